	.target	sm_90a

	.elftype	@"ET_EXEC"


//--------------------- .note.nv.tkinfo           --------------------------
	.section	.note.nv.tkinfo,"",@"SHT_NOTE"
	.sectionflags	@"SHF_NOTE_NV_TKINFO"
	.tkinfo
        /*0018*/ 	.word	0x00000002
        /*0030*/ 	.string	""
        /*0030*/ 	.string	"ptxas"
        /*0030*/ 	.string	"Cuda compilation tools, release 13.0, V13.0.88"
        /*0030*/ 	.string	"Build cuda_13.0.r13.0/compiler.36424714_0"
        /*0030*/ 	.string	"-arch sm_90a -m 64 "



//--------------------- .note.nv.cuinfo           --------------------------
	.section	.note.nv.cuinfo,"",@"SHT_NOTE"
	.sectionflags	@"SHF_NOTE_NV_CUINFO"
        /*0018*/ 	.short	0x0002
        /*001a*/ 	.short	0x005a
        /*001c*/ 	.short	0x0082
	.zero		2


//--------------------- .nv.info                  --------------------------
	.section	.nv.info,"",@"SHT_CUDA_INFO"
	.align	4


	//----- nvinfo : EIATTR_REGCOUNT
	.align		4
        /*0000*/ 	.byte	0x04, 0x2f
        /*0002*/ 	.short	(.L_12 - .L_11)
	.align		4
.L_11:
        /*0004*/ 	.word	index@(_ZN7cutlass13device_kernelINS_4gemm6kernel13GemmUniversalIN4cute5tupleIJiiiiEEENS1_10collective13CollectiveMmaINS1_37MainloopSm90TmaGmmaWarpSpecializedFP8ILi2ENS5_IJNS4_1CILi2EEENSA_ILi1EEESC_EEENS1_35KernelTmaWarpSpecializedCooperativeEEENS5_IJNSA_ILi384EEENSA_ILi240EEENSA_ILi128EEEEEENS_12float_e4m3_tENS5_IJlSC_lEEESK_SL_NS4_8TiledMMAINS4_8MMA_AtomIJNS4_4SM904GMMA30MMA_64x16x32_F32E4M3E4M3_SS_TNILNSP_7ScaleInE1ELSR_1EEEEEENS4_6LayoutISD_NS5_IJSC_NSA_ILi0EEESV_EEEEENS5_IJNS4_10UnderscoreESY_SY_EEEEENS4_13SM90_TMA_LOADENS4_14ComposedLayoutINS4_7SwizzleILi3ELi4ELi3EEENS4_18smem_ptr_flag_bitsILi8EEENSU_INS5_IJNSA_ILi8EEESI_EEENS5_IJSI_SC_EEEEEEEvNS4_8identityENS4_23SM90_TMA_LOAD_MULTICASTES1B_vS1C_EENS_8epilogue10collective6detail29Sm90TmaWarpSpecializedAdapterINS1G_15DefaultEpilogueISK_SL_SL_NS1F_6thread17LinearCombinationISK_Li1EffLNS1K_9ScaleType4KindE0ELNS_15FloatRoundStyleE2ESK_EENS1_15EpilogueDefaultEEEEEvvEEEEvNT_6ParamsE)
        /*0008*/ 	.word	0x000000a8


	//----- nvinfo : EIATTR_FRAME_SIZE
	.align		4
.L_12:
        /*000c*/ 	.byte	0x04, 0x11
        /*000e*/ 	.short	(.L_14 - .L_13)
	.align		4
.L_13:
        /*0010*/ 	.word	index@(_ZN7cutlass13device_kernelINS_4gemm6kernel13GemmUniversalIN4cute5tupleIJiiiiEEENS1_10collective13CollectiveMmaINS1_37MainloopSm90TmaGmmaWarpSpecializedFP8ILi2ENS5_IJNS4_1CILi2EEENSA_ILi1EEESC_EEENS1_35KernelTmaWarpSpecializedCooperativeEEENS5_IJNSA_ILi384EEENSA_ILi240EEENSA_ILi128EEEEEENS_12float_e4m3_tENS5_IJlSC_lEEESK_SL_NS4_8TiledMMAINS4_8MMA_AtomIJNS4_4SM904GMMA30MMA_64x16x32_F32E4M3E4M3_SS_TNILNSP_7ScaleInE1ELSR_1EEEEEENS4_6LayoutISD_NS5_IJSC_NSA_ILi0EEESV_EEEEENS5_IJNS4_10UnderscoreESY_SY_EEEEENS4_13SM90_TMA_LOADENS4_14ComposedLayoutINS4_7SwizzleILi3ELi4ELi3EEENS4_18smem_ptr_flag_bitsILi8EEENSU_INS5_IJNSA_ILi8EEESI_EEENS5_IJSI_SC_EEEEEEEvNS4_8identityENS4_23SM90_TMA_LOAD_MULTICASTES1B_vS1C_EENS_8epilogue10collective6detail29Sm90TmaWarpSpecializedAdapterINS1G_15DefaultEpilogueISK_SL_SL_NS1F_6thread17LinearCombinationISK_Li1EffLNS1K_9ScaleType4KindE0ELNS_15FloatRoundStyleE2ESK_EENS1_15EpilogueDefaultEEEEEvvEEEEvNT_6ParamsE)
        /*0014*/ 	.word	0x00000dd0


	//----- nvinfo : EIATTR_MIN_STACK_SIZE
	.align		4
.L_14:
        /*0018*/ 	.byte	0x04, 0x12
        /*001a*/ 	.short	(.L_16 - .L_15)
	.align		4
.L_15:
        /*001c*/ 	.word	index@(_ZN7cutlass13device_kernelINS_4gemm6kernel13GemmUniversalIN4cute5tupleIJiiiiEEENS1_10collective13CollectiveMmaINS1_37MainloopSm90TmaGmmaWarpSpecializedFP8ILi2ENS5_IJNS4_1CILi2EEENSA_ILi1EEESC_EEENS1_35KernelTmaWarpSpecializedCooperativeEEENS5_IJNSA_ILi384EEENSA_ILi240EEENSA_ILi128EEEEEENS_12float_e4m3_tENS5_IJlSC_lEEESK_SL_NS4_8TiledMMAINS4_8MMA_AtomIJNS4_4SM904GMMA30MMA_64x16x32_F32E4M3E4M3_SS_TNILNSP_7ScaleInE1ELSR_1EEEEEENS4_6LayoutISD_NS5_IJSC_NSA_ILi0EEESV_EEEEENS5_IJNS4_10UnderscoreESY_SY_EEEEENS4_13SM90_TMA_LOADENS4_14ComposedLayoutINS4_7SwizzleILi3ELi4ELi3EEENS4_18smem_ptr_flag_bitsILi8EEENSU_INS5_IJNSA_ILi8EEESI_EEENS5_IJSI_SC_EEEEEEEvNS4_8identityENS4_23SM90_TMA_LOAD_MULTICASTES1B_vS1C_EENS_8epilogue10collective6detail29Sm90TmaWarpSpecializedAdapterINS1G_15DefaultEpilogueISK_SL_SL_NS1F_6thread17LinearCombinationISK_Li1EffLNS1K_9ScaleType4KindE0ELNS_15FloatRoundStyleE2ESK_EENS1_15EpilogueDefaultEEEEEvvEEEEvNT_6ParamsE)
        /*0020*/ 	.word	0x00000dd0
.L_16:


//--------------------- .nv.compat                --------------------------
	.section	.nv.compat,"",@"SHT_CUDA_COMPAT_INFO"
	.align	4
        /*0000*/ 	.byte	0x02, 0x09, 0x01, 0x00, 0x02, 0x02, 0x04, 0x00, 0x02, 0x05, 0x05, 0x00, 0x03, 0x07, 0x01, 0x01
        /*0010*/ 	.byte	0x02, 0x03, 0x01, 0x00, 0x02, 0x06, 0x01, 0x00, 0x04, 0x0b, 0x08, 0x00, 0x00, 0x00, 0x00, 0x00
        /*0020*/ 	.byte	0x00, 0x00, 0x00, 0x00


//--------------------- .nv.info._ZN7cutlass13device_kernelINS_4gemm6kernel13GemmUniversalIN4cute5tupleIJiiiiEEENS1_10collective13CollectiveMmaINS1_37MainloopSm90TmaGmmaWarpSpecializedFP8ILi2ENS5_IJNS4_1CILi2EEENSA_ILi1EEESC_EEENS1_35KernelTmaWarpSpecializedCooperativeEEENS5_IJNSA_ILi384EEENSA_ILi240EEENSA_ILi128EEEEEENS_12float_e4m3_tENS5_IJlSC_lEEESK_SL_NS4_8TiledMMAINS4_8MMA_AtomIJNS4_4SM904GMMA30MMA_64x16x32_F32E4M3E4M3_SS_TNILNSP_7ScaleInE1ELSR_1EEEEEENS4_6LayoutISD_NS5_IJSC_NSA_ILi0EEESV_EEEEENS5_IJNS4_10UnderscoreESY_SY_EEEEENS4_13SM90_TMA_LOADENS4_14ComposedLayoutINS4_7SwizzleILi3ELi4ELi3EEENS4_18smem_ptr_flag_bitsILi8EEENSU_INS5_IJNSA_ILi8EEESI_EEENS5_IJSI_SC_EEEEEEEvNS4_8identityENS4_23SM90_TMA_LOAD_MULTICASTES1B_vS1C_EENS_8epilogue10collective6detail29Sm90TmaWarpSpecializedAdapterINS1G_15DefaultEpilogueISK_SL_SL_NS1F_6thread17LinearCombinationISK_Li1EffLNS1K_9ScaleType4KindE0ELNS_15FloatRoundStyleE2ESK_EENS1_15EpilogueDefaultEEEEEvvEEEEvNT_6ParamsE --------------------------
	.section	.nv.info._ZN7cutlass13device_kernelINS_4gemm6kernel13GemmUniversalIN4cute5tupleIJiiiiEEENS1_10collective13CollectiveMmaINS1_37MainloopSm90TmaGmmaWarpSpecializedFP8ILi2ENS5_IJNS4_1CILi2EEENSA_ILi1EEESC_EEENS1_35KernelTmaWarpSpecializedCooperativeEEENS5_IJNSA_ILi384EEENSA_ILi240EEENSA_ILi128EEEEEENS_12float_e4m3_tENS5_IJlSC_lEEESK_SL_NS4_8TiledMMAINS4_8MMA_AtomIJNS4_4SM904GMMA30MMA_64x16x32_F32E4M3E4M3_SS_TNILNSP_7ScaleInE1ELSR_1EEEEEENS4_6LayoutISD_NS5_IJSC_NSA_ILi0EEESV_EEEEENS5_IJNS4_10UnderscoreESY_SY_EEEEENS4_13SM90_TMA_LOADENS4_14ComposedLayoutINS4_7SwizzleILi3ELi4ELi3EEENS4_18smem_ptr_flag_bitsILi8EEENSU_INS5_IJNSA_ILi8EEESI_EEENS5_IJSI_SC_EEEEEEEvNS4_8identityENS4_23SM90_TMA_LOAD_MULTICASTES1B_vS1C_EENS_8epilogue10collective6detail29Sm90TmaWarpSpecializedAdapterINS1G_15DefaultEpilogueISK_SL_SL_NS1F_6thread17LinearCombinationISK_Li1EffLNS1K_9ScaleType4KindE0ELNS_15FloatRoundStyleE2ESK_EENS1_15EpilogueDefaultEEEEEvvEEEEvNT_6ParamsE,"",@"SHT_CUDA_INFO"
	.sectionflags	@""
	.align	4


	//----- nvinfo : EIATTR_CUDA_API_VERSION
	.align		4
        /*0000*/ 	.byte	0x04, 0x37
        /*0002*/ 	.short	(.L_18 - .L_17)
.L_17:
        /*0004*/ 	.word	0x00000082


	//----- nvinfo : EIATTR_KPARAM_INFO
	.align		4
.L_18:
        /*0008*/ 	.byte	0x04, 0x17
        /*000a*/ 	.short	(.L_20 - .L_19)
.L_19:
        /*000c*/ 	.word	0x00000000
        /*0010*/ 	.short	0x0000
        /*0012*/ 	.short	0x0070
        /*0014*/ 	.byte	0x00, 0xf0, 0x01, 0x10


	//----- nvinfo : EIATTR_SPARSE_MMA_MASK
	.align		4
.L_20:
        /*0018*/ 	.byte	0x03, 0x50
        /*001a*/ 	.short	0x0000


	//----- nvinfo : EIATTR_MAXREG_COUNT
	.align		4
        /*001c*/ 	.byte	0x03, 0x1b
        /*001e*/ 	.short	0x00a8


	//----- nvinfo : EIATTR_NUM_BARRIERS
	.align		4
        /*0020*/ 	.byte	0x02, 0x4c
        /*0022*/ 	.byte	0x01
	.zero		1


	//----- nvinfo : EIATTR_ANNOTATIONS
	.align		4
        /*0024*/ 	.byte	0x04, 0x55
        /*0026*/ 	.short	(.L_22 - .L_21)


	//   ....[0]....
.L_21:
        /*0028*/ 	.word	0x00000001
        /*002c*/ 	.byte	0x50, 0x02, 0x00, 0x00, 0x01, 0x00, 0x00, 0x00, 0xf0, 0x06, 0x00, 0x00, 0x01, 0x00, 0x00, 0x00
        /* <DEDUP_REMOVED lines=2912> */
        /*b63c*/ 	.byte	0xc0, 0x06, 0x05, 0x00, 0x01, 0x00, 0x00, 0x00, 0x10, 0x07, 0x05, 0x00


	//----- nvinfo : EIATTR_MERCURY_ISA_VERSION
	.align		4
.L_22:
        /*b648*/ 	.byte	0x03, 0x5f
        /*b64a*/ 	.short	0x0101


	//----- nvinfo : EIATTR_INT_WARP_WIDE_INSTR_OFFSETS
	.align		4
        /*b64c*/ 	.byte	0x04, 0x31
        /*b64e*/ 	.short	(.L_24 - .L_23)


	//   ....[0]....
.L_23:
        /*b650*/ 	.word	0x00000530


	//   ....[1]....
        /*b654*/ 	.word	0x00000550


	//   ....[2]....
        /*b658*/ 	.word	0x000006c0


	//   ....[3]....
        /*b65c*/ 	.word	0x00026fd0


	//----- nvinfo : EIATTR_COOP_GROUP_MASK_REGIDS
	.align		4
.L_24:
        /*b660*/ 	.byte	0x04, 0x29
        /*b662*/ 	.short	(.L_26 - .L_25)


	//   ....[0]....
.L_25:
        /*b664*/ 	.word	0xffffffff


	//   ....[1]....
        /*b668*/ 	.word	0xffffffff


	//   ....[2]....
        /*b66c*/ 	.word	0xffffffff


	//   ....[3]....
        /*b670*/ 	.word	0xffffffff


	//   ....[4]....
        /*b674*/ 	.word	0xffffffff


	//   ....[5]....
        /*b678*/ 	.word	0xffffffff


	//----- nvinfo : EIATTR_COOP_GROUP_INSTR_OFFSETS
	.align		4
.L_26:
        /*b67c*/ 	.byte	0x04, 0x28
        /*b67e*/ 	.short	(.L_28 - .L_27)


	//   ....[0]....
.L_27:
        /*b680*/ 	.word	0x00000070


	//   ....[1]....
        /*b684*/ 	.word	0x00000080


	//   ....[2]....
        /*b688*/ 	.word	0x000001b0


	//   ....[3]....
        /*b68c*/ 	.word	0x000003a0


	//   ....[4]....
        /*b690*/ 	.word	0x00000820


	//   ....[5]....
        /*b694*/ 	.word	0x000034b0


	//----- nvinfo : EIATTR_REG_RECONFIG
	.align		4
.L_28:
        /*b698*/ 	.byte	0x01, 0x54
	.zero		2


	//----- nvinfo : EIATTR_MBARRIER_INSTR_OFFSETS
	.align		4
        /*b69c*/ 	.byte	0x04, 0x39
        /*b69e*/ 	.short	(.L_30 - .L_29)


	//   ....[0]....
.L_29:
        /*b6a0*/ 	.word	0x00000340
        /*b6a4*/ 	.word	0x000000ff
        /*b6a8*/ 	.word	0x00000000
        /*b6ac*/ 	.short	0x0100
        /*b6ae*/ 	.byte	0x09
	.zero		1


	//   ....[1]....
        /*b6b0*/ 	.word	0x00000350
        /*b6b4*/ 	.word	0x000000ff
        /*b6b8*/ 	.word	0x00000010
        /*b6bc*/ 	.short	0x0100
        /*b6be*/ 	.byte	0x09
	.zero		1


	//   ....[2]....
        /*b6c0*/ 	.word	0x00000360
        /*b6c4*/ 	.word	0x000000ff
        /*b6c8*/ 	.word	0x00000008
        /*b6cc*/ 	.short	0x0100
        /*b6ce*/ 	.byte	0x09
	.zero		1


	//   ....[3]....
        /*b6d0*/ 	.word	0x00000370
        /*b6d4*/ 	.word	0x000000ff
        /*b6d8*/ 	.word	0x00000018
        /*b6dc*/ 	.short	0x0100
        /*b6de*/ 	.byte	0x09
	.zero		1


	//   ....[4]....
        /*b6e0*/ 	.word	0x00000750
        /*b6e4*/ 	.word	0x000000ff
        /*b6e8*/ 	.word	0x00000030
        /*b6ec*/ 	.short	0x0100
        /*b6ee*/ 	.byte	0x06
	.zero		1


	//   ....[5]....
        /*b6f0*/ 	.word	0x000007c0
        /*b6f4*/ 	.word	0x000000ff
        /*b6f8*/ 	.word	0x00000038
        /*b6fc*/ 	.short	0x0100
        /*b6fe*/ 	.byte	0x06
	.zero		1


	//   ....[6]....
        /*b700*/ 	.word	0x00003dc0
        /*b704*/ 	.word	0x000000ff
        /*b708*/ 	.word	0x00000000
        /*b70c*/ 	.short	0x010a
        /*b70e*/ 	.byte	0x04
	.zero		1


	//   ....[7]....
        /*b710*/ 	.word	0x00003e30
        /*b714*/ 	.word	0x000000ff
        /*b718*/ 	.word	0x00000000
        /*b71c*/ 	.short	0x010a
        /*b71e*/ 	.byte	0x04
	.zero		1


	//   ....[8]....
        /*b720*/ 	.word	0x000126b0
        /*b724*/ 	.word	0x000000ff
        /*b728*/ 	.word	0x00000000
        /*b72c*/ 	.short	0x010a
        /*b72e*/ 	.byte	0x06
	.zero		1


	//   ....[9]....
        /*b730*/ 	.word	0x000126f0
        /*b734*/ 	.word	0x000000ff
        /*b738*/ 	.word	0x00000000
        /*b73c*/ 	.short	0x010a
        /*b73e*/ 	.byte	0x06
	.zero		1


	//   ....[10]....
        /*b740*/ 	.word	0x000219e0
        /*b744*/ 	.word	0x00000012
        /*b748*/ 	.word	0x00000000
        /*b74c*/ 	.short	0x0101
        /*b74e*/ 	.byte	0x3f
	.zero		1


	//   ....[11]....
        /*b750*/ 	.word	0x00027090
        /*b754*/ 	.word	0x0000000d
        /*b758*/ 	.word	0x00000000
        /*b75c*/ 	.short	0x0101
        /*b75e*/ 	.byte	0x3f
	.zero		1


	//   ....[12]....
        /*b760*/ 	.word	0x0004f9f0
        /*b764*/ 	.word	0x0000000c
        /*b768*/ 	.word	0x00000010
        /*b76c*/ 	.short	0x010a
        /*b76e*/ 	.byte	0x3f
	.zero		1


	//   ....[13]....
        /*b770*/ 	.word	0x0004fe10
        /*b774*/ 	.word	0x00000002
        /*b778*/ 	.word	0x00000038
        /*b77c*/ 	.short	0x0101
        /*b77e*/ 	.byte	0x3f
	.zero		1


	//   ....[14]....
        /*b780*/ 	.word	0x00050570
        /*b784*/ 	.word	0x00000005
        /*b788*/ 	.word	0x00000000
        /*b78c*/ 	.short	0x010a
        /*b78e*/ 	.byte	0x3f
	.zero		1


	//   ....[15]....
        /*b790*/ 	.word	0x00050600
        /*b794*/ 	.word	0x00000003
        /*b798*/ 	.word	0x00000000
        /*b79c*/ 	.short	0x010a
        /*b79e*/ 	.byte	0x3f
	.zero		1


	//   ....[16]....
        /*b7a0*/ 	.word	0x00050670
        /*b7a4*/ 	.word	0x00000010
        /*b7a8*/ 	.word	0x00000000
        /*b7ac*/ 	.short	0x010a
        /*b7ae*/ 	.byte	0x3f
	.zero		1


	//   ....[17]....
        /*b7b0*/ 	.word	0x000506e0
        /*b7b4*/ 	.word	0x00000000
        /*b7b8*/ 	.word	0x00000000
        /*b7bc*/ 	.short	0x010a
        /*b7be*/ 	.byte	0x3f
	.zero		1


	//   ....[18]....
        /*b7c0*/ 	.word	0x000507c0
        /*b7c4*/ 	.word	0x0000000c
        /*b7c8*/ 	.word	0x00000010
        /*b7cc*/ 	.short	0x010a
        /*b7ce*/ 	.byte	0x3f
	.zero		1


	//   ....[19]....
        /*b7d0*/ 	.word	0x00050890
        /*b7d4*/ 	.word	0x00000005
        /*b7d8*/ 	.word	0x00000000
        /*b7dc*/ 	.short	0x010a
        /*b7de*/ 	.byte	0x3f
	.zero		1


	//----- nvinfo : EIATTR_NUM_MBARRIERS
	.align		4
.L_30:
        /*b7e0*/ 	.byte	0x03, 0x38
        /*b7e2*/ 	.short	0x0006


	//----- nvinfo : EIATTR_EXIT_INSTR_OFFSETS
	.align		4
        /*b7e4*/ 	.byte	0x04, 0x1c
        /*b7e6*/ 	.short	(.L_32 - .L_31)


	//   ....[0]....
.L_31:
        /*b7e8*/ 	.word	0x000009d0


	//   ....[1]....
        /*b7ec*/ 	.word	0x00001350


	//   ....[2]....
        /*b7f0*/ 	.word	0x0004f0d0


	//   ....[3]....
        /*b7f4*/ 	.word	0x0004f680


	//   ....[4]....
        /*b7f8*/ 	.word	0x00050650


	//----- nvinfo : EIATTR_MAX_THREADS
	.align		4
.L_32:
        /*b7fc*/ 	.byte	0x04, 0x05
        /*b7fe*/ 	.short	(.L_34 - .L_33)
.L_33:
        /*b800*/ 	.word	0x00000180
        /*b804*/ 	.word	0x00000001
        /*b808*/ 	.word	0x00000001


	//----- nvinfo : EIATTR_CRS_STACK_SIZE
	.align		4
.L_34:
        /*b80c*/ 	.byte	0x04, 0x1e
        /*b80e*/ 	.short	(.L_36 - .L_35)
.L_35:
        /*b810*/ 	.word	0x00000000


	//----- nvinfo : EIATTR_CBANK_PARAM_SIZE
	.align		4
.L_36:
        /*b814*/ 	.byte	0x03, 0x19
        /*b816*/ 	.short	0x0470


	//----- nvinfo : EIATTR_PARAM_CBANK
	.align		4
        /*b818*/ 	.byte	0x04, 0x0a
        /*b81a*/ 	.short	(.L_38 - .L_37)
	.align		4
.L_37:
        /*b81c*/ 	.word	index@(.nv.constant0._ZN7cutlass13device_kernelINS_4gemm6kernel13GemmUniversalIN4cute5tupleIJiiiiEEENS1_10collective13CollectiveMmaINS1_37MainloopSm90TmaGmmaWarpSpecializedFP8ILi2ENS5_IJNS4_1CILi2EEENSA_ILi1EEESC_EEENS1_35KernelTmaWarpSpecializedCooperativeEEENS5_IJNSA_ILi384EEENSA_ILi240EEENSA_ILi128EEEEEENS_12float_e4m3_tENS5_IJlSC_lEEESK_SL_NS4_8TiledMMAINS4_8MMA_AtomIJNS4_4SM904GMMA30MMA_64x16x32_F32E4M3E4M3_SS_TNILNSP_7ScaleInE1ELSR_1EEEEEENS4_6LayoutISD_NS5_IJSC_NSA_ILi0EEESV_EEEEENS5_IJNS4_10UnderscoreESY_SY_EEEEENS4_13SM90_TMA_LOADENS4_14ComposedLayoutINS4_7SwizzleILi3ELi4ELi3EEENS4_18smem_ptr_flag_bitsILi8EEENSU_INS5_IJNSA_ILi8EEESI_EEENS5_IJSI_SC_EEEEEEEvNS4_8identityENS4_23SM90_TMA_LOAD_MULTICASTES1B_vS1C_EENS_8epilogue10collective6detail29Sm90TmaWarpSpecializedAdapterINS1G_15DefaultEpilogueISK_SL_SL_NS1F_6thread17LinearCombinationISK_Li1EffLNS1K_9ScaleType4KindE0ELNS_15FloatRoundStyleE2ESK_EENS1_15EpilogueDefaultEEEEEvvEEEEvNT_6ParamsE)
        /*b820*/ 	.short	0x0210
        /*b822*/ 	.short	0x0470


	//----- nvinfo : EIATTR_SW_WAR
	.align		4
.L_38:
        /*b824*/ 	.byte	0x04, 0x36
        /*b826*/ 	.short	(.L_40 - .L_39)
.L_39:
        /*b828*/ 	.word	0x00000008
.L_40:


//--------------------- .nv.callgraph             --------------------------
	.section	.nv.callgraph,"",@"SHT_CUDA_CALLGRAPH"
	.align	4
	.sectionentsize	8
	.align		4
        /*0000*/ 	.word	0x00000000
	.align		4
        /*0004*/ 	.word	0xffffffff
	.align		4
        /*0008*/ 	.word	0x00000000
	.align		4
        /*000c*/ 	.word	0xfffffffe
	.align		4
        /*0010*/ 	.word	0x00000000
	.align		4
        /*0014*/ 	.word	0xfffffffd
	.align		4
        /*0018*/ 	.word	0x00000000
	.align		4
        /*001c*/ 	.word	0xfffffffc


//--------------------- .nv.constant4             --------------------------
	.section	.nv.constant4,"a",@progbits
	.align	8
	.align		8
.nv.constant4:
        /*0000*/ 	.dword	_ZN40_INTERNAL_f45959aa_4_k_cu_393c5553_126194cuda3std3__45__cpo5beginE
	.align		8
        /*0008*/ 	.dword	_ZN40_INTERNAL_f45959aa_4_k_cu_393c5553_126194cuda3std3__45__cpo3endE
	.align		8
        /*0010*/ 	.dword	_ZN40_INTERNAL_f45959aa_4_k_cu_393c5553_126194cuda3std3__45__cpo6cbeginE
	.align		8
        /*0018*/ 	.dword	_ZN40_INTERNAL_f45959aa_4_k_cu_393c5553_126194cuda3std3__45__cpo4cendE
	.align		8
        /*0020*/ 	.dword	_ZN40_INTERNAL_f45959aa_4_k_cu_393c5553_126194cuda3std3__442_GLOBAL__N__f45959aa_4_k_cu_393c5553_126196ignoreE
	.align		8
        /*0028*/ 	.dword	_ZN40_INTERNAL_f45959aa_4_k_cu_393c5553_126194cuda3std3__419piecewise_constructE
	.align		8
        /*0030*/ 	.dword	_ZN40_INTERNAL_f45959aa_4_k_cu_393c5553_126194cuda3std3__48in_placeE
	.align		8
        /*0038*/ 	.dword	_ZN40_INTERNAL_f45959aa_4_k_cu_393c5553_126194cuda3std6ranges3__45__cpo4swapE
	.align		8
        /*0040*/ 	.dword	_ZN40_INTERNAL_f45959aa_4_k_cu_393c5553_126194cuda3std6ranges3__45__cpo9iter_moveE
	.align		8
        /*0048*/ 	.dword	_ZN40_INTERNAL_f45959aa_4_k_cu_393c5553_126194cute7productE
	.align		8
        /*0050*/ 	.dword	_ZN40_INTERNAL_f45959aa_4_k_cu_393c5553_126194cute1_E


//--------------------- .text._ZN7cutlass13device_kernelINS_4gemm6kernel13GemmUniversalIN4cute5tupleIJiiiiEEENS1_10collective13CollectiveMmaINS1_37MainloopSm90TmaGmmaWarpSpecializedFP8ILi2ENS5_IJNS4_1CILi2EEENSA_ILi1EEESC_EEENS1_35KernelTmaWarpSpecializedCooperativeEEENS5_IJNSA_ILi384EEENSA_ILi240EEENSA_ILi128EEEEEENS_12float_e4m3_tENS5_IJlSC_lEEESK_SL_NS4_8TiledMMAINS4_8MMA_AtomIJNS4_4SM904GMMA30MMA_64x16x32_F32E4M3E4M3_SS_TNILNSP_7ScaleInE1ELSR_1EEEEEENS4_6LayoutISD_NS5_IJSC_NSA_ILi0EEESV_EEEEENS5_IJNS4_10UnderscoreESY_SY_EEEEENS4_13SM90_TMA_LOADENS4_14ComposedLayoutINS4_7SwizzleILi3ELi4ELi3EEENS4_18smem_ptr_flag_bitsILi8EEENSU_INS5_IJNSA_ILi8EEESI_EEENS5_IJSI_SC_EEEEEEEvNS4_8identityENS4_23SM90_TMA_LOAD_MULTICASTES1B_vS1C_EENS_8epilogue10collective6detail29Sm90TmaWarpSpecializedAdapterINS1G_15DefaultEpilogueISK_SL_SL_NS1F_6thread17LinearCombinationISK_Li1EffLNS1K_9ScaleType4KindE0ELNS_15FloatRoundStyleE2ESK_EENS1_15EpilogueDefaultEEEEEvvEEEEvNT_6ParamsE --------------------------
	.section	.text._ZN7cutlass13device_kernelINS_4gemm6kernel13GemmUniversalIN4cute5tupleIJiiiiEEENS1_10collective13CollectiveMmaINS1_37MainloopSm90TmaGmmaWarpSpecializedFP8ILi2ENS5_IJNS4_1CILi2EEENSA_ILi1EEESC_EEENS1_35KernelTmaWarpSpecializedCooperativeEEENS5_IJNSA_ILi384EEENSA_ILi240EEENSA_ILi128EEEEEENS_12float_e4m3_tENS5_IJlSC_lEEESK_SL_NS4_8TiledMMAINS4_8MMA_AtomIJNS4_4SM904GMMA30MMA_64x16x32_F32E4M3E4M3_SS_TNILNSP_7ScaleInE1ELSR_1EEEEEENS4_6LayoutISD_NS5_IJSC_NSA_ILi0EEESV_EEEEENS5_IJNS4_10UnderscoreESY_SY_EEEEENS4_13SM90_TMA_LOADENS4_14ComposedLayoutINS4_7SwizzleILi3ELi4ELi3EEENS4_18smem_ptr_flag_bitsILi8EEENSU_INS5_IJNSA_ILi8EEESI_EEENS5_IJSI_SC_EEEEEEEvNS4_8identityENS4_23SM90_TMA_LOAD_MULTICASTES1B_vS1C_EENS_8epilogue10collective6detail29Sm90TmaWarpSpecializedAdapterINS1G_15DefaultEpilogueISK_SL_SL_NS1F_6thread17LinearCombinationISK_Li1EffLNS1K_9ScaleType4KindE0ELNS_15FloatRoundStyleE2ESK_EENS1_15EpilogueDefaultEEEEEvvEEEEvNT_6ParamsE,"ax",@progbits
	.align	128
.text._ZN7cutlass13device_kernelINS_4gemm6kernel13GemmUniversalIN4cute5tupleIJiiiiEEENS1_10collective13CollectiveMmaINS1_37MainloopSm90TmaGmmaWarpSpecializedFP8ILi2ENS5_IJNS4_1CILi2EEENSA_ILi1EEESC_EEENS1_35KernelTmaWarpSpecializedCooperativeEEENS5_IJNSA_ILi384EEENSA_ILi240EEENSA_ILi128EEEEEENS_12float_e4m3_tENS5_IJlSC_lEEESK_SL_NS4_8TiledMMAINS4_8MMA_AtomIJNS4_4SM904GMMA30MMA_64x16x32_F32E4M3E4M3_SS_TNILNSP_7ScaleInE1ELSR_1EEEEEENS4_6LayoutISD_NS5_IJSC_NSA_ILi0EEESV_EEEEENS5_IJNS4_10UnderscoreESY_SY_EEEEENS4_13SM90_TMA_LOADENS4_14ComposedLayoutINS4_7SwizzleILi3ELi4ELi3EEENS4_18smem_ptr_flag_bitsILi8EEENSU_INS5_IJNSA_ILi8EEESI_EEENS5_IJSI_SC_EEEEEEEvNS4_8identityENS4_23SM90_TMA_LOAD_MULTICASTES1B_vS1C_EENS_8epilogue10collective6detail29Sm90TmaWarpSpecializedAdapterINS1G_15DefaultEpilogueISK_SL_SL_NS1F_6thread17LinearCombinationISK_Li1EffLNS1K_9ScaleType4KindE0ELNS_15FloatRoundStyleE2ESK_EENS1_15EpilogueDefaultEEEEEvvEEEEvNT_6ParamsE:
        .type           _ZN7cutlass13device_kernelINS_4gemm6kernel13GemmUniversalIN4cute5tupleIJiiiiEEENS1_10collective13CollectiveMmaINS1_37MainloopSm90TmaGmmaWarpSpecializedFP8ILi2ENS5_IJNS4_1CILi2EEENSA_ILi1EEESC_EEENS1_35KernelTmaWarpSpecializedCooperativeEEENS5_IJNSA_ILi384EEENSA_ILi240EEENSA_ILi128EEEEEENS_12float_e4m3_tENS5_IJlSC_lEEESK_SL_NS4_8TiledMMAINS4_8MMA_AtomIJNS4_4SM904GMMA30MMA_64x16x32_F32E4M3E4M3_SS_TNILNSP_7ScaleInE1ELSR_1EEEEEENS4_6LayoutISD_NS5_IJSC_NSA_ILi0EEESV_EEEEENS5_IJNS4_10UnderscoreESY_SY_EEEEENS4_13SM90_TMA_LOADENS4_14ComposedLayoutINS4_7SwizzleILi3ELi4ELi3EEENS4_18smem_ptr_flag_bitsILi8EEENSU_INS5_IJNSA_ILi8EEESI_EEENS5_IJSI_SC_EEEEEEEvNS4_8identityENS4_23SM90_TMA_LOAD_MULTICASTES1B_vS1C_EENS_8epilogue10collective6detail29Sm90TmaWarpSpecializedAdapterINS1G_15DefaultEpilogueISK_SL_SL_NS1F_6thread17LinearCombinationISK_Li1EffLNS1K_9ScaleType4KindE0ELNS_15FloatRoundStyleE2ESK_EENS1_15EpilogueDefaultEEEEEvvEEEEvNT_6ParamsE,@function
        .size           _ZN7cutlass13device_kernelINS_4gemm6kernel13GemmUniversalIN4cute5tupleIJiiiiEEENS1_10collective13CollectiveMmaINS1_37MainloopSm90TmaGmmaWarpSpecializedFP8ILi2ENS5_IJNS4_1CILi2EEENSA_ILi1EEESC_EEENS1_35KernelTmaWarpSpecializedCooperativeEEENS5_IJNSA_ILi384EEENSA_ILi240EEENSA_ILi128EEEEEENS_12float_e4m3_tENS5_IJlSC_lEEESK_SL_NS4_8TiledMMAINS4_8MMA_AtomIJNS4_4SM904GMMA30MMA_64x16x32_F32E4M3E4M3_SS_TNILNSP_7ScaleInE1ELSR_1EEEEEENS4_6LayoutISD_NS5_IJSC_NSA_ILi0EEESV_EEEEENS5_IJNS4_10UnderscoreESY_SY_EEEEENS4_13SM90_TMA_LOADENS4_14ComposedLayoutINS4_7SwizzleILi3ELi4ELi3EEENS4_18smem_ptr_flag_bitsILi8EEENSU_INS5_IJNSA_ILi8EEESI_EEENS5_IJSI_SC_EEEEEEEvNS4_8identityENS4_23SM90_TMA_LOAD_MULTICASTES1B_vS1C_EENS_8epilogue10collective6detail29Sm90TmaWarpSpecializedAdapterINS1G_15DefaultEpilogueISK_SL_SL_NS1F_6thread17LinearCombinationISK_Li1EffLNS1K_9ScaleType4KindE0ELNS_15FloatRoundStyleE2ESK_EENS1_15EpilogueDefaultEEEEEvvEEEEvNT_6ParamsE,(.L_x_74 - _ZN7cutlass13device_kernelINS_4gemm6kernel13GemmUniversalIN4cute5tupleIJiiiiEEENS1_10collective13CollectiveMmaINS1_37MainloopSm90TmaGmmaWarpSpecializedFP8ILi2ENS5_IJNS4_1CILi2EEENSA_ILi1EEESC_EEENS1_35KernelTmaWarpSpecializedCooperativeEEENS5_IJNSA_ILi384EEENSA_ILi240EEENSA_ILi128EEEEEENS_12float_e4m3_tENS5_IJlSC_lEEESK_SL_NS4_8TiledMMAINS4_8MMA_AtomIJNS4_4SM904GMMA30MMA_64x16x32_F32E4M3E4M3_SS_TNILNSP_7ScaleInE1ELSR_1EEEEEENS4_6LayoutISD_NS5_IJSC_NSA_ILi0EEESV_EEEEENS5_IJNS4_10UnderscoreESY_SY_EEEEENS4_13SM90_TMA_LOADENS4_14ComposedLayoutINS4_7SwizzleILi3ELi4ELi3EEENS4_18smem_ptr_flag_bitsILi8EEENSU_INS5_IJNSA_ILi8EEESI_EEENS5_IJSI_SC_EEEEEEEvNS4_8identityENS4_23SM90_TMA_LOAD_MULTICASTES1B_vS1C_EENS_8epilogue10collective6detail29Sm90TmaWarpSpecializedAdapterINS1G_15DefaultEpilogueISK_SL_SL_NS1F_6thread17LinearCombinationISK_Li1EffLNS1K_9ScaleType4KindE0ELNS_15FloatRoundStyleE2ESK_EENS1_15EpilogueDefaultEEEEEvvEEEEvNT_6ParamsE)
        .other          _ZN7cutlass13device_kernelINS_4gemm6kernel13GemmUniversalIN4cute5tupleIJiiiiEEENS1_10collective13CollectiveMmaINS1_37MainloopSm90TmaGmmaWarpSpecializedFP8ILi2ENS5_IJNS4_1CILi2EEENSA_ILi1EEESC_EEENS1_35KernelTmaWarpSpecializedCooperativeEEENS5_IJNSA_ILi384EEENSA_ILi240EEENSA_ILi128EEEEEENS_12float_e4m3_tENS5_IJlSC_lEEESK_SL_NS4_8TiledMMAINS4_8MMA_AtomIJNS4_4SM904GMMA30MMA_64x16x32_F32E4M3E4M3_SS_TNILNSP_7ScaleInE1ELSR_1EEEEEENS4_6LayoutISD_NS5_IJSC_NSA_ILi0EEESV_EEEEENS5_IJNS4_10UnderscoreESY_SY_EEEEENS4_13SM90_TMA_LOADENS4_14ComposedLayoutINS4_7SwizzleILi3ELi4ELi3EEENS4_18smem_ptr_flag_bitsILi8EEENSU_INS5_IJNSA_ILi8EEESI_EEENS5_IJSI_SC_EEEEEEEvNS4_8identityENS4_23SM90_TMA_LOAD_MULTICASTES1B_vS1C_EENS_8epilogue10collective6detail29Sm90TmaWarpSpecializedAdapterINS1G_15DefaultEpilogueISK_SL_SL_NS1F_6thread17LinearCombinationISK_Li1EffLNS1K_9ScaleType4KindE0ELNS_15FloatRoundStyleE2ESK_EENS1_15EpilogueDefaultEEEEEvvEEEEvNT_6ParamsE,@"STO_CUDA_ENTRY STV_DEFAULT"
_ZN7cutlass13device_kernelINS_4gemm6kernel13GemmUniversalIN4cute5tupleIJiiiiEEENS1_10collective13CollectiveMmaINS1_37MainloopSm90TmaGmmaWarpSpecializedFP8ILi2ENS5_IJNS4_1CILi2EEENSA_ILi1EEESC_EEENS1_35KernelTmaWarpSpecializedCooperativeEEENS5_IJNSA_ILi384EEENSA_ILi240EEENSA_ILi128EEEEEENS_12float_e4m3_tENS5_IJlSC_lEEESK_SL_NS4_8TiledMMAINS4_8MMA_AtomIJNS4_4SM904GMMA30MMA_64x16x32_F32E4M3E4M3_SS_TNILNSP_7ScaleInE1ELSR_1EEEEEENS4_6LayoutISD_NS5_IJSC_NSA_ILi0EEESV_EEEEENS5_IJNS4_10UnderscoreESY_SY_EEEEENS4_13SM90_TMA_LOADENS4_14ComposedLayoutINS4_7SwizzleILi3ELi4ELi3EEENS4_18smem_ptr_flag_bitsILi8EEENSU_INS5_IJNSA_ILi8EEESI_EEENS5_IJSI_SC_EEEEEEEvNS4_8identityENS4_23SM90_TMA_LOAD_MULTICASTES1B_vS1C_EENS_8epilogue10collective6detail29Sm90TmaWarpSpecializedAdapterINS1G_15DefaultEpilogueISK_SL_SL_NS1F_6thread17LinearCombinationISK_Li1EffLNS1K_9ScaleType4KindE0ELNS_15FloatRoundStyleE2ESK_EENS1_15EpilogueDefaultEEEEEvvEEEEvNT_6ParamsE:
[----:B------:R-:W0:Y:S02]  /*0000*/  LDC R1, c[0x0][0x28] ;  /* 0x00000a00ff017b82 */ /* 0x000e240000000800 */
[----:B0-----:R-:W-:Y:S01]  /*0010*/  VIADD R1, R1, 0xfffff230 ;  /* 0xfffff23001017836 */ /* 0x001fe20000000000 */
[----:B------:R-:W0:Y:S01]  /*0020*/  S2R R4, SR_TID.X ;  /* 0x0000000000047919 */ /* 0x000e220000002100 */
[----:B------:R-:W-:Y:S01]  /*0030*/  ELECT P0, URZ, PT ;  /* 0x00000000003f782f */ /* 0x000fe20003800000 */
[----:B------:R-:W-:Y:S01]  /*0040*/  BSSY B0, `(.L_x_0) ;  /* 0x0000015000007945 */ /* 0x000fe20003800000 */
[--C-:B0-----:R-:W-:Y:S02]  /*0050*/  SHF.R.U32.HI R0, RZ, 0x5, R4.reuse ;  /* 0x00000005ff007819 */ /* 0x101fe40000011604 */
[----:B------:R-:W-:-:S03]  /*0060*/  SHF.R.U32.HI R2, RZ, 0x7, R4 ;  /* 0x00000007ff027819 */ /* 0x000fc60000011604 */
[----:B------:R-:W0:Y:S04]  /*0070*/  SHFL.IDX PT, R3, R0, RZ, 0x1f ;  /* 0x00001fff00037589 */ /* 0x000e2800000e0000 */
[----:B------:R-:W1:Y:S01]  /*0080*/  SHFL.IDX PT, R2, R2, RZ, 0x1f ;  /* 0x00001fff02027589 */ /* 0x000e6200000e0000 */
[----:B0-----:R-:W-:Y:S02]  /*0090*/  R2UR UR4, R3 ;  /* 0x00000000030472ca */ /* 0x001fe400000e0000 */
[----:B-1----:R-:W-:-:S11]  /*00a0*/  R2UR UR6, R2 ;  /* 0x00000000020672ca */ /* 0x002fd600000e0000 */
[----:B------:R-:W-:Y:S02]  /*00b0*/  USHF.R.S32.HI UR5, URZ, 0x1f, UR4 ;  /* 0x0000001f3f057899 */ /* 0x000fe40008011404 */
[----:B------:R-:W-:Y:S02]  /*00c0*/  ISETP.NE.OR P0, PT, RZ, UR4, !P0 ;  /* 0x00000004ff007c0c */ /* 0x000fe4000c705670 */
[----:B------:R-:W-:-:S04]  /*00d0*/  ULEA.HI UR5, UR5, UR4, URZ, 0x2 ;  /* 0x0000000405057291 */ /* 0x000fc8000f8f103f */
[----:B------:R-:W-:-:S04]  /*00e0*/  ULOP3.LUT UR5, UR5, 0xfffffffc, URZ, 0xc0, !UPT ;  /* 0xfffffffc05057892 */ /* 0x000fc8000f8ec03f */
[----:B------:R-:W-:-:S03]  /*00f0*/  UIADD3 UR8, UR4, -UR5, URZ ;  /* 0x8000000504087290 */ /* 0x000fc6000fffe03f */
[----:B------:R-:W-:Y:S09]  /*0100*/  @P0 BRA `(.L_x_1) ;  /* 0x0000000000200947 */ /* 0x000ff20003800000 */
[----:B------:R-:W-:Y:S02]  /*0110*/  ULDC.64 UR4, c[0x0][0x198] ;  /* 0x0000660000047ab9 */ /* 0x000fe40000000a00 */
[----:B------:R-:W-:Y:S02]  /*0120*/  UIADD3 UR10, UP0, UR4, 0xf0, URZ ;  /* 0x000000f0040a7890 */ /* 0x000fe4000ff1e03f */
[----:B------:R-:W-:Y:S02]  /*0130*/  UIADD3 UR4, UP1, UR4, 0x1f0, URZ ;  /* 0x000001f004047890 */ /* 0x000fe4000ff3e03f */
[----:B------:R-:W-:Y:S02]  /*0140*/  UIADD3.X UR11, URZ, UR5, URZ, UP0, !UPT ;  /* 0x000000053f0b7290 */ /* 0x000fe400087fe43f */
[----:B------:R-:W-:-:S07]  /*0150*/  UIADD3.X UR5, URZ, UR5, URZ, UP1, !UPT ;  /* 0x000000053f057290 */ /* 0x000fce0008ffe43f */
[----:B------:R0:W-:Y:S02]  /*0160*/  UTMACCTL.PF [UR10] ;  /* 0x000000000a0079b9 */ /* 0x0001e40008040000 */
[----:B------:R0:W-:Y:S02]  /*0170*/  UTMACCTL.PF [UR4] ;  /* 0x00000000040079b9 */ /* 0x0001e40008040000 */
[----:B0-----:R-:W-:Y:S01]  /*0180*/  NOP ;  /* 0x0000000000007918 */ /* 0x001fe20000000000 */
.L_x_1:
[----:B------:R-:W-:Y:S05]  /*0190*/  BSYNC B0 ;  /* 0x0000000000007941 */ /* 0x000fea0003800000 */
.L_x_0:
[----:B------:R-:W-:Y:S01]  /*01a0*/  UISETP.NE.AND UP0, UPT, UR8, 0x3, UPT ;  /* 0x000000030800788c */ /* 0x000fe2000bf05270 */
[----:B------:R-:W0:Y:S01]  /*01b0*/  SHFL.IDX PT, R3, R0, RZ, 0x1f ;  /* 0x00001fff00037589 */ /* 0x000e2200000e0000 */
[----:B------:R-:W-:Y:S02]  /*01c0*/  UIADD3 UR10, UR6, -0x1, URZ ;  /* 0xffffffff060a7890 */ /* 0x000fe4000fffe03f */
[----:B------:R-:W-:Y:S01]  /*01d0*/  ISETP.NE.AND P1, PT, RZ, UR6, PT ;  /* 0x00000006ff007c0c */ /* 0x000fe2000bf25270 */
[----:B------:R-:W-:Y:S02]  /*01e0*/  UISETP.EQ.OR UP0, UPT, UR8, URZ, !UP0 ;  /* 0x0000003f0800728c */ /* 0x000fe4000c702670 */
[----:B------:R-:W-:Y:S02]  /*01f0*/  UISETP.GE.U32.AND UP1, UPT, UR10, 0x2, UPT ;  /* 0x000000020a00788c */ /* 0x000fe4000bf26070 */
[----:B------:R-:W-:-:S04]  /*0200*/  UISETP.EQ.AND UP0, UPT, UR6, URZ, UP0 ;  /* 0x0000003f0600728c */ /* 0x000fc80008702270 */
[----:B------:R-:W-:-:S04]  /*0210*/  USEL UR4, URZ, 0x1, !UP0 ;  /* 0x000000013f047887 */ /* 0x000fc8000c000000 */
[----:B------:R-:W-:-:S06]  /*0220*/  USEL UR4, UR4, 0x2, UP1 ;  /* 0x0000000204047887 */ /* 0x000fcc0008800000 */
[----:B------:R-:W-:Y:S01]  /*0230*/  IMAD.U32 R2, RZ, RZ, UR4 ;  /* 0x00000004ff027e24 */ /* 0x000fe2000f8e00ff */
[----:B0-----:R-:W-:-:S04]  /*0240*/  ISETP.NE.AND P0, PT, R3, RZ, PT ;  /* 0x000000ff0300720c */ /* 0x001fc80003f05270 */
[----:B------:R0:W-:Y:S09]  /*0250*/  STL [R1+0x7f8], R2 ;  /* 0x0007f80201007387 */ /* 0x0001f20000100800 */
[----:B0-----:R-:W-:Y:S05]  /*0260*/  @P0 BRA `(.L_x_2) ;  /* 0x0000000000480947 */ /* 0x001fea0003800000 */
[----:B------:R-:W0:Y:S01]  /*0270*/  S2UR UR9, SR_CgaCtaId ;  /* 0x00000000000979c3 */ /* 0x000e220000008800 */
[----:B------:R-:W-:Y:S01]  /*0280*/  UMOV UR4, 0x400 ;  /* 0x0000040000047882 */ /* 0x000fe20000000000 */
[----:B------:R-:W-:Y:S01]  /*0290*/  UMOV UR5, 0x1 ;  /* 0x0000000100057882 */ /* 0x000fe20000000000 */
[----:B------:R-:W-:Y:S01]  /*02a0*/  UMOV UR6, 0x4 ;  /* 0x0000000400067882 */ /* 0x000fe20000000000 */
[----:B------:R-:W-:Y:S01]  /*02b0*/  ELECT P0, URZ, PT ;  /* 0x00000000003f782f */ /* 0x000fe20003800000 */
[----:B------:R-:W-:-:S04]  /*02c0*/  UIADD3 UR6, -UR6, 0x100000, URZ ;  /* 0x0010000006067890 */ /* 0x000fc8000fffe13f */
[----:B------:R-:W-:Y:S02]  /*02d0*/  USHF.L.U32 UR7, UR6, 0xb, URZ ;  /* 0x0000000b06077899 */ /* 0x000fe4000800063f */
[----:B------:R-:W-:Y:S02]  /*02e0*/  USHF.L.U32 UR6, UR6, 0x1, URZ ;  /* 0x0000000106067899 */ /* 0x000fe4000800063f */
[----:B0-----:R-:W-:Y:S02]  /*02f0*/  ULEA UR9, UR9, UR4, 0x18 ;  /* 0x0000000409097291 */ /* 0x001fe4000f8ec03f */
[----:B------:R-:W-:-:S04]  /*0300*/  UIADD3 UR4, -UR5, 0x100000, URZ ;  /* 0x0010000005047890 */ /* 0x000fc8000fffe13f */
[----:B------:R-:W-:Y:S02]  /*0310*/  USHF.L.U32 UR5, UR4, 0xb, URZ ;  /* 0x0000000b04057899 */ /* 0x000fe4000800063f */
[----:B------:R-:W-:Y:S01]  /*0320*/  USHF.L.U32 UR4, UR4, 0x1, URZ ;  /* 0x0000000104047899 */ /* 0x000fe2000800063f */
[----:B------:R-:W0:Y:S11]  /*0330*/  FENCE.VIEW.ASYNC.S ;  /* 0x00000000000073c6 */ /* 0x000e360000000000 */
[----:B0-----:R0:W1:Y:S01]  /*0340*/  SYNCS.EXCH.64 URZ, [UR9], UR4 ;  /* 0x00000004093f75b2 */ /* 0x0010620008000100 */
[----:B------:R0:W2:Y:S01]  /*0350*/  SYNCS.EXCH.64 URZ, [UR9+0x10], UR6 ;  /* 0x00001006093f75b2 */ /* 0x0000a20008000100 */
[----:B------:R0:W3:Y:S01]  /*0360*/  SYNCS.EXCH.64 URZ, [UR9+0x8], UR4 ;  /* 0x00000804093f75b2 */ /* 0x0000e20008000100 */
[----:B------:R0:W4:Y:S01]  /*0370*/  SYNCS.EXCH.64 URZ, [UR9+0x18], UR6 ;  /* 0x00001806093f75b2 */ /* 0x0001220008000100 */
[----:B------:R-:W-:Y:S01]  /*0380*/  NOP ;  /* 0x0000000000007918 */ /* 0x000fe20000000000 */
.L_x_2:
[----:B------:R-:W-:Y:S01]  /*0390*/  SHF.R.S32.HI R2, RZ, 0x1f, R4 ;  /* 0x0000001fff027819 */ /* 0x000fe20000011404 */
[----:B------:R-:W5:Y:S01]  /*03a0*/  SHFL.IDX PT, R0, R0, RZ, 0x1f ;  /* 0x00001fff00007589 */ /* 0x000f6200000e0000 */
[----:B0-----:R-:W0:Y:S01]  /*03b0*/  S2UR UR9, SR_CTAID.X ;  /* 0x00000000000979c3 */ /* 0x001e220000002500 */
[----:B------:R-:W-:Y:S02]  /*03c0*/  ELECT P0, URZ, PT ;  /* 0x00000000003f782f */ /* 0x000fe40003800000 */
[----:B------:R-:W-:Y:S01]  /*03d0*/  LEA.HI R2, R2, R4, RZ, 0x7 ;  /* 0x0000000402027211 */ /* 0x000fe200078f38ff */
[----:B------:R-:W-:Y:S01]  /*03e0*/  ULDC UR4, c[0x0][0x150] ;  /* 0x0000540000047ab9 */ /* 0x000fe20000000800 */
[----:B------:R-:W-:Y:S01]  /*03f0*/  SHF.R.S32.HI R6, RZ, 0x1f, R3 ;  /* 0x0000001fff067819 */ /* 0x000fe20000011403 */
[----:B------:R-:W-:Y:S01]  /*0400*/  NOP ;  /* 0x0000000000007918 */ /* 0x000fe20000000000 */
[----:B------:R-:W-:Y:S01]  /*0410*/  LOP3.LUT R2, R2, 0xffffff80, RZ, 0xc0, !PT ;  /* 0xffffff8002027812 */ /* 0x000fe200078ec0ff */
[----:B------:R-:W-:Y:S01]  /*0420*/  NOP ;  /* 0x0000000000007918 */ /* 0x000fe20000000000 */
[----:B------:R-:W-:Y:S01]  /*0430*/  LEA.HI R6, R6, R3, RZ, 0x2 ;  /* 0x0000000306067211 */ /* 0x000fe200078f10ff */
[----:B------:R-:W1:Y:S02]  /*0440*/  LDC R8, c[0x0][0x144] ;  /* 0x00005100ff087b82 */ /* 0x000e640000000800 */
[----:B------:R-:W-:Y:S01]  /*0450*/  IMAD.IADD R4, R4, 0x1, -R2 ;  /* 0x0000000104047824 */ /* 0x000fe200078e0a02 */
[----:B------:R-:W-:Y:S01]  /*0460*/  LOP3.LUT R6, R6, 0x3ffffffc, RZ, 0xc0, !PT ;  /* 0x3ffffffc06067812 */ /* 0x000fe200078ec0ff */
[----:B------:R-:W2:Y:S03]  /*0470*/  S2R R2, SR_CTAID.Y ;  /* 0x0000000000027919 */ /* 0x000ea60000002600 */
[----:B------:R-:W-:Y:S01]  /*0480*/  SHF.R.S32.HI R5, RZ, 0x1f, R4 ;  /* 0x0000001fff057819 */ /* 0x000fe20000011404 */
[----:B------:R-:W-:Y:S01]  /*0490*/  IMAD.IADD R6, R3, 0x1, -R6 ;  /* 0x0000000103067824 */ /* 0x000fe200078e0a06 */
[----:B------:R-:W3:Y:S02]  /*04a0*/  LDC R13, c[0x0][0x148] ;  /* 0x00005200ff0d7b82 */ /* 0x000ee40000000800 */
[----:B------:R-:W-:-:S02]  /*04b0*/  LEA.HI R5, R5, R4, RZ, 0x3 ;  /* 0x0000000405057211 */ /* 0x000fc400078f18ff */
[----:B-----5:R-:W-:Y:S02]  /*04c0*/  ISETP.NE.OR P0, PT, R0, RZ, !P0 ;  /* 0x000000ff0000720c */ /* 0x020fe40004705670 */
[--C-:B------:R-:W-:Y:S02]  /*04d0*/  SHF.R.S32.HI R0, RZ, 0x3, R5.reuse ;  /* 0x00000003ff007819 */ /* 0x100fe40000011405 */
[----:B------:R-:W-:Y:S02]  /*04e0*/  SHF.R.S32.HI R5, RZ, 0x1f, R5 ;  /* 0x0000001fff057819 */ /* 0x000fe40000011405 */
[----:B0-----:R-:W-:Y:S02]  /*04f0*/  I2FP.F32.U32 R7, UR9 ;  /* 0x0000000900077c45 */ /* 0x001fe40008201000 */
[----:B------:R-:W-:-:S03]  /*0500*/  LEA.HI R5, R5, R0, RZ, 0x2 ;  /* 0x0000000005057211 */ /* 0x000fc600078f10ff */
[----:B------:R-:W-:Y:S01]  /*0510*/  FMUL R7, R7, UR4 ;  /* 0x0000000407077c20 */ /* 0x000fe20008400000 */
[----:B------:R-:W-:Y:S01]  /*0520*/  LOP3.LUT R5, R5, 0xfffffffc, RZ, 0xc0, !PT ;  /* 0xfffffffc05057812 */ /* 0x000fe200078ec0ff */
[----:B------:R-:W-:Y:S01]  /*0530*/  VOTEU.ALL UP0, P0 ;  /* 0x00000000003f7886 */ /* 0x000fe20000000000 */
[----:B------:R-:W-:Y:S01]  /*0540*/  ULDC UR4, c[0x0][0x154] ;  /* 0x0000550000047ab9 */ /* 0x000fe20000000800 */
[----:B------:R-:W-:Y:S02]  /*0550*/  VOTEU.ALL UP1, P0 ;  /* 0x00000000003f7886 */ /* 0x000fe40000020000 */
[----:B------:R-:W0:Y:S01]  /*0560*/  F2I.U32.TRUNC.NTZ R7, R7 ;  /* 0x0000000700077305 */ /* 0x000e22000020f000 */
[----:B------:R-:W-:Y:S01]  /*0570*/  IMAD.IADD R5, R0, 0x1, -R5 ;  /* 0x0000000100057824 */ /* 0x000fe200078e0a05 */
[----:B------:R-:W5:Y:S01]  /*0580*/  @!UP0 S2UR UR7, SR_CgaCtaId ;  /* 0x00000000000789c3 */ /* 0x000f620000008800 */
[----:B------:R-:W-:Y:S02]  /*0590*/  @!UP0 UMOV UR6, 0x400 ;  /* 0x0000040000068882 */ /* 0x000fe40000000000 */
[----:B------:R-:W-:Y:S01]  /*05a0*/  IMAD R5, R6, 0x4, R5 ;  /* 0x0000000406057824 */ /* 0x000fe200078e0205 */
[----:B--2---:R-:W-:-:S04]  /*05b0*/  I2FP.F32.U32 R9, R2 ;  /* 0x0000000200097245 */ /* 0x004fc80000201000 */
[----:B------:R-:W-:Y:S01]  /*05c0*/  LEA.HI R0, R5, R5, RZ, 0x1 ;  /* 0x0000000505007211 */ /* 0x000fe200078f08ff */
[----:B------:R-:W-:Y:S01]  /*05d0*/  FMUL R9, R9, UR4 ;  /* 0x0000000409097c20 */ /* 0x000fe20008400000 */
[----:B------:R-:W-:Y:S02]  /*05e0*/  UMOV UR4, 0x20 ;  /* 0x0000002000047882 */ /* 0x000fe40000000000 */
[----:B------:R-:W-:Y:S01]  /*05f0*/  LOP3.LUT R6, R0, 0xfffffffe, RZ, 0xc0, !PT ;  /* 0xfffffffe00067812 */ /* 0x000fe200078ec0ff */
[----:B0-----:R-:W-:Y:S01]  /*0600*/  IMAD.MOV R11, RZ, RZ, -R7 ;  /* 0x000000ffff0b7224 */ /* 0x001fe200078e0a07 */
[----:B------:R-:W-:-:S04]  /*0610*/  @!UP0 UIADD3 UR4, -UR4, 0x100000, URZ ;  /* 0x0010000004048890 */ /* 0x000fc8000fffe13f */
[----:B------:R-:W-:Y:S02]  /*0620*/  @!UP0 USHF.L.U32 UR5, UR4, 0xb, URZ ;  /* 0x0000000b04058899 */ /* 0x000fe4000800063f */
[----:B------:R-:W-:Y:S01]  /*0630*/  @!UP0 USHF.L.U32 UR4, UR4, 0x1, URZ ;  /* 0x0000000104048899 */ /* 0x000fe2000800063f */
[----:B------:R-:W0:Y:S01]  /*0640*/  F2I.U32.TRUNC.NTZ R9, R9 ;  /* 0x0000000900097305 */ /* 0x000e22000020f000 */
[----:B-1----:R-:W-:Y:S02]  /*0650*/  IMAD R0, R8, R11, UR9 ;  /* 0x0000000908007e24 */ /* 0x002fe4000f8e020b */
[C---:B------:R-:W-:Y:S02]  /*0660*/  IMAD.IADD R7, R5.reuse, 0x1, -R6 ;  /* 0x0000000105077824 */ /* 0x040fe400078e0a06 */
[----:B------:R-:W-:-:S03]  /*0670*/  IMAD.SHL.U32 R6, R5, 0x4, RZ ;  /* 0x0000000405067824 */ /* 0x000fc600078e00ff */
[----:B------:R-:W-:Y:S01]  /*0680*/  ISETP.NE.AND P2, PT, R7, R0, PT ;  /* 0x000000000700720c */ /* 0x000fe20003f45270 */
[----:B-----5:R-:W-:Y:S01]  /*0690*/  @!UP0 ULEA UR6, UR7, UR6, 0x18 ;  /* 0x0000000607068291 */ /* 0x020fe2000f8ec03f */
[----:B------:R-:W-:Y:S01]  /*06a0*/  LOP3.LUT R10, R5, 0xc, R6, 0x78, !PT ;  /* 0x0000000c050a7812 */ /* 0x000fe200078e7806 */
[----:B------:R-:W1:Y:S01]  /*06b0*/  LDC R7, c[0x0][0x140] ;  /* 0x00005000ff077b82 */ /* 0x000e620000000800 */
[----:B------:R-:W-:Y:S01]  /*06c0*/  VOTEU.ALL UP0, P0 ;  /* 0x00000000003f7886 */ /* 0x000fe20000000000 */
[----:B------:R-:W-:Y:S01]  /*06d0*/  LOP3.LUT P0, RZ, R4, 0x7, RZ, 0xc0, !PT ;  /* 0x0000000704ff7812 */ /* 0x000fe2000780c0ff */
[----:B0-----:R-:W-:Y:S01]  /*06e0*/  IMAD.MOV R14, RZ, RZ, -R9 ;  /* 0x000000ffff0e7224 */ /* 0x001fe200078e0a09 */
[----:B------:R0:W-:Y:S01]  /*06f0*/  STL [R1+0x7f4], R10 ;  /* 0x0007f40a01007387 */ /* 0x0001e20000100800 */
[----:B------:R-:W-:Y:S01]  /*0700*/  IMAD.MOV.U32 R4, RZ, RZ, 0x1 ;  /* 0x00000001ff047424 */ /* 0x000fe200078e00ff */
[----:B------:R-:W-:Y:S01]  /*0710*/  ISETP.LT.U32.AND P0, PT, R10, 0x2, !P0 ;  /* 0x000000020a00780c */ /* 0x000fe20004701070 */
[----:B---3--:R-:W-:-:S03]  /*0720*/  IMAD R6, R13, R14, R2 ;  /* 0x0000000e0d067224 */ /* 0x008fc600078e0202 */
[----:B------:R-:W-:Y:S01]  /*0730*/  @P2 LEA.HI R5, R10, R10, RZ, 0x1 ;  /* 0x0000000a0a052211 */ /* 0x000fe200078f08ff */
[----:B------:R-:W2:Y:S02]  /*0740*/  FENCE.VIEW.ASYNC.S ;  /* 0x00000000000073c6 */ /* 0x000ea40000000000 */
[----:B--2---:R0:W2:Y:S01]  /*0750*/  @!UP0 SYNCS.EXCH.64 URZ, [UR6+0x30], UR4 ;  /* 0x00003004063f85b2 */ /* 0x0040a20008000100 */
[----:B------:R-:W-:-:S04]  /*0760*/  @P2 SHF.R.S32.HI R5, RZ, 0x1, R5 ;  /* 0x00000001ff052819 */ /* 0x000fc80000011405 */
[----:B------:R-:W-:Y:S02]  /*0770*/  @P2 ISETP.NE.AND P3, PT, R5, R6, PT ;  /* 0x000000060500220c */ /* 0x000fe40003f65270 */
[----:B------:R-:W-:Y:S02]  /*0780*/  SEL R5, RZ, 0x1, !P0 ;  /* 0x00000001ff057807 */ /* 0x000fe40004000000 */
[----:B------:R-:W-:Y:S02]  /*0790*/  @P2 SEL R4, RZ, 0x1, P3 ;  /* 0x00000001ff042807 */ /* 0x000fe40001800000 */
[----:B-1----:R-:W-:Y:S02]  /*07a0*/  ISETP.EQ.U32.AND P4, PT, R7, 0x1, PT ;  /* 0x000000010700780c */ /* 0x002fe40003f82070 */
[----:B------:R-:W-:Y:S01]  /*07b0*/  LOP3.LUT R4, R4, R5, RZ, 0xc0, !PT ;  /* 0x0000000504047212 */ /* 0x000fe200078ec0ff */
[----:B------:R0:W1:Y:S01]  /*07c0*/  @!UP1 SYNCS.EXCH.64 URZ, [UR6+0x38], UR4 ;  /* 0x00003804063f95b2 */ /* 0x0000620008000100 */
[----:B------:R-:W-:-:S03]  /*07d0*/  NOP ;  /* 0x0000000000007918 */ /* 0x000fc60000000000 */
[----:B------:R0:W-:Y:S06]  /*07e0*/  STL [R1+0x7e4], R4 ;  /* 0x0007e40401007387 */ /* 0x0001ec0000100800 */
[----:B--2---:R-:W-:Y:S05]  /*07f0*/  @!P4 BRA `(.L_x_3) ;  /* 0x000000000008c947 */ /* 0x004fea0003800000 */
[----:B-1--4-:R-:W-:Y:S01]  /*0800*/  UCGABAR_ARV ;  /* 0x00000000000079c7 */ /* 0x012fe20008000000 */
[----:B------:R-:W-:Y:S05]  /*0810*/  BRA `(.L_x_4) ;  /* 0x0000000000047947 */ /* 0x000fea0003800000 */
.L_x_3:
[----:B-1--4-:R-:W-:Y:S01]  /*0820*/  NOP ;  /* 0x0000000000007918 */ /* 0x012fe20000000000 */
.L_x_4:
[----:B0-----:R-:W0:Y:S01]  /*0830*/  LDC R4, c[0x0][0x65c] ;  /* 0x00019700ff047b82 */ /* 0x001e220000000800 */
[----:B------:R-:W-:Y:S01]  /*0840*/  IMAD.MOV.U32 R5, RZ, RZ, RZ ;  /* 0x000000ffff057224 */ /* 0x000fe200078e00ff */
[----:B------:R-:W-:Y:S02]  /*0850*/  LOP3.LUT R12, R12, 0xfffffffd, RZ, 0xc0, !PT ;  /* 0xfffffffd0c0c7812 */ /* 0x000fe400078ec0ff */
[----:B0-----:R-:W-:Y:S01]  /*0860*/  ISETP.NE.AND P2, PT, R4, 0x1, PT ;  /* 0x000000010400780c */ /* 0x001fe20003f45270 */
[----:B------:R-:W-:-:S12]  /*0870*/  IMAD.U32 R4, RZ, RZ, UR9 ;  /* 0x00000009ff047e24 */ /* 0x000fd8000f8e00ff */
[----:B------:R-:W0:Y:S01]  /*0880*/  @P2 LDC R7, c[0x0][0x10] ;  /* 0x00000400ff072b82 */ /* 0x000e220000000800 */
[----:B------:R-:W-:Y:S01]  /*0890*/  @P2 IMAD.MOV.U32 R3, RZ, RZ, RZ ;  /* 0x000000ffff032224 */ /* 0x000fe200078e00ff */
[----:B------:R-:W-:Y:S01]  /*08a0*/  @P2 LOP3.LUT R12, R12, 0x2, RZ, 0xfc, !PT ;  /* 0x000000020c0c2812 */ /* 0x000fe200078efcff */
[----:B------:R-:W-:-:S05]  /*08b0*/  @P2 IMAD.MOV.U32 R11, RZ, RZ, RZ ;  /* 0x000000ffff0b2224 */ /* 0x000fca00078e00ff */
[----:B------:R-:W1:Y:S01]  /*08c0*/  @!P2 LDC R9, c[0x0][0xc] ;  /* 0x00000300ff09ab82 */ /* 0x000e620000000800 */
[----:B0-----:R-:W-:-:S04]  /*08d0*/  @P2 IMAD.WIDE.U32 R6, R7, UR9, R2 ;  /* 0x0000000907062c25 */ /* 0x001fc8000f8e0002 */
[----:B------:R-:W-:Y:S02]  /*08e0*/  @P2 IMAD.MOV.U32 R15, RZ, RZ, R6 ;  /* 0x000000ffff0f2224 */ /* 0x000fe400078e0006 */
[----:B------:R-:W-:Y:S02]  /*08f0*/  @P2 IMAD.IADD R21, R7, 0x1, R11 ;  /* 0x0000000107152824 */ /* 0x000fe400078e020b */
[----:B-1----:R-:W-:-:S04]  /*0900*/  @!P2 IMAD.WIDE.U32 R4, R2, R9, R4 ;  /* 0x000000090204a225 */ /* 0x002fc800078e0004 */
[----:B------:R-:W-:Y:S02]  /*0910*/  @!P2 IMAD.MOV.U32 R15, RZ, RZ, R4 ;  /* 0x000000ffff0fa224 */ /* 0x000fe400078e0004 */
[----:B------:R-:W-:-:S03]  /*0920*/  @!P2 IMAD.MOV.U32 R21, RZ, RZ, R5 ;  /* 0x000000ffff15a224 */ /* 0x000fc600078e0005 */
[----:B------:R0:W-:Y:S04]  /*0930*/  STL [R1+0x800], R15 ;  /* 0x0008000f01007387 */ /* 0x0001e80000100800 */
[----:B------:R0:W-:Y:S01]  /*0940*/  STL [R1+0x7fc], R21 ;  /* 0x0007fc1501007387 */ /* 0x0001e20000100800 */
[----:B------:R-:W-:Y:S05]  /*0950*/  @!P4 BRA `(.L_x_5) ;  /* 0x00000000000cc947 */ /* 0x000fea0003800000 */
[----:B------:R-:W-:Y:S01]  /*0960*/  UCGABAR_WAIT ;  /* 0x0000000000007dc7 */ /* 0x000fe20008000000 */
[----:B------:R-:W-:Y:S01]  /*0970*/  CCTL.IVALL ;  /* 0x00000000ff00798f */ /* 0x000fe20002000000 */
[----:B------:R-:W-:Y:S05]  /*0980*/  BRA `(.L_x_6) ;  /* 0x0000000000047947 */ /* 0x000fea0003800000 */
.L_x_5:
[----:B------:R-:W-:Y:S06]  /*0990*/  BAR.SYNC.DEFER_BLOCKING 0x0 ;  /* 0x0000000000007b1d */ /* 0x000fec0000010000 */
.L_x_6:
[----:B------:R-:W-:Y:S05]  /*09a0*/  @!P1 BRA `(.L_x_7) ;  /* 0x000004e400cc9947 */ /* 0x000fea0003800000 */
[----:B------:R-:W-:-:S06]  /*09b0*/  UISETP.GT.U32.AND UP0, UPT, UR10, 0x1, UPT ;  /* 0x000000010a00788c */ /* 0x000fcc000bf04070 */
[----:B------:R-:W-:-:S13]  /*09c0*/  PLOP3.LUT P0, PT, PT, PT, UP0, 0x80, 0x0 ;  /* 0x000000000000781c */ /* 0x000fda0003f0f008 */
[----:B------:R-:W-:Y:S05]  /*09d0*/  @P0 EXIT ;  /* 0x000000000000094d */ /* 0x000fea0003800000 */
[----:B------:R-:W-:Y:S01]  /*09e0*/  IMAD.MOV.U32 R5, RZ, RZ, -0x1 ;  /* 0xffffffffff057424 */ /* 0x000fe200078e00ff */
[----:B------:R-:W-:Y:S01]  /*09f0*/  ULDC.64 UR4, c[0x0][0x650] ;  /* 0x0001940000047ab9 */ /* 0x000fe20000000a00 */
[----:B------:R-:W-:Y:S01]  /*0a00*/  IMAD.MOV.U32 R6, RZ, RZ, -0x1 ;  /* 0xffffffffff067424 */ /* 0x000fe200078e00ff */
[----:B------:R-:W-:Y:S01]  /*0a10*/  ISETP.GE.U32.AND P0, PT, R15, UR4, PT ;  /* 0x000000040f007c0c */ /* 0x000fe2000bf06070 */
[----:B------:R-:W-:Y:S01]  /*0a20*/  UMOV UR4, 0xffffffff ;  /* 0xffffffff00047882 */ /* 0x000fe20000000000 */
[----:B------:R1:W-:Y:S01]  /*0a30*/  STL [R1+0x7e8], R5 ;  /* 0x0007e80501007387 */ /* 0x0003e20000100800 */
[----:B------:R-:W-:Y:S02]  /*0a40*/  PRMT R4, RZ, 0x7610, R4 ;  /* 0x00007610ff047816 */ /* 0x000fe40000000004 */
[----:B------:R-:W-:Y:S01]  /*0a50*/  ISETP.GE.U32.AND.EX P0, PT, R21, UR5, PT, P0 ;  /* 0x0000000515007c0c */ /* 0x000fe2000bf06100 */
[----:B------:R2:W-:Y:S01]  /*0a60*/  STL [R1+0x7ec], R6 ;  /* 0x0007ec0601007387 */ /* 0x0005e20000100800 */
[----:B-1----:R-:W-:-:S05]  /*0a70*/  IMAD.U32 R5, RZ, RZ, UR4 ;  /* 0x00000004ff057e24 */ /* 0x002fca000f8e00ff */
[----:B------:R2:W-:Y:S06]  /*0a80*/  STL [R1+0x7e0], R5 ;  /* 0x0007e00501007387 */ /* 0x0005ec0000100800 */
[----:B------:R-:W-:Y:S05]  /*0a90*/  @P0 BRA `(.L_x_8) ;  /* 0x0000000400400947 */ /* 0x000fea0003800000 */
[----:B------:R-:W1:Y:S01]  /*0aa0*/  LDC.64 R16, c[0x0][0x628] ;  /* 0x00018a00ff107b82 */ /* 0x000e620000000a00 */
[----:B------:R-:W-:Y:S02]  /*0ab0*/  IMAD.MOV.U32 R4, RZ, RZ, R15 ;  /* 0x000000ffff047224 */ /* 0x000fe400078e000f */
[----:B--2---:R-:W-:-:S05]  /*0ac0*/  IMAD.MOV.U32 R5, RZ, RZ, R21 ;  /* 0x000000ffff057224 */ /* 0x004fca00078e0015 */
[----:B------:R-:W2:Y:S08]  /*0ad0*/  LDC R10, c[0x0][0x630] ;  /* 0x00018c00ff0a7b82 */ /* 0x000eb00000000800 */
[----:B------:R-:W3:Y:S01]  /*0ae0*/  LDC.64 R18, c[0x0][0x620] ;  /* 0x00018800ff127b82 */ /* 0x000ee20000000a00 */
[----:B-1----:R-:W-:-:S04]  /*0af0*/  ISETP.NE.U32.AND P0, PT, R16, RZ, PT ;  /* 0x000000ff1000720c */ /* 0x002fc80003f05070 */
[----:B------:R-:W-:-:S13]  /*0b00*/  ISETP.NE.AND.EX P0, PT, R17, RZ, PT, P0 ;  /* 0x000000ff1100720c */ /* 0x000fda0003f05300 */
[----:B--23--:R-:W-:Y:S05]  /*0b10*/  @!P0 BRA `(.L_x_9) ;  /* 0x0000000000288947 */ /* 0x00cfea0003800000 */
[----:B------:R-:W1:Y:S02]  /*0b20*/  LDC R9, c[0x0][0x634] ;  /* 0x00018d00ff097b82 */ /* 0x000e640000000800 */
[----:B-1----:R-:W-:-:S05]  /*0b30*/  IADD3 R9, P0, R15, R9, RZ ;  /* 0x000000090f097210 */ /* 0x002fca0007f1e0ff */
[----:B------:R-:W-:-:S04]  /*0b40*/  IMAD.X R11, RZ, RZ, R21, P0 ;  /* 0x000000ffff0b7224 */ /* 0x000fc800000e0615 */
[----:B------:R-:W-:-:S04]  /*0b50*/  IMAD.WIDE.U32 R4, R11, R16, RZ ;  /* 0x000000100b047225 */ /* 0x000fc800078e00ff */
[----:B------:R-:W-:-:S04]  /*0b60*/  IMAD.WIDE.U32 R6, P0, R9, R17, R4 ;  /* 0x0000001109067225 */ /* 0x000fc80007800004 */
[----:B------:R-:W-:-:S04]  /*0b70*/  IMAD.WIDE.U32 R4, R9, R16, RZ ;  /* 0x0000001009047225 */ /* 0x000fc800078e00ff */
[----:B------:R-:W-:Y:S01]  /*0b80*/  IMAD.X R9, RZ, RZ, RZ, P0 ;  /* 0x000000ffff097224 */ /* 0x000fe200000e06ff */
[----:B------:R-:W-:Y:S01]  /*0b90*/  IADD3 RZ, P0, R5, R6, RZ ;  /* 0x0000000605ff7210 */ /* 0x000fe20007f1e0ff */
[----:B------:R-:W-:-:S04]  /*0ba0*/  IMAD.MOV.U32 R8, RZ, RZ, R7 ;  /* 0x000000ffff087224 */ /* 0x000fc800078e0007 */
[----:B------:R-:W-:-:S08]  /*0bb0*/  IMAD.WIDE.U32.X R4, R11, R17, R8, P0 ;  /* 0x000000110b047225 */ /* 0x000fd000000e0408 */
.L_x_9:
[----:B------:R-:W1:Y:S01]  /*0bc0*/  LDC.64 R22, c[0x0][0x640] ;  /* 0x00019000ff167b82 */ /* 0x000e620000000a00 */
[-C--:B------:R-:W-:Y:S01]  /*0bd0*/  SHF.R.U64 R24, R4, R10.reuse, R5 ;  /* 0x0000000a04187219 */ /* 0x080fe20000001205 */
[----:B------:R-:W-:Y:S01]  /*0be0*/  IMAD.MOV.U32 R4, RZ, RZ, R15 ;  /* 0x000000ffff047224 */ /* 0x000fe200078e000f */
[----:B------:R-:W-:Y:S01]  /*0bf0*/  SHF.R.U32.HI R3, RZ, R10, R5 ;  /* 0x0000000aff037219 */ /* 0x000fe20000011605 */
[----:B------:R-:W-:Y:S01]  /*0c00*/  IMAD.MOV.U32 R5, RZ, RZ, R21 ;  /* 0x000000ffff057224 */ /* 0x000fe200078e0015 */
[----:B------:R-:W-:Y:S01]  /*0c10*/  IADD3 R7, P0, RZ, -R24, RZ ;  /* 0x80000018ff077210 */ /* 0x000fe20007f1e0ff */
[----:B0-----:R-:W-:Y:S02]  /*0c20*/  IMAD R21, R13, R14, R2 ;  /* 0x0000000e0d157224 */ /* 0x001fe400078e0202 */
[----:B------:R-:W0:Y:S01]  /*0c30*/  LDC R8, c[0x0][0x618] ;  /* 0x00018600ff087b82 */ /* 0x000e220000000800 */
[----:B------:R-:W-:Y:S02]  /*0c40*/  IMAD.MOV.U32 R13, RZ, RZ, 0x1 ;  /* 0x00000001ff0d7424 */ /* 0x000fe400078e00ff */
[----:B------:R-:W-:-:S02]  /*0c50*/  IMAD.X R3, RZ, RZ, ~R3, P0 ;  /* 0x000000ffff037224 */ /* 0x000fc400000e0e03 */
[----:B------:R-:W-:-:S03]  /*0c60*/  IMAD.WIDE.U32 R4, R7, R18, R4 ;  /* 0x0000001207047225 */ /* 0x000fc600078e0004 */
[----:B------:R-:W2:Y:S01]  /*0c70*/  LDC R16, c[0x0][0x608] ;  /* 0x00018200ff107b82 */ /* 0x000ea20000000800 */
[----:B------:R-:W-:-:S04]  /*0c80*/  IMAD R6, R3, R18, RZ ;  /* 0x0000001203067224 */ /* 0x000fc800078e02ff */
[----:B------:R-:W-:-:S03]  /*0c90*/  IMAD R3, R7, R19, R6 ;  /* 0x0000001307037224 */ /* 0x000fc600078e0206 */
[----:B------:R-:W3:Y:S01]  /*0ca0*/  LDC R20, c[0x0][0x658] ;  /* 0x00019600ff147b82 */ /* 0x000ee20000000800 */
[----:B------:R-:W-:Y:S01]  /*0cb0*/  IMAD.IADD R3, R5, 0x1, R3 ;  /* 0x0000000105037824 */ /* 0x000fe200078e0203 */
[----:B-1----:R-:W-:Y:S01]  /*0cc0*/  ISETP.NE.U32.AND P0, PT, R22, RZ, PT ;  /* 0x000000ff1600720c */ /* 0x002fe20003f05070 */
[----:B------:R-:W-:-:S03]  /*0cd0*/  IMAD.MOV.U32 R5, RZ, RZ, -0x1 ;  /* 0xffffffffff057424 */ /* 0x000fc600078e00ff */
[----:B------:R-:W-:Y:S02]  /*0ce0*/  ISETP.NE.AND.EX P0, PT, R23, RZ, PT, P0 ;  /* 0x000000ff1700720c */ /* 0x000fe40003f05300 */
[----:B------:R-:W1:Y:S01]  /*0cf0*/  LDC R11, c[0x0][0x600] ;  /* 0x00018000ff0b7b82 */ /* 0x000e620000000800 */
[-CC-:B0-----:R-:W-:Y:S02]  /*0d00*/  SHF.R.U64 R10, R4, R8.reuse, R3.reuse ;  /* 0x00000008040a7219 */ /* 0x181fe40000001203 */
[----:B------:R-:W-:-:S05]  /*0d10*/  SHF.R.U32.HI R3, RZ, R8, R3 ;  /* 0x00000008ff037219 */ /* 0x000fca0000011603 */
[----:B------:R-:W0:Y:S01]  /*0d20*/  LDC R15, c[0x0][0x648] ;  /* 0x00019200ff0f7b82 */ /* 0x000e220000000800 */
[-CC-:B--2---:R-:W-:Y:S02]  /*0d30*/  SHF.R.U64 R19, R10, R16.reuse, R3.reuse ;  /* 0x000000100a137219 */ /* 0x184fe40000001203 */
[----:B------:R-:W-:-:S05]  /*0d40*/  SHF.R.U32.HI R3, RZ, R16, R3 ;  /* 0x00000010ff037219 */ /* 0x000fca0000011603 */
[----:B------:R-:W2:Y:S01]  /*0d50*/  LDC R17, c[0x0][0x638] ;  /* 0x00018e00ff117b82 */ /* 0x000ea20000000800 */
[-C--:B---3--:R-:W-:Y:S02]  /*0d60*/  SHF.L.U32 R2, R5, R20.reuse, RZ ;  /* 0x0000001405027219 */ /* 0x088fe400000006ff */
[--C-:B------:R-:W-:Y:S02]  /*0d70*/  SHF.R.U64 R14, R19, R20, R3.reuse ;  /* 0x00000014130e7219 */ /* 0x100fe40000001203 */
[----:B------:R-:W-:Y:S02]  /*0d80*/  LOP3.LUT R8, RZ, R2, RZ, 0x33, !PT ;  /* 0x00000002ff087212 */ /* 0x000fe400078e33ff */
[----:B------:R-:W-:Y:S01]  /*0d90*/  SHF.R.U32.HI R3, RZ, R20, R3 ;  /* 0x00000014ff037219 */ /* 0x000fe20000011603 */
[----:B------:R-:W3:Y:S01]  /*0da0*/  LDC R18, c[0x0][0x610] ;  /* 0x00018400ff127b82 */ /* 0x000ee20000000800 */
[----:B------:R-:W-:Y:S01]  /*0db0*/  IMAD.MOV.U32 R2, RZ, RZ, R14 ;  /* 0x000000ffff027224 */ /* 0x000fe200078e000e */
[----:B------:R-:W-:Y:S06]  /*0dc0*/  @!P0 BRA `(.L_x_10) ;  /* 0x0000000000288947 */ /* 0x000fec0003800000 */
[----:B------:R-:W4:Y:S02]  /*0dd0*/  LDC R7, c[0x0][0x64c] ;  /* 0x00019300ff077b82 */ /* 0x000f240000000800 */
[----:B----4-:R-:W-:-:S05]  /*0de0*/  IADD3 R7, P0, R14, R7, RZ ;  /* 0x000000070e077210 */ /* 0x010fca0007f1e0ff */
        /* <DEDUP_REMOVED lines=8> */
.L_x_10:
[----:B0-----:R-:W-:Y:S01]  /*0e70*/  SHF.R.U64 R4, R2, R15, R3 ;  /* 0x0000000f02047219 */ /* 0x001fe20000001203 */
[----:B-1----:R-:W-:Y:S01]  /*0e80*/  VIADD R5, R11, 0xffffffff ;  /* 0xffffffff0b057836 */ /* 0x002fe20000000000 */
[----:B------:R-:W-:Y:S02]  /*0e90*/  SHF.L.U32 R2, R13, R20, RZ ;  /* 0x000000140d027219 */ /* 0x000fe400000006ff */
[----:B------:R-:W-:Y:S01]  /*0ea0*/  LOP3.LUT R3, R19, R8, RZ, 0xc0, !PT ;  /* 0x0000000813037212 */ /* 0x000fe200078ec0ff */
[----:B------:R-:W-:Y:S01]  /*0eb0*/  IMAD.MOV R6, RZ, RZ, -R4 ;  /* 0x000000ffff067224 */ /* 0x000fe200078e0a04 */
[----:B------:R-:W-:Y:S02]  /*0ec0*/  R2UR UR4, R24 ;  /* 0x00000000180472ca */ /* 0x000fe400000e0000 */
[----:B------:R-:W-:Y:S01]  /*0ed0*/  SEL R0, R0, R21, !P2 ;  /* 0x0000001500007207 */ /* 0x000fe20005000000 */
[----:B------:R-:W-:Y:S01]  /*0ee0*/  IMAD R3, R2, R4, R3 ;  /* 0x0000000402037224 */ /* 0x000fe200078e0203 */
[----:B------:R-:W-:Y:S01]  /*0ef0*/  LOP3.LUT R5, R10, R5, RZ, 0xc0, !PT ;  /* 0x000000050a057212 */ /* 0x000fe200078ec0ff */
[----:B--2---:R-:W-:-:S02]  /*0f00*/  IMAD R2, R6, R17, R14 ;  /* 0x0000001106027224 */ /* 0x004fc400078e020e */
[----:B---3--:R-:W-:Y:S02]  /*0f10*/  IMAD R0, R3, R18, R0 ;  /* 0x0000001203007224 */ /* 0x008fe400078e0200 */
[----:B------:R-:W-:Y:S02]  /*0f20*/  IMAD R3, R2, R11, R5 ;  /* 0x0000000b02037224 */ /* 0x000fe400078e0205 */
[----:B------:R-:W-:Y:S02]  /*0f30*/  IMAD.MOV.U32 R4, RZ, RZ, 0x1 ;  /* 0x00000001ff047424 */ /* 0x000fe400078e00ff */
[----:B------:R-:W-:Y:S01]  /*0f40*/  IMAD.U32 R5, RZ, RZ, UR4 ;  /* 0x00000004ff057e24 */ /* 0x000fe2000f8e00ff */
[----:B------:R-:W-:Y:S02]  /*0f50*/  SEL R2, R3, R0, !P2 ;  /* 0x0000000003027207 */ /* 0x000fe40005000000 */
[----:B------:R-:W-:Y:S02]  /*0f60*/  SEL R0, R0, R3, !P2 ;  /* 0x0000000300007207 */ /* 0x000fe40005000000 */
[----:B------:R1:W-:Y:S04]  /*0f70*/  STL [R1+0x7e0], R5 ;  /* 0x0007e00501007387 */ /* 0x0003e80000100800 */
[----:B------:R1:W-:Y:S04]  /*0f80*/  STL [R1+0x7ec], R2 ;  /* 0x0007ec0201007387 */ /* 0x0003e80000100800 */
[----:B------:R1:W-:Y:S02]  /*0f90*/  STL [R1+0x7e8], R0 ;  /* 0x0007e80001007387 */ /* 0x0003e40000100800 */
.L_x_8:
[----:B------:R-:W-:-:S08]  /*0fa0*/  NOP ;  /* 0x0000000000007918 */ /* 0x000fd00000000000 */
[----:B------:R-:W3:Y:S02]  /*0fb0*/  USETMAXREG.TRY_ALLOC.CTAPOOL UP0, 0xf0 ;  /* 0x000000f0000079c8 */ /* 0x000ee40008000600 */
[----:B---3--:R-:W-:-:S13]  /*0fc0*/  PLOP3.LUT P0, PT, PT, PT, UP0, 0x80, 0x0 ;  /* 0x000000000000781c */ /* 0x008fda0003f0f008 */
[----:B------:R-:W-:Y:S05]  /*0fd0*/  @!P0 BRA `(.L_x_8) ;  /* 0xfffffffc00f08947 */ /* 0x000fea000383ffff */
[----:B------:R-:W-:Y:S02]  /*0fe0*/  ULDC.64 UR4, c[0x0][0x598] ;  /* 0x0001660000047ab9 */ /* 0x000fe40000000a00 */
[----:B------:R-:W-:-:S04]  /*0ff0*/  ISETP.NE.U32.AND P0, PT, RZ, UR4, PT ;  /* 0x00000004ff007c0c */ /* 0x000fc8000bf05070 */
[----:B------:R-:W-:-:S13]  /*1000*/  ISETP.NE.AND.EX P0, PT, RZ, UR5, PT, P0 ;  /* 0x00000005ff007c0c */ /* 0x000fda000bf05300 */
[----:B------:R-:W-:Y:S05]  /*1010*/  @!P0 BRA `(.L_x_11) ;  /* 0x0000000000288947 */ /* 0x000fea0003800000 */
[----:B-1----:R-:W1:Y:S01]  /*1020*/  LDC.64 R2, c[0x0][0x598] ;  /* 0x00016600ff027b82 */ /* 0x002e620000000a00 */
[----:B------:R-:W-:Y:S02]  /*1030*/  ULDC.64 UR4, c[0x0][0x208] ;  /* 0x0000820000047ab9 */ /* 0x000fe40000000a00 */
[----:B-1----:R-:W3:Y:S02]  /*1040*/  LDG.E.64 R2, desc[UR4][R2.64] ;  /* 0x0000000402027981 */ /* 0x002ee4000c1e1b00 */
[----:B---3--:R-:W-:-:S04]  /*1050*/  ISETP.NE.U32.AND P0, PT, R2, RZ, PT ;  /* 0x000000ff0200720c */ /* 0x008fc80003f05070 */
[----:B------:R-:W-:-:S13]  /*1060*/  ISETP.NE.AND.EX P0, PT, R3, RZ, PT, P0 ;  /* 0x000000ff0300720c */ /* 0x000fda0003f05300 */
[----:B------:R-:W-:Y:S05]  /*1070*/  @!P0 BRA `(.L_x_11) ;  /* 0x0000000000108947 */ /* 0x000fea0003800000 */
[----:B------:R-:W-:Y:S02]  /*1080*/  ULDC.64 UR4, c[0x0][0x208] ;  /* 0x0000820000047ab9 */ /* 0x000fe40000000a00 */
[----:B------:R-:W3:Y:S02]  /*1090*/  LD.E R2, desc[UR4][R2.64] ;  /* 0x0000000402027980 */ /* 0x000ee4000c101900 */
[----:B---3--:R-:W-:Y:S01]  /*10a0*/  R2UR UR61, R2 ;  /* 0x00000000023d72ca */ /* 0x008fe200000e0000 */
[----:B------:R-:W-:-:S14]  /*10b0*/  BRA `(.L_x_12) ;  /* 0x0000000000287947 */ /* 0x000fdc0003800000 */
.L_x_11:
[----:B------:R-:W-:Y:S02]  /*10c0*/  ULDC.64 UR4, c[0x0][0x588] ;  /* 0x0001620000047ab9 */ /* 0x000fe40000000a00 */
[----:B------:R-:W-:-:S04]  /*10d0*/  ISETP.NE.U32.AND P0, PT, RZ, UR4, PT ;  /* 0x00000004ff007c0c */ /* 0x000fc8000bf05070 */
[----:B------:R-:W-:-:S13]  /*10e0*/  ISETP.NE.AND.EX P0, PT, RZ, UR5, PT, P0 ;  /* 0x00000005ff007c0c */ /* 0x000fda000bf05300 */
[----:B------:R-:W-:Y:S05]  /*10f0*/  @!P0 BRA `(.L_x_13) ;  /* 0x0000000000148947 */ /* 0x000fea0003800000 */
[----:B-1----:R-:W1:Y:S01]  /*1100*/  LDC.64 R2, c[0x0][0x588] ;  /* 0x00016200ff027b82 */ /* 0x002e620000000a00 */
[----:B------:R-:W-:Y:S02]  /*1110*/  ULDC.64 UR4, c[0x0][0x208] ;  /* 0x0000820000047ab9 */ /* 0x000fe40000000a00 */
[----:B-1----:R-:W3:Y:S02]  /*1120*/  LDG.E R2, desc[UR4][R2.64] ;  /* 0x0000000402027981 */ /* 0x002ee4000c1e1900 */
[----:B---3--:R-:W-:Y:S01]  /*1130*/  R2UR UR61, R2 ;  /* 0x00000000023d72ca */ /* 0x008fe200000e0000 */
[----:B------:R-:W-:-:S14]  /*1140*/  BRA `(.L_x_12) ;  /* 0x0000000000047947 */ /* 0x000fdc0003800000 */
.L_x_13:
[----:B------:R-:W-:-:S05]  /*1150*/  ULDC UR61, c[0x0][0x580] ;  /* 0x00016000003d7ab9 */ /* 0x000fca0000000800 */
.L_x_12:
        /* <DEDUP_REMOVED lines=12> */
[----:B---3--:R-:W-:-:S13]  /*1220*/  R2UR UR4, R2 ;  /* 0x00000000020472ca */ /* 0x008fda00000e0000 */
[----:B------:R-:W-:-:S05]  /*1230*/  IMAD.U32 R0, RZ, RZ, UR4 ;  /* 0x00000004ff007e24 */ /* 0x000fca000f8e00ff */
[----:B------:R1:W-:Y:S01]  /*1240*/  STL [R1+0x80c], R0 ;  /* 0x00080c0001007387 */ /* 0x0003e20000100800 */
[----:B------:R-:W-:Y:S05]  /*1250*/  BRA `(.L_x_15) ;  /* 0x0000000000387947 */ /* 0x000fea0003800000 */
.L_x_14:
[----:B------:R-:W-:Y:S02]  /*1260*/  ULDC.64 UR4, c[0x0][0x590] ;  /* 0x0001640000047ab9 */ /* 0x000fe40000000a00 */
[----:B------:R-:W-:-:S04]  /*1270*/  ISETP.NE.U32.AND P0, PT, RZ, UR4, PT ;  /* 0x00000004ff007c0c */ /* 0x000fc8000bf05070 */
[----:B------:R-:W-:-:S13]  /*1280*/  ISETP.NE.AND.EX P0, PT, RZ, UR5, PT, P0 ;  /* 0x00000005ff007c0c */ /* 0x000fda000bf05300 */
[----:B------:R-:W-:Y:S05]  /*1290*/  @!P0 BRA `(.L_x_16) ;  /* 0x00000000001c8947 */ /* 0x000fea0003800000 */
[----:B-1----:R-:W1:Y:S01]  /*12a0*/  LDC.64 R2, c[0x0][0x590] ;  /* 0x00016400ff027b82 */ /* 0x002e620000000a00 */
[----:B------:R-:W-:Y:S02]  /*12b0*/  ULDC.64 UR4, c[0x0][0x208] ;  /* 0x0000820000047ab9 */ /* 0x000fe40000000a00 */
[----:B-1----:R-:W3:Y:S02]  /*12c0*/  LDG.E R2, desc[UR4][R2.64] ;  /* 0x0000000402027981 */ /* 0x002ee4000c1e1900 */
[----:B---3--:R-:W-:-:S13]  /*12d0*/  R2UR UR4, R2 ;  /* 0x00000000020472ca */ /* 0x008fda00000e0000 */
[----:B------:R-:W-:-:S05]  /*12e0*/  IMAD.U32 R0, RZ, RZ, UR4 ;  /* 0x00000004ff007e24 */ /* 0x000fca000f8e00ff */
[----:B------:R3:W-:Y:S01]  /*12f0*/  STL [R1+0x80c], R0 ;  /* 0x00080c0001007387 */ /* 0x0007e20000100800 */
[----:B------:R-:W-:Y:S05]  /*1300*/  BRA `(.L_x_15) ;  /* 0x00000000000c7947 */ /* 0x000fea0003800000 */
.L_x_16:
[----:B------:R-:W-:Y:S02]  /*1310*/  ULDC UR4, c[0x0][0x584] ;  /* 0x0001610000047ab9 */ /* 0x000fe40000000800 */
[----:B-1----:R-:W-:-:S05]  /*1320*/  IMAD.U32 R0, RZ, RZ, UR4 ;  /* 0x00000004ff007e24 */ /* 0x002fca000f8e00ff */
[----:B------:R4:W-:Y:S02]  /*1330*/  STL [R1+0x80c], R0 ;  /* 0x00080c0001007387 */ /* 0x0009e40000100800 */
.L_x_15:
[----:B------:R-:W-:-:S13]  /*1340*/  LOP3.LUT P0, RZ, R4, 0xff, RZ, 0xc0, !PT ;  /* 0x000000ff04ff7812 */ /* 0x000fda000780c0ff */
[----:B------:R-:W-:Y:S05]  /*1350*/  @!P0 EXIT ;  /* 0x000000000000894d */ /* 0x000fea0003800000 */
[----:B-1-34-:R-:W3:Y:S01]  /*1360*/  LDL R0, [R1+0x7f8] ;  /* 0x0007f80001007983 */ /* 0x01aee20000100800 */
[----:B------:R-:W-:Y:S01]  /*1370*/  ULDC UR4, c[0x0][0x28c] ;  /* 0x0000a30000047ab9 */ /* 0x000fe20000000800 */
[----:B--2---:R-:W1:Y:S01]  /*1380*/  LDC.64 R4, c[0x0][0x5c8] ;  /* 0x00017200ff047b82 */ /* 0x004e620000000a00 */
[----:B------:R-:W-:-:S04]  /*1390*/  UIADD3 UR4, UR4, 0x7f, URZ ;  /* 0x0000007f04047890 */ /* 0x000fc8000fffe03f */
[----:B------:R-:W-:-:S04]  /*13a0*/  USHF.R.S32.HI UR5, URZ, 0x1f, UR4 ;  /* 0x0000001f3f057899 */ /* 0x000fc80008011404 */
[----:B------:R-:W-:-:S04]  /*13b0*/  ULEA.HI UR5, UR5, UR4, URZ, 0x7 ;  /* 0x0000000405057291 */ /* 0x000fc8000f8f383f */
[----:B------:R-:W-:-:S03]  /*13c0*/  USHF.R.S32.HI UR4, URZ, 0x7, UR5 ;  /* 0x000000073f047899 */ /* 0x000fc60008011405 */
[----:B------:R-:W-:Y:S01]  /*13d0*/  UMOV UR5, URZ ;  /* 0x0000003f00057c82 */ /* 0x000fe20008000000 */
[C-C-:B-1----:R-:W-:Y:S01]  /*13e0*/  SHF.L.U64.HI R8, R4.reuse, 0x7, R5.reuse ;  /* 0x0000000704087819 */ /* 0x142fe20000010205 */
[C---:B------:R-:W-:Y:S01]  /*13f0*/  IMAD.SHL.U32 R9, R4.reuse, 0x80, RZ ;  /* 0x0000008004097824 */ /* 0x040fe200078e00ff */
[C-C-:B------:R-:W-:Y:S01]  /*1400*/  SHF.L.U64.HI R2, R4.reuse, 0x3, R5.reuse ;  /* 0x0000000304027819 */ /* 0x140fe20000010205 */
[C---:B------:R-:W-:Y:S01]  /*1410*/  IMAD.SHL.U32 R3, R4.reuse, 0x8, RZ ;  /* 0x0000000804037824 */ /* 0x040fe200078e00ff */
[C---:B------:R-:W-:Y:S01]  /*1420*/  SHF.L.U64.HI R10, R4.reuse, 0x8, R5 ;  /* 0x00000008040a7819 */ /* 0x040fe20000010205 */
[----:B------:R-:W-:Y:S01]  /*1430*/  IMAD.SHL.U32 R11, R4, 0x100, RZ ;  /* 0x00000100040b7824 */ /* 0x000fe200078e00ff */
[----:B---3--:R-:W-:-:S13]  /*1440*/  R2UR UR6, R0 ;  /* 0x00000000000672ca */ /* 0x008fda00000e0000 */
[----:B------:R-:W-:-:S06]  /*1450*/  ULOP3.LUT UR6, UR6, 0x1, URZ, 0xfc, !UPT ;  /* 0x0000000106067892 */ /* 0x000fcc000f8efc3f */
[----:B------:R-:W-:-:S05]  /*1460*/  IMAD.U32 R0, RZ, RZ, UR6 ;  /* 0x00000006ff007e24 */ /* 0x000fca000f8e00ff */
[----:B------:R1:W-:Y:S02]  /*1470*/  STL [R1+0x7f0], R0 ;  /* 0x0007f00001007387 */ /* 0x0003e40000100800 */
[----:B-1----:R-:W-:Y:S01]  /*1480*/  IMAD.U32 R0, RZ, RZ, UR4 ;  /* 0x00000004ff007e24 */ /* 0x002fe2000f8e00ff */
[----:B------:R-:W-:Y:S02]  /*1490*/  UMOV UR4, URZ ;  /* 0x0000003f00047c82 */ /* 0x000fe40008000000 */
[----:B------:R-:W-:Y:S02]  /*14a0*/  IMAD.U32 R4, RZ, RZ, UR4 ;  /* 0x00000004ff047e24 */ /* 0x000fe4000f8e00ff */
[----:B------:R1:W-:Y:S02]  /*14b0*/  STL [R1+0x810], R0 ;  /* 0x0008100001007387 */ /* 0x0003e40000100800 */
[----:B-1----:R-:W-:-:S05]  /*14c0*/  IMAD.U32 R0, RZ, RZ, UR5 ;  /* 0x00000005ff007e24 */ /* 0x002fca000f8e00ff */
[----:B------:R1:W-:Y:S04]  /*14d0*/  STL [R1+0x808], R0 ;  /* 0x0008080001007387 */ /* 0x0003e80000100800 */
[----:B------:R1:W-:Y:S02]  /*14e0*/  STL [R1+0x804], R4 ;  /* 0x0008040401007387 */ /* 0x0003e40000100800 */
.L_x_43:
[----:B--2---:R-:W2:Y:S01]  /*14f0*/  LDL R18, [R1+0x804] ;  /* 0x0008040001127983 */ /* 0x004ea20000100800 */
[----:B------:R-:W3:Y:S03]  /*1500*/  LDC R14, c[0x0][0x28c] ;  /* 0x0000a300ff0e7b82 */ /* 0x000ee60000000800 */
[----:B------:R-:W-:Y:S04]  /*1510*/  STL [R1+0x7d0], RZ ;  /* 0x0007d0ff01007387 */ /* 0x000fe80000100800 */
        /* <DEDUP_REMOVED lines=492> */
[----:B------:R-:W-:Y:S04]  /*33e0*/  STL [R1], RZ ;  /* 0x000000ff01007387 */ /* 0x000fe80000100800 */
[----:B------:R-:W-:Y:S04]  /*33f0*/  STL [R1+0x4], RZ ;  /* 0x000004ff01007387 */ /* 0x000fe80000100800 */
[----:B------:R-:W-:Y:S04]  /*3400*/  STL [R1+0x8], RZ ;  /* 0x000008ff01007387 */ /* 0x000fe80000100800 */
[----:B------:R-:W-:Y:S04]  /*3410*/  STL [R1+0xc], RZ ;  /* 0x00000cff01007387 */ /* 0x000fe80000100800 */
[----:B------:R-:W-:Y:S04]  /*3420*/  STL [R1+0x10], RZ ;  /* 0x000010ff01007387 */ /* 0x000fe80000100800 */
[----:B------:R-:W-:Y:S04]  /*3430*/  STL [R1+0x14], RZ ;  /* 0x000014ff01007387 */ /* 0x000fe80000100800 */
[----:B------:R-:W-:Y:S04]  /*3440*/  STL [R1+0x18], RZ ;  /* 0x000018ff01007387 */ /* 0x000fe80000100800 */
[----:B------:R-:W-:Y:S04]  /*3450*/  STL [R1+0x1c], RZ ;  /* 0x00001cff01007387 */ /* 0x000fe80000100800 */
[----:B------:R-:W4:Y:S01]  /*3460*/  LDL R17, [R1+0x808] ;  /* 0x0008080001117983 */ /* 0x000f220000100800 */
[----:B------:R-:W5:Y:S01]  /*3470*/  S2R R13, SR_TID.X ;  /* 0x00000000000d7919 */ /* 0x000f620000002100 */
[----:B------:R-:W0:Y:S01]  /*3480*/  S2UR UR9, SR_CgaCtaId ;  /* 0x00000000000979c3 */ /* 0x000e220000008800 */
[----:B-----5:R-:W-:-:S04]  /*3490*/  LOP3.LUT R13, R13, 0x80, RZ, 0xc0, !PT ;  /* 0x000000800d0d7812 */ /* 0x020fc800078ec0ff */
[----:B------:R-:W-:-:S06]  /*34a0*/  SHF.R.U32.HI R13, RZ, 0x7, R13 ;  /* 0x00000007ff0d7819 */ /* 0x000fcc000001160d */
[----:B------:R-:W5:Y:S01]  /*34b0*/  SHFL.IDX PT, R13, R13, RZ, 0x1f ;  /* 0x00001fff0d0d7589 */ /* 0x000f6200000e0000 */
[----:B--2---:R-:W-:Y:S01]  /*34c0*/  R2UR UR7, R18 ;  /* 0x00000000120772ca */ /* 0x004fe200000e0000 */
[----:B------:R-:W-:Y:S01]  /*34d0*/  UMOV UR8, 0x400 ;  /* 0x0000040000087882 */ /* 0x000fe20000000000 */
[----:B-----5:R-:W-:-:S11]  /*34e0*/  R2UR UR6, R13 ;  /* 0x000000000d0672ca */ /* 0x020fd600000e0000 */
[----:B------:R-:W-:Y:S01]  /*34f0*/  IMAD.U32 R13, RZ, RZ, UR7 ;  /* 0x00000007ff0d7e24 */ /* 0x000fe2000f8e00ff */
[----:B0-----:R-:W-:Y:S02]  /*3500*/  ULEA UR8, UR9, UR8, 0x18 ;  /* 0x0000000809087291 */ /* 0x001fe4000f8ec03f */
[----:B------:R-:W-:-:S04]  /*3510*/  ULEA.HI UR7, UR6, UR6, URZ, 0x1 ;  /* 0x0000000606077291 */ /* 0x000fc8000f8f083f */
[----:B------:R-:W-:-:S04]  /*3520*/  ULOP3.LUT UR7, UR7, 0x7fffe, URZ, 0xc0, !UPT ;  /* 0x0007fffe07077892 */ /* 0x000fc8000f8ec03f */
[----:B------:R-:W-:-:S04]  /*3530*/  UIADD3 UR7, UR6, -UR7, URZ ;  /* 0x8000000706077290 */ /* 0x000fc8000fffe03f */
[----:B------:R-:W-:-:S04]  /*3540*/  ULEA UR7, UR7, UR8, 0xd ;  /* 0x0000000807077291 */ /* 0x000fc8000f8e683f */
[----:B------:R-:W-:-:S04]  /*3550*/  UIADD3 UR7, UR7, 0x100, URZ ;  /* 0x0000010007077890 */ /* 0x000fc8000fffe03f */
[----:B------:R-:W-:-:S04]  /*3560*/  USHF.R.U32.HI UR7, URZ, 0x4, UR7 ;  /* 0x000000043f077899 */ /* 0x000fc80008011607 */
[----:B------:R-:W-:Y:S01]  /*3570*/  ULOP3.LUT UR6, UR7, 0x3fff, URZ, 0xc0, !UPT ;  /* 0x00003fff07067892 */ /* 0x000fe2000f8ec03f */
[----:B---3--:R-:W-:-:S05]  /*3580*/  ISETP.GE.AND P0, PT, R14, 0x1, PT ;  /* 0x000000010e00780c */ /* 0x008fca0003f06270 */
[----:B------:R-:W-:Y:S01]  /*3590*/  IMAD.U32 R16, RZ, RZ, UR6 ;  /* 0x00000006ff107e24 */ /* 0x000fe2000f8e00ff */
[----:B------:R-:W-:Y:S01]  /*35a0*/  UMOV UR4, URZ ;  /* 0x0000003f00047c82 */ /* 0x000fe20008000000 */
[----:B------:R-:W-:Y:S01]  /*35b0*/  UMOV UR5, URZ ;  /* 0x0000003f00057c82 */ /* 0x000fe20008000000 */
[----:B------:R-:W-:Y:S02]  /*35c0*/  IMAD.U32 R15, RZ, RZ, UR4 ;  /* 0x00000004ff0f7e24 */ /* 0x000fe4000f8e00ff */
[----:B------:R0:W-:Y:S01]  /*35d0*/  STL [R1+0x7dc], R16 ;  /* 0x0007dc1001007387 */ /* 0x0001e20000100800 */
[----:B------:R-:W-:Y:S01]  /*35e0*/  IMAD.U32 R14, RZ, RZ, UR8 ;  /* 0x00000008ff0e7e24 */ /* 0x000fe2000f8e00ff */
[----:B------:R-:W-:Y:S02]  /*35f0*/  CS2R R236, SRZ ;  /* 0x0000000000ec7805 */ /* 0x000fe4000001ff00 */
[----:B------:R-:W-:Y:S02]  /*3600*/  CS2R R234, SRZ ;  /* 0x0000000000ea7805 */ /* 0x000fe4000001ff00 */
[----:B------:R-:W-:-:S02]  /*3610*/  CS2R R232, SRZ ;  /* 0x0000000000e87805 */ /* 0x000fc4000001ff00 */
[----:B------:R-:W-:Y:S02]  /*3620*/  CS2R R22, SRZ ;  /* 0x0000000000167805 */ /* 0x000fe4000001ff00 */
[----:B------:R-:W-:Y:S01]  /*3630*/  CS2R R20, SRZ ;  /* 0x0000000000147805 */ /* 0x000fe2000001ff00 */
[----:B------:R-:W-:Y:S01]  /*3640*/  IMAD.MOV.U32 R19, RZ, RZ, RZ ;  /* 0x000000ffff137224 */ /* 0x000fe200078e00ff */
[----:B------:R-:W-:Y:S02]  /*3650*/  CS2R R224, SRZ ;  /* 0x0000000000e07805 */ /* 0x000fe4000001ff00 */
[----:B------:R-:W-:Y:S02]  /*3660*/  CS2R R226, SRZ ;  /* 0x0000000000e27805 */ /* 0x000fe4000001ff00 */
[----:B------:R-:W-:Y:S02]  /*3670*/  CS2R R228, SRZ ;  /* 0x0000000000e47805 */ /* 0x000fe4000001ff00 */
[----:B------:R-:W-:-:S02]  /*3680*/  CS2R R230, SRZ ;  /* 0x0000000000e67805 */ /* 0x000fc4000001ff00 */
[----:B------:R-:W-:Y:S02]  /*3690*/  CS2R R216, SRZ ;  /* 0x0000000000d87805 */ /* 0x000fe4000001ff00 */
[----:B------:R-:W-:Y:S02]  /*36a0*/  CS2R R218, SRZ ;  /* 0x0000000000da7805 */ /* 0x000fe4000001ff00 */
        /* <DEDUP_REMOVED lines=95> */
[----:B-1----:R-:W-:Y:S02]  /*3ca0*/  CS2R R26, SRZ ;  /* 0x00000000001a7805 */ /* 0x002fe4000001ff00 */
[----:B------:R-:W-:Y:S02]  /*3cb0*/  CS2R R28, SRZ ;  /* 0x00000000001c7805 */ /* 0x000fe4000001ff00 */
[----:B------:R-:W-:Y:S02]  /*3cc0*/  CS2R R30, SRZ ;  /* 0x00000000001e7805 */ /* 0x000fe4000001ff00 */
[----:B----4-:R-:W-:-:S13]  /*3cd0*/  R2UR UR6, R17 ;  /* 0x00000000110672ca */ /* 0x010fda00000e0000 */
[----:B0-----:R-:W-:Y:S01]  /*3ce0*/  IMAD.U32 R16, RZ, RZ, UR6 ;  /* 0x00000006ff107e24 */ /* 0x001fe2000f8e00ff */
[----:B------:R-:W-:Y:S06]  /*3cf0*/  @!P0 BRA `(.L_x_17) ;  /* 0x000000e400fc8947 */ /* 0x000fec0003800000 */
[----:B------:R-:W2:Y:S02]  /*3d00*/  LDL R16, [R1+0x7f0] ;  /* 0x0007f00001107983 */ /* 0x000ea40000100800 */
[----:B--2---:R-:W-:-:S13]  /*3d10*/  R2UR UR4, R16 ;  /* 0x00000000100472ca */ /* 0x004fda00000e0000 */
[----:B------:R-:W-:-:S06]  /*3d20*/  UISETP.NE.AND UP0, UPT, UR4, 0x3, UPT ;  /* 0x000000030400788c */ /* 0x000fcc000bf05270 */
[----:B------:R-:W-:-:S13]  /*3d30*/  PLOP3.LUT P1, PT, PT, PT, UP0, 0x80, 0x0 ;  /* 0x000000000000781c */ /* 0x000fda0003f2f008 */
[----:B------:R-:W-:Y:S05]  /*3d40*/  @!P1 BRA `(.L_x_18) ;  /* 0x0000000000049947 */ /* 0x000fea0003800000 */
[----:B------:R-:W-:Y:S01]  /*3d50*/  BPT.TRAP 0x1 ;  /* 0x000000040000795c */ /* 0x000fe20000300000 */
.L_x_18:
[----:B------:R-:W-:Y:S02]  /*3d60*/  R2UR UR6, R14 ;  /* 0x000000000e0672ca */ /* 0x000fe400000e0000 */
[----:B------:R-:W-:Y:S02]  /*3d70*/  R2UR UR4, R18 ;  /* 0x00000000120472ca */ /* 0x000fe400000e0000 */
[----:B------:R-:W-:-:S11]  /*3d80*/  R2UR UR5, R17 ;  /* 0x00000000110572ca */ /* 0x000fd600000e0000 */
[----:B------:R-:W-:Y:S02]  /*3d90*/  ULEA UR4, UR4, UR6, 0x3 ;  /* 0x0000000604047291 */ /* 0x000fe4000f8e183f */
[----:B------:R-:W-:-:S05]  /*3da0*/  IMAD.U32 R13, RZ, RZ, UR5 ;  /* 0x00000005ff0d7e24 */ /* 0x000fca000f8e00ff */
[----:B------:R-:W-:-:S04]  /*3db0*/  SHF.L.U32 R13, R13, 0x1f, RZ ;  /* 0x0000001f0d0d7819 */ /* 0x000fc800000006ff */
[----:B------:R0:W2:Y:S01]  /*3dc0*/  SYNCS.PHASECHK.TRANS64.TRYWAIT P0, [UR4], R13 ;  /* 0x0000000dff0075a7 */ /* 0x0000a20008000144 */
[----:B------:R-:W-:Y:S05]  /*3dd0*/  @!P1 BRA `(.L_x_19) ;  /* 0x0000000000049947 */ /* 0x000fea0003800000 */
[----:B------:R-:W-:Y:S01]  /*3de0*/  BPT.TRAP 0x1 ;  /* 0x000000040000795c */ /* 0x000fe20000300000 */
.L_x_19:
[----:B------:R3:W-:Y:S01]  /*3df0*/  STL [R1+0x7d0], RZ ;  /* 0x0007d0ff01007387 */ /* 0x0007e20000100800 */
[----:B------:R-:W-:Y:S02]  /*3e00*/  UMOV UR5, 0x4 ;  /* 0x0000000400057882 */ /* 0x000fe40000000000 */
[----:B------:R-:W-:Y:S01]  /*3e10*/  IMAD.U32 R15, RZ, RZ, UR5 ;  /* 0x00000005ff0f7e24 */ /* 0x000fe2000f8e00ff */
[----:B--2---:R-:W-:Y:S06]  /*3e20*/  @P0 BRA `(.L_x_20) ;  /* 0x0000000000080947 */ /* 0x004fec0003800000 */
[----:B------:R-:W2:Y:S02]  /*3e30*/  SYNCS.PHASECHK.TRANS64.TRYWAIT P0, [UR4], R13 ;  /* 0x0000000dff0075a7 */ /* 0x000ea40008000144 */
[----:B--2---:R-:W-:Y:S05]  /*3e40*/  @!P0 BRA `(.L_x_21) ;  /* 0x000004c800048947 */ /* 0x004fea0003800000 */
.L_x_20:
[----:B------:R-:W4:Y:S04]  /*3e50*/  LDL R17, [R1+0x7dc] ;  /* 0x0007dc0001117983 */ /* 0x000f280000100800 */
[----:B------:R-:W-:Y:S04]  /*3e60*/  STL [R1+0x948], R15 ;  /* 0x0009480f01007387 */ /* 0x000fe80000100800 */
        /* <DEDUP_REMOVED lines=8> */
[----:B------:R1:W-:Y:S04]  /*3ef0*/  STL [R1+0x924], R4 ;  /* 0x0009240401007387 */ /* 0x0003e80000100800 */
[----:B------:R-:W-:Y:S04]  /*3f00*/  STL [R1+0x920], R3 ;  /* 0x0009200301007387 */ /* 0x000fe80000100800 */
[----:B------:R-:W-:Y:S04]  /*3f10*/  STL [R1+0x91c], R2 ;  /* 0x00091c0201007387 */ /* 0x000fe80000100800 */
[----:B------:R-:W-:Y:S04]  /*3f20*/  STL [R1+0x918], R0 ;  /* 0x0009180001007387 */ /* 0x000fe80000100800 */
[----:B--2---:R-:W2:Y:S01]  /*3f30*/  LDL R16, [R1+0x804] ;  /* 0x0008040001107983 */ /* 0x004ea20000100800 */
[----:B------:R-:W-:Y:S01]  /*3f40*/  R2UR UR4, R14 ;  /* 0x000000000e0472ca */ /* 0x000fe200000e0000 */
[----:B-1----:R-:W-:Y:S01]  /*3f50*/  WARPGROUP.ARRIVE ;  /* 0x00000000000079c5 */ /* 0x002fe20000000000 */
[----:B------:R-:W-:Y:S01]  /*3f60*/  UMOV UR45, 0x40000040 ;  /* 0x40000040002d7882 */ /* 0x000fe20000000000 */
[----:B------:R-:W-:Y:S01]  /*3f70*/  STL [R1+0x94c], R14 ;  /* 0x00094c0e01007387 */ /* 0x000fe20000100800 */
[----:B------:R-:W-:Y:S01]  /*3f80*/  UMOV UR47, 0x40000040 ;  /* 0x40000040002f7882 */ /* 0x000fe20000000000 */
[----:B------:R-:W-:Y:S01]  /*3f90*/  UMOV UR57, UR45 ;  /* 0x0000002d00397c82 */ /* 0x000fe20008000000 */
[----:B------:R-:W-:Y:S01]  /*3fa0*/  UMOV UR59, 0x40000040 ;  /* 0x40000040003b7882 */ /* 0x000fe20000000000 */
[----:B------:R-:W-:Y:S01]  /*3fb0*/  UMOV UR53, UR45 ;  /* 0x0000002d00357c82 */ /* 0x000fe20008000000 */
[----:B------:R-:W-:Y:S01]  /*3fc0*/  UMOV UR55, 0x40000040 ;  /* 0x4000004000377882 */ /* 0x000fe20000000000 */
[----:B------:R-:W-:Y:S01]  /*3fd0*/  UMOV UR13, UR45 ;  /* 0x0000002d000d7c82 */ /* 0x000fe20008000000 */
[----:B------:R-:W-:Y:S01]  /*3fe0*/  UMOV UR15, 0x40000040 ;  /* 0x40000040000f7882 */ /* 0x000fe20000000000 */
[----:B------:R-:W-:Y:S01]  /*3ff0*/  UMOV UR41, UR45 ;  /* 0x0000002d00297c82 */ /* 0x000fe20008000000 */
[----:B------:R-:W-:Y:S01]  /*4000*/  UMOV UR49, UR15 ;  /* 0x0000000f00317c82 */ /* 0x000fe20008000000 */
[----:B------:R-:W-:Y:S01]  /*4010*/  UIADD3 UR4, UR4, 0x18100, URZ ;  /* 0x0001810004047890 */ /* 0x000fe2000fffe03f */
[----:B------:R-:W-:Y:S01]  /*4020*/  UMOV UR43, 0x40000040 ;  /* 0x40000040002b7882 */ /* 0x000fe20000000000 */
[----:B------:R-:W-:-:S02]  /*4030*/  UMOV UR37, UR45 ;  /* 0x0000002d00257c82 */ /* 0x000fc40008000000 */
[----:B------:R-:W-:Y:S01]  /*4040*/  USHF.R.U32.HI UR4, URZ, 0x4, UR4 ;  /* 0x000000043f047899 */ /* 0x000fe20008011604 */
[----:B------:R-:W-:Y:S01]  /*4050*/  UMOV UR39, 0x40000040 ;  /* 0x4000004000277882 */ /* 0x000fe20000000000 */
[----:B------:R-:W-:Y:S02]  /*4060*/  UMOV UR33, UR45 ;  /* 0x0000002d00217c82 */ /* 0x000fe40008000000 */
[----:B------:R-:W-:Y:S01]  /*4070*/  ULOP3.LUT UR4, UR4, 0x3fff, URZ, 0xc0, !UPT ;  /* 0x00003fff04047892 */ /* 0x000fe2000f8ec03f */
[----:B------:R-:W-:Y:S01]  /*4080*/  UMOV UR35, 0x40000040 ;  /* 0x4000004000237882 */ /* 0x000fe20000000000 */
[----:B------:R-:W-:Y:S02]  /*4090*/  UMOV UR29, UR45 ;  /* 0x0000002d001d7c82 */ /* 0x000fe40008000000 */
[----:B------:R-:W-:Y:S01]  /*40a0*/  ULOP3.LUT UR4, UR4, 0x10000, URZ, 0xfc, !UPT ;  /* 0x0001000004047892 */ /* 0x000fe2000f8efc3f */
[----:B------:R-:W-:Y:S01]  /*40b0*/  UMOV UR31, 0x40000040 ;  /* 0x40000040001f7882 */ /* 0x000fe20000000000 */
[----:B------:R-:W-:Y:S01]  /*40c0*/  UMOV UR25, UR45 ;  /* 0x0000002d00197c82 */ /* 0x000fe20008000000 */
[----:B------:R-:W-:Y:S01]  /*40d0*/  UMOV UR27, 0x40000040 ;  /* 0x40000040001b7882 */ /* 0x000fe20000000000 */
[----:B------:R-:W-:Y:S01]  /*40e0*/  UMOV UR7, 0x40000040 ;  /* 0x4000004000077882 */ /* 0x000fe20000000000 */
[----:B------:R-:W-:Y:S01]  /*40f0*/  UMOV UR21, UR45 ;  /* 0x0000002d00157c82 */ /* 0x000fe20008000000 */
[----:B------:R-:W-:Y:S01]  /*4100*/  UMOV UR23, 0x40000040 ;  /* 0x4000004000177882 */ /* 0x000fe20000000000 */
[----:B------:R-:W-:Y:S01]  /*4110*/  UMOV UR17, UR45 ;  /* 0x0000002d00117c82 */ /* 0x000fe20008000000 */
[----:B------:R-:W-:Y:S01]  /*4120*/  UMOV UR19, 0x40000040 ;  /* 0x4000004000137882 */ /* 0x000fe20000000000 */
[----:B----4-:R-:W-:-:S13]  /*4130*/  R2UR UR6, R17 ;  /* 0x00000000110672ca */ /* 0x010fda00000e0000 */
[----:B------:R-:W-:Y:S01]  /*4140*/  ULOP3.LUT UR60, UR6, 0x10000, URZ, 0xfc, !UPT ;  /* 0x00010000063c7892 */ /* 0x000fe2000f8efc3f */
[----:B--2---:R-:W-:Y:S01]  /*4150*/  STL [R1+0x950], R16 ;  /* 0x0009501001007387 */ /* 0x004fe20000100800 */
[----:B------:R-:W-:-:S03]  /*4160*/  R2UR UR5, R16 ;  /* 0x00000000100572ca */ /* 0x000fc600000e0000 */
[----:B------:R-:W-:Y:S04]  /*4170*/  STL [R1+0x7cc], RZ ;  /* 0x0007ccff01007387 */ /* 0x000fe80000100800 */
[----:B------:R-:W-:Y:S04]  /*4180*/  STL [R1+0x7c8], RZ ;  /* 0x0007c8ff01007387 */ /* 0x000fe80000100800 */
[----:B------:R-:W-:Y:S02]  /*4190*/  STL [R1+0x7c4], RZ ;  /* 0x0007c4ff01007387 */ /* 0x000fe40000100800 */
[----:B------:R-:W-:-:S02]  /*41a0*/  UIMAD UR60, UR5, 0xc00, UR60 ;  /* 0x00000c00053c78a4 */ /* 0x000fc4000f8e023c */
[----:B------:R-:W-:Y:S01]  /*41b0*/  STL [R1+0x7c0], RZ ;  /* 0x0007c0ff01007387 */ /* 0x000fe20000100800 */
[----:B------:R-:W-:-:S03]  /*41c0*/  UIMAD UR8, UR5, 0x780, UR4 ;  /* 0x00000780050878a4 */ /* 0x000fc6000f8e0204 */
[----:B------:R-:W-:Y:S01]  /*41d0*/  STL [R1+0x7bc], RZ ;  /* 0x0007bcff01007387 */ /* 0x000fe20000100800 */
[----:B------:R-:W-:Y:S01]  /*41e0*/  UMOV UR44, UR60 ;  /* 0x0000003c002c7c82 */ /* 0x000fe20008000000 */
[----:B------:R-:W-:Y:S02]  /*41f0*/  UIADD3 UR58, UR8, 0x80, URZ ;  /* 0x00000080083a7890 */ /* 0x000fe4000fffe03f */
[----:B------:R-:W-:Y:S01]  /*4200*/  STL [R1+0x7b8], RZ ;  /* 0x0007b8ff01007387 */ /* 0x000fe20000100800 */
[----:B------:R-:W-:Y:S01]  /*4210*/  UMOV UR46, UR8 ;  /* 0x00000008002e7c82 */ /* 0x000fe20008000000 */
[----:B------:R-:W-:Y:S01]  /*4220*/  UMOV UR56, UR44 ;  /* 0x0000002c00387c82 */ /* 0x000fe20008000000 */
[----:B------:R-:W-:Y:S01]  /*4230*/  QGMMA.64x16x32.F32.E4M3.E4M3 R4, gdesc[UR44], RZ, !UPT, gsb0 ;  /* 0x002000002c0479f3 */ /* 0x000fe2000c0008ff */
[----:B------:R-:W-:Y:S01]  /*4240*/  STL [R1+0x7b4], RZ ;  /* 0x0007b4ff01007387 */ /* 0x000fe20000100800 */
[----:B------:R-:W-:Y:S01]  /*4250*/  UIADD3 UR54, UR8, 0x100, URZ ;  /* 0x0000010008367890 */ /* 0x000fe2000fffe03f */
[----:B------:R-:W-:-:S02]  /*4260*/  UMOV UR52, UR44 ;  /* 0x0000002c00347c82 */ /* 0x000fc40008000000 */
[----:B------:R-:W-:Y:S01]  /*4270*/  STL [R1+0x7b0], RZ ;  /* 0x0007b0ff01007387 */ /* 0x000fe20000100800 */
[----:B------:R-:W-:Y:S01]  /*4280*/  UIADD3 UR4, UR8, 0x180, URZ ;  /* 0x0000018008047890 */ /* 0x000fe2000fffe03f */
[----:B------:R-:W-:Y:S02]  /*4290*/  UMOV UR12, UR44 ;  /* 0x0000002c000c7c82 */ /* 0x000fe40008000000 */
[----:B------:R-:W-:Y:S01]  /*42a0*/  STL [R1+0x7ac], RZ ;  /* 0x0007acff01007387 */ /* 0x000fe20000100800 */
[----:B------:R-:W-:Y:S02]  /*42b0*/  UIADD3 UR5, UR8, 0x200, URZ ;  /* 0x0000020008057890 */ /* 0x000fe4000fffe03f */
[----:B------:R-:W-:Y:S01]  /*42c0*/  UIADD3 UR42, UR8, 0x300, URZ ;  /* 0x00000300082a7890 */ /* 0x000fe2000fffe03f */
[----:B------:R-:W-:Y:S01]  /*42d0*/  STL [R1+0x7a8], RZ ;  /* 0x0007a8ff01007387 */ /* 0x000fe20000100800 */
[----:B------:R-:W-:Y:S01]  /*42e0*/  UMOV UR14, UR4 ;  /* 0x00000004000e7c82 */ /* 0x000fe20008000000 */
[----:B------:R-:W-:-:S02]  /*42f0*/  UIADD3 UR4, UR8, 0x280, URZ ;  /* 0x0000028008047890 */ /* 0x000fc4000fffe03f */
[----:B------:R-:W-:Y:S01]  /*4300*/  STL [R1+0x7a4], RZ ;  /* 0x0007a4ff01007387 */ /* 0x000fe20000100800 */
[----:B------:R-:W-:Y:S01]  /*4310*/  UMOV UR48, UR14 ;  /* 0x0000000e00307c82 */ /* 0x000fe20008000000 */
[----:B------:R-:W-:Y:S01]  /*4320*/  UMOV UR40, UR44 ;  /* 0x0000002c00287c82 */ /* 0x000fe20008000000 */
[----:B------:R-:W-:Y:S01]  /*4330*/  UIADD3 UR38, UR8, 0x380, URZ ;  /* 0x0000038008267890 */ /* 0x000fe2000fffe03f */
[----:B------:R-:W-:Y:S01]  /*4340*/  STL [R1+0x7a0], RZ ;  /* 0x0007a0ff01007387 */ /* 0x000fe20000100800 */
[----:B------:R-:W-:Y:S01]  /*4350*/  UMOV UR36, UR44 ;  /* 0x0000002c00247c82 */ /* 0x000fe20008000000 */
[----:B------:R-:W-:Y:S02]  /*4360*/  UIADD3 UR34, UR8, 0x400, URZ ;  /* 0x0000040008227890 */ /* 0x000fe4000fffe03f */
[----:B------:R-:W-:Y:S01]  /*4370*/  STL [R1+0x79c], RZ ;  /* 0x00079cff01007387 */ /* 0x000fe20000100800 */
[----:B------:R-:W-:Y:S01]  /*4380*/  UMOV UR32, UR44 ;  /* 0x0000002c00207c82 */ /* 0x000fe20008000000 */
[----:B------:R-:W-:-:S02]  /*4390*/  UIADD3 UR30, UR8, 0x480, URZ ;  /* 0x00000480081e7890 */ /* 0x000fc4000fffe03f */
[----:B------:R-:W-:Y:S01]  /*43a0*/  STL [R1+0x798], RZ ;  /* 0x000798ff01007387 */ /* 0x000fe20000100800 */
[----:B------:R-:W-:Y:S01]  /*43b0*/  UMOV UR28, UR44 ;  /* 0x0000002c001c7c82 */ /* 0x000fe20008000000 */
[----:B------:R-:W-:Y:S02]  /*43c0*/  UIADD3 UR26, UR8, 0x500, URZ ;  /* 0x00000500081a7890 */ /* 0x000fe4000fffe03f */
[----:B------:R-:W-:Y:S01]  /*43d0*/  STL [R1+0x794], RZ ;  /* 0x000794ff01007387 */ /* 0x000fe20000100800 */
[----:B------:R-:W-:Y:S01]  /*43e0*/  UMOV UR24, UR44 ;  /* 0x0000002c00187c82 */ /* 0x000fe20008000000 */
[----:B------:R-:W-:Y:S02]  /*43f0*/  UIADD3 UR6, UR8, 0x580, URZ ;  /* 0x0000058008067890 */ /* 0x000fe4000fffe03f */
[----:B------:R-:W-:Y:S01]  /*4400*/  STL [R1+0x790], RZ ;  /* 0x000790ff01007387 */ /* 0x000fe20000100800 */
[----:B------:R-:W-:Y:S01]  /*4410*/  UIADD3 UR22, UR8, 0x600, URZ ;  /* 0x0000060008167890 */ /* 0x000fe2000fffe03f */
[----:B------:R-:W-:-:S02]  /*4420*/  UMOV UR20, UR44 ;  /* 0x0000002c00147c82 */ /* 0x000fc40008000000 */
[----:B------:R-:W-:Y:S01]  /*4430*/  STL [R1+0x78c], RZ ;  /* 0x00078cff01007387 */ /* 0x000fe20000100800 */
[----:B------:R-:W-:Y:S01]  /*4440*/  UIADD3 UR18, UR8, 0x680, URZ ;  /* 0x0000068008127890 */ /* 0x000fe2000fffe03f */
[----:B------:R-:W-:Y:S02]  /*4450*/  UMOV UR16, UR44 ;  /* 0x0000002c00107c82 */ /* 0x000fe40008000000 */
[----:B------:R-:W-:Y:S04]  /*4460*/  STL [R1+0x788], RZ ;  /* 0x000788ff01007387 */ /* 0x000fe80000100800 */
[----:B------:R-:W-:Y:S01]  /*4470*/  STL [R1+0x784], RZ ;  /* 0x000784ff01007387 */ /* 0x000fe20000100800 */
[----:B------:R-:W-:-:S03]  /*4480*/  WARPGROUP.DEPBAR.LE gsb0, 0x0 ;  /* 0x00008000000079c5 */ /* 0x000fc60000010000 */
[----:B------:R-:W-:Y:S01]  /*4490*/  STL [R1+0x780], RZ ;  /* 0x000780ff01007387 */ /* 0x000fe20000100800 */
[----:B------:R-:W-:Y:S01]  /*44a0*/  WARPGROUP.ARRIVE ;  /* 0x00000000000079c5 */ /* 0x000fe20000000000 */
[----:B------:R-:W-:Y:S02]  /*44b0*/  IMAD.MOV.U32 R76, RZ, RZ, R4 ;  /* 0x000000ffff4c7224 */ /* 0x000fe400078e0004 */
[----:B------:R-:W-:Y:S01]  /*44c0*/  STL [R1+0x77c], RZ ;  /* 0x00077cff01007387 */ /* 0x000fe20000100800 */
[----:B------:R-:W-:Y:S02]  /*44d0*/  IMAD.MOV.U32 R75, RZ, RZ, R5 ;  /* 0x000000ffff4b7224 */ /* 0x000fe400078e0005 */
[----:B------:R-:W-:Y:S01]  /*44e0*/  QGMMA.64x16x32.F32.E4M3.E4M3 R24, gdesc[UR56], RZ, !UPT, gsb0 ;  /* 0x00200000381879f3 */ /* 0x000fe2000c0008ff */
[----:B------:R-:W-:Y:S01]  /*44f0*/  STL [R1+0x778], RZ ;  /* 0x000778ff01007387 */ /* 0x000fe20000100800 */
[----:B------:R-:W-:Y:S02]  /*4500*/  IMAD.MOV.U32 R74, RZ, RZ, R6 ;  /* 0x000000ffff4a7224 */ /* 0x000fe400078e0006 */
[----:B------:R-:W-:Y:S01]  /*4510*/  IMAD.MOV.U32 R73, RZ, RZ, R7 ;  /* 0x000000ffff497224 */ /* 0x000fe200078e0007 */
[----:B------:R-:W-:Y:S01]  /*4520*/  STL [R1+0x774], RZ ;  /* 0x000774ff01007387 */ /* 0x000fe20000100800 */
[----:B------:R-:W-:-:S02]  /*4530*/  IMAD.MOV.U32 R72, RZ, RZ, R8 ;  /* 0x000000ffff487224 */ /* 0x000fc400078e0008 */
[----:B------:R-:W-:Y:S01]  /*4540*/  IMAD.MOV.U32 R55, RZ, RZ, R9 ;  /* 0x000000ffff377224 */ /* 0x000fe200078e0009 */
[----:B------:R-:W-:Y:S01]  /*4550*/  STL [R1+0x770], RZ ;  /* 0x000770ff01007387 */ /* 0x000fe20000100800 */
[----:B------:R-:W-:Y:S02]  /*4560*/  IMAD.MOV.U32 R54, RZ, RZ, R10 ;  /* 0x000000ffff367224 */ /* 0x000fe400078e000a */
[----:B------:R-:W-:Y:S01]  /*4570*/  IMAD.MOV.U32 R53, RZ, RZ, R11 ;  /* 0x000000ffff357224 */ /* 0x000fe200078e000b */
        /* <DEDUP_REMOVED lines=9> */
[----:B------:R-:W-:Y:S01]  /*4610*/  STL [R1+0x748], RZ ;  /* 0x000748ff01007387 */ /* 0x000fe20000100800 */
[----:B------:R-:W-:-:S03]  /*4620*/  WARPGROUP.DEPBAR.LE gsb0, 0x0 ;  /* 0x00008000000079c5 */ /* 0x000fc60000010000 */
[----:B------:R-:W-:Y:S01]  /*4630*/  STL [R1+0x744], RZ ;  /* 0x000744ff01007387 */ /* 0x000fe20000100800 */
[----:B------:R-:W-:-:S03]  /*4640*/  WARPGROUP.ARRIVE ;  /* 0x00000000000079c5 */ /* 0x000fc60000000000 */
[----:B------:R-:W-:Y:S03]  /*4650*/  STL [R1+0x740], RZ ;  /* 0x000740ff01007387 */ /* 0x000fe60000100800 */
[----:B------:R-:W-:Y:S01]  /*4660*/  QGMMA.64x16x32.F32.E4M3.E4M3 R4, gdesc[UR52], RZ, !UPT, gsb0 ;  /* 0x00200000340479f3 */ /* 0x000fe2000c0008ff */
        /* <DEDUP_REMOVED lines=15> */
[----:B------:R-:W-:Y:S02]  /*4760*/  IMAD.MOV.U32 R103, RZ, RZ, R5 ;  /* 0x000000ffff677224 */ /* 0x000fe400078e0005 */
[----:B------:R-:W-:Y:S01]  /*4770*/  IMAD.MOV.U32 R102, RZ, RZ, R6 ;  /* 0x000000ffff667224 */ /* 0x000fe200078e0006 */
[----:B------:R-:W-:Y:S01]  /*4780*/  STL [R1+0x704], RZ ;  /* 0x000704ff01007387 */ /* 0x000fe20000100800 */
[----:B------:R-:W-:Y:S02]  /*4790*/  IMAD.MOV.U32 R101, RZ, RZ, R7 ;  /* 0x000000ffff657224 */ /* 0x000fe400078e0007 */
[----:B------:R-:W-:Y:S01]  /*47a0*/  IMAD.MOV.U32 R100, RZ, RZ, R8 ;  /* 0x000000ffff647224 */ /* 0x000fe200078e0008 */
[----:B------:R-:W-:Y:S01]  /*47b0*/  STL [R1+0x700], RZ ;  /* 0x000700ff01007387 */ /* 0x000fe20000100800 */
[----:B------:R-:W-:Y:S02]  /*47c0*/  IMAD.MOV.U32 R99, RZ, RZ, R9 ;  /* 0x000000ffff637224 */ /* 0x000fe400078e0009 */
[----:B------:R-:W-:Y:S01]  /*47d0*/  IMAD.MOV.U32 R98, RZ, RZ, R10 ;  /* 0x000000ffff627224 */ /* 0x000fe200078e000a */
[----:B------:R-:W-:Y:S01]  /*47e0*/  STL [R1+0x6fc], RZ ;  /* 0x0006fcff01007387 */ /* 0x000fe20000100800 */
[----:B------:R-:W-:-:S02]  /*47f0*/  IMAD.MOV.U32 R97, RZ, RZ, R11 ;  /* 0x000000ffff617224 */ /* 0x000fc400078e000b */
        /* <DEDUP_REMOVED lines=158> */
[----:B------:R-:W-:Y:S04]  /*51e0*/  STL.64 [R1+0x1e0], R24 ;  /* 0x0001e01801007387 */ /* 0x000fe80000100a00 */
[----:B------:R-:W-:Y:S04]  /*51f0*/  STL.64 [R1+0x1e8], R26 ;  /* 0x0001e81a01007387 */ /* 0x000fe80000100a00 */
[----:B------:R-:W-:Y:S04]  /*5200*/  STL.64 [R1+0x1f0], R28 ;  /* 0x0001f01c01007387 */ /* 0x000fe80000100a00 */
[----:B------:R1:W-:Y:S02]  /*5210*/  STL.64 [R1+0x1f8], R30 ;  /* 0x0001f81e01007387 */ /* 0x0003e40000100a00 */
[----:B-1----:R-:W-:-:S06]  /*5220*/  WARPGROUP.ARRIVE ;  /* 0x00000000000079c5 */ /* 0x002fcc0000000000 */
[----:B------:R-:W-:Y:S01]  /*5230*/  QGMMA.64x16x32.F32.E4M3.E4M3 R24, gdesc[UR12], RZ, !UPT, gsb0 ;  /* 0x002000000c1879f3 */ /* 0x000fe2000c0008ff */
[----:B------:R-:W-:Y:S01]  /*5240*/  UMOV UR12, UR44 ;  /* 0x0000002c000c7c82 */ /* 0x000fe20008000000 */
[----:B------:R-:W-:Y:S01]  /*5250*/  UMOV UR13, UR45 ;  /* 0x0000002d000d7c82 */ /* 0x000fe20008000000 */
[----:B------:R-:W-:Y:S01]  /*5260*/  UMOV UR14, UR5 ;  /* 0x00000005000e7c82 */ /* 0x000fe20008000000 */
[----:B------:R-:W-:Y:S01]  /*5270*/  UMOV UR15, 0x40000040 ;  /* 0x40000040000f7882 */ /* 0x000fe20000000000 */
[----:B------:R-:W-:Y:S01]  /*5280*/  UMOV UR50, UR14 ;  /* 0x0000000e00327c82 */ /* 0x000fe20008000000 */
[----:B------:R-:W-:Y:S01]  /*5290*/  UMOV UR51, UR15 ;  /* 0x0000000f00337c82 */ /* 0x000fe20008000000 */
[----:B------:R-:W-:Y:S01]  /*52a0*/  UMOV UR5, UR45 ;  /* 0x0000002d00057c82 */ /* 0x000fe20008000000 */
[----:B------:R-:W-:Y:S02]  /*52b0*/  WARPGROUP.DEPBAR.LE gsb0, 0x0 ;  /* 0x00008000000079c5 */ /* 0x000fe40000010000 */
[----:B------:R-:W-:Y:S01]  /*52c0*/  WARPGROUP.ARRIVE ;  /* 0x00000000000079c5 */ /* 0x000fe20000000000 */
[----:B------:R-:W-:Y:S04]  /*52d0*/  STL.64 [R1+0x120], R24 ;  /* 0x0001201801007387 */ /* 0x000fe80000100a00 */
[----:B------:R-:W-:Y:S01]  /*52e0*/  STL.64 [R1+0x128], R26 ;  /* 0x0001281a01007387 */ /* 0x000fe20000100a00 */
[----:B------:R-:W-:Y:S01]  /*52f0*/  QGMMA.64x16x32.F32.E4M3.E4M3 R4, gdesc[UR12], RZ, !UPT, gsb0 ;  /* 0x002000000c0479f3 */ /* 0x000fe2000c0008ff */
[----:B------:R-:W-:Y:S01]  /*5300*/  UMOV UR12, UR44 ;  /* 0x0000002c000c7c82 */ /* 0x000fe20008000000 */
[----:B------:R-:W-:Y:S01]  /*5310*/  UMOV UR13, UR45 ;  /* 0x0000002d000d7c82 */ /* 0x000fe20008000000 */
[----:B------:R-:W-:Y:S01]  /*5320*/  UMOV UR14, UR4 ;  /* 0x00000004000e7c82 */ /* 0x000fe20008000000 */
[----:B------:R-:W-:Y:S01]  /*5330*/  UMOV UR15, 0x40000040 ;  /* 0x40000040000f7882 */ /* 0x000fe20000000000 */
[----:B------:R-:W-:Y:S01]  /*5340*/  STL.64 [R1+0x130], R28 ;  /* 0x0001301c01007387 */ /* 0x000fe20000100a00 */
[----:B------:R-:W-:Y:S01]  /*5350*/  UMOV UR4, UR44 ;  /* 0x0000002c00047c82 */ /* 0x000fe20008000000 */
[----:B------:R-:W-:Y:S01]  /*5360*/  UMOV UR10, UR14 ;  /* 0x0000000e000a7c82 */ /* 0x000fe20008000000 */
[----:B------:R-:W-:Y:S01]  /*5370*/  UMOV UR11, UR15 ;  /* 0x0000000f000b7c82 */ /* 0x000fe20008000000 */
[----:B------:R1:W-:Y:S01]  /*5380*/  STL.64 [R1+0x138], R30 ;  /* 0x0001381e01007387 */ /* 0x0003e20000100a00 */
[----:B------:R-:W-:-:S02]  /*5390*/  WARPGROUP.DEPBAR.LE gsb0, 0x0 ;  /* 0x00008000000079c5 */ /* 0x000fc40000010000 */
[----:B------:R-:W-:Y:S02]  /*53a0*/  IMAD.MOV.U32 R125, RZ, RZ, R6 ;  /* 0x000000ffff7d7224 */ /* 0x000fe400078e0006 */
[----:B------:R-:W-:Y:S02]  /*53b0*/  IMAD.MOV.U32 R124, RZ, RZ, R7 ;  /* 0x000000ffff7c7224 */ /* 0x000fe400078e0007 */
[----:B------:R-:W-:Y:S02]  /*53c0*/  IMAD.MOV.U32 R123, RZ, RZ, R8 ;  /* 0x000000ffff7b7224 */ /* 0x000fe400078e0008 */
[----:B------:R-:W-:Y:S02]  /*53d0*/  IMAD.MOV.U32 R122, RZ, RZ, R9 ;  /* 0x000000ffff7a7224 */ /* 0x000fe400078e0009 */
[----:B------:R-:W-:Y:S02]  /*53e0*/  IMAD.MOV.U32 R121, RZ, RZ, R10 ;  /* 0x000000ffff797224 */ /* 0x000fe400078e000a */
[----:B------:R-:W-:-:S02]  /*53f0*/  IMAD.MOV.U32 R120, RZ, RZ, R5 ;  /* 0x000000ffff787224 */ /* 0x000fc400078e0005 */
[----:B------:R-:W-:Y:S02]  /*5400*/  IMAD.MOV.U32 R79, RZ, RZ, R11 ;  /* 0x000000ffff4f7224 */ /* 0x000fe400078e000b */
[----:B------:R-:W-:Y:S02]  /*5410*/  IMAD.MOV.U32 R78, RZ, RZ, R4 ;  /* 0x000000ffff4e7224 */ /* 0x000fe400078e0004 */
[----:B------:R-:W-:-:S06]  /*5420*/  WARPGROUP.ARRIVE ;  /* 0x00000000000079c5 */ /* 0x000fcc0000000000 */
[----:B------:R-:W-:Y:S01]  /*5430*/  QGMMA.64x16x32.F32.E4M3.E4M3 R4, gdesc[UR12], RZ, !UPT, gsb0 ;  /* 0x002000000c0479f3 */ /* 0x000fe2000c0008ff */
[----:B------:R-:W-:Y:S01]  /*5440*/  UIADD3 UR14, UR8, 0x700, URZ ;  /* 0x00000700080e7890 */ /* 0x000fe2000fffe03f */
[----:B------:R-:W-:Y:S01]  /*5450*/  UMOV UR12, UR44 ;  /* 0x0000002c000c7c82 */ /* 0x000fe20008000000 */
[----:B------:R-:W-:Y:S01]  /*5460*/  UMOV UR13, UR45 ;  /* 0x0000002d000d7c82 */ /* 0x000fe20008000000 */
[----:B------:R-:W-:Y:S01]  /*5470*/  UMOV UR15, 0x40000040 ;  /* 0x40000040000f7882 */ /* 0x000fe20000000000 */
[----:B------:R-:W-:Y:S02]  /*5480*/  WARPGROUP.DEPBAR.LE gsb0, 0x0 ;  /* 0x00008000000079c5 */ /* 0x000fe40000010000 */
[----:B-1----:R-:W-:Y:S01]  /*5490*/  WARPGROUP.ARRIVE ;  /* 0x00000000000079c5 */ /* 0x002fe20000000000 */
[----:B------:R-:W-:Y:S01]  /*54a0*/  STL [R1+0x74], R9 ;  /* 0x0000740901007387 */ /* 0x000fe20000100800 */
[----:B------:R-:W-:Y:S02]  /*54b0*/  IMAD.MOV.U32 R52, RZ, RZ, R6 ;  /* 0x000000ffff347224 */ /* 0x000fe400078e0006 */
[----:B------:R-:W-:Y:S01]  /*54c0*/  IMAD.MOV.U32 R51, RZ, RZ, R7 ;  /* 0x000000ffff337224 */ /* 0x000fe200078e0007 */
[----:B------:R1:W-:Y:S01]  /*54d0*/  STL.64 [R1+0x78], R10 ;  /* 0x0000780a01007387 */ /* 0x0003e20000100a00 */
[----:B------:R-:W-:Y:S01]  /*54e0*/  QGMMA.64x16x32.F32.E4M3.E4M3 R24, gdesc[UR40], RZ, !UPT, gsb0 ;  /* 0x00200000281879f3 */ /* 0x000fe2000c0008ff */
[----:B------:R-:W-:-:S02]  /*54f0*/  IMAD.MOV.U32 R50, RZ, RZ, R8 ;  /* 0x000000ffff327224 */ /* 0x000fc400078e0008 */
[----:B------:R-:W-:Y:S02]  /*5500*/  IMAD.MOV.U32 R49, RZ, RZ, R4 ;  /* 0x000000ffff317224 */ /* 0x000fe400078e0004 */
[----:B------:R-:W-:Y:S01]  /*5510*/  IMAD.MOV.U32 R48, RZ, RZ, R5 ;  /* 0x000000ffff307224 */ /* 0x000fe200078e0005 */
[----:B------:R-:W-:Y:S02]  /*5520*/  WARPGROUP.DEPBAR.LE gsb0, 0x0 ;  /* 0x00008000000079c5 */ /* 0x000fe40000010000 */
[----:B------:R-:W-:Y:S01]  /*5530*/  WARPGROUP.ARRIVE ;  /* 0x00000000000079c5 */ /* 0x000fe20000000000 */
[----:B------:R-:W-:Y:S04]  /*5540*/  STL.64 [R1], R24 ;  /* 0x0000001801007387 */ /* 0x000fe80000100a00 */
[----:B------:R-:W-:Y:S01]  /*5550*/  STL.64 [R1+0x8], R26 ;  /* 0x0000081a01007387 */ /* 0x000fe20000100a00 */
[----:B------:R-:W-:Y:S03]  /*5560*/  QGMMA.64x16x32.F32.E4M3.E4M3 R208, gdesc[UR36], RZ, !UPT, gsb0 ;  /* 0x0020000024d079f3 */ /* 0x000fe6000c0008ff */
[----:B------:R-:W-:Y:S04]  /*5570*/  STL.64 [R1+0x10], R28 ;  /* 0x0000101c01007387 */ /* 0x000fe80000100a00 */
[----:B------:R-:W-:Y:S01]  /*5580*/  STL.64 [R1+0x18], R30 ;  /* 0x0000181e01007387 */ /* 0x000fe20000100a00 */
[----:B------:R-:W-:-:S02]  /*5590*/  WARPGROUP.DEPBAR.LE gsb0, 0x0 ;  /* 0x00008000000079c5 */ /* 0x000fc40000010000 */
[----:B------:R-:W-:Y:S01]  /*55a0*/  WARPGROUP.ARRIVE ;  /* 0x00000000000079c5 */ /* 0x000fe20000000000 */
[----:B------:R-:W-:Y:S04]  /*55b0*/  STL [R1+0xbf0], R208 ;  /* 0x000bf0d001007387 */ /* 0x000fe80000100800 */
[----:B------:R-:W-:Y:S01]  /*55c0*/  STL [R1+0xbec], R209 ;  /* 0x000becd101007387 */ /* 0x000fe20000100800 */
[----:B------:R-:W-:Y:S03]  /*55d0*/  QGMMA.64x16x32.F32.E4M3.E4M3 R184, gdesc[UR32], RZ, !UPT, gsb0 ;  /* 0x0020000020b879f3 */ /* 0x000fe6000c0008ff */
[----:B------:R-:W-:Y:S04]  /*55e0*/  STL [R1+0xbe8], R210 ;  /* 0x000be8d201007387 */ /* 0x000fe80000100800 */
[----:B------:R-:W-:Y:S04]  /*55f0*/  STL [R1+0xbe4], R211 ;  /* 0x000be4d301007387 */ /* 0x000fe80000100800 */
[----:B------:R-:W-:Y:S04]  /*5600*/  STL [R1+0xbe0], R212 ;  /* 0x000be0d401007387 */ /* 0x000fe80000100800 */
[----:B------:R-:W-:Y:S04]  /*5610*/  STL [R1+0xbdc], R213 ;  /* 0x000bdcd501007387 */ /* 0x000fe80000100800 */
[----:B------:R-:W-:Y:S04]  /*5620*/  STL [R1+0xbd8], R214 ;  /* 0x000bd8d601007387 */ /* 0x000fe80000100800 */
[----:B------:R-:W-:Y:S01]  /*5630*/  STL [R1+0xbd4], R215 ;  /* 0x000bd4d701007387 */ /* 0x000fe20000100800 */
[----:B------:R-:W-:-:S02]  /*5640*/  WARPGROUP.DEPBAR.LE gsb0, 0x0 ;  /* 0x00008000000079c5 */ /* 0x000fc40000010000 */
[----:B------:R-:W-:Y:S01]  /*5650*/  WARPGROUP.ARRIVE ;  /* 0x00000000000079c5 */ /* 0x000fe20000000000 */
[----:B------:R-:W-:Y:S04]  /*5660*/  STL [R1+0xc10], R184 ;  /* 0x000c10b801007387 */ /* 0x000fe80000100800 */
[----:B------:R-:W-:Y:S01]  /*5670*/  STL [R1+0xc0c], R185 ;  /* 0x000c0cb901007387 */ /* 0x000fe20000100800 */
[----:B------:R-:W-:Y:S03]  /*5680*/  QGMMA.64x16x32.F32.E4M3.E4M3 R160, gdesc[UR28], RZ, !UPT, gsb0 ;  /* 0x002000001ca079f3 */ /* 0x000fe6000c0008ff */
[----:B------:R-:W-:Y:S04]  /*5690*/  STL [R1+0xc08], R186 ;  /* 0x000c08ba01007387 */ /* 0x000fe80000100800 */
[----:B------:R2:W-:Y:S04]  /*56a0*/  STL [R1+0xc04], R187 ;  /* 0x000c04bb01007387 */ /* 0x0005e80000100800 */
[----:B------:R4:W-:Y:S04]  /*56b0*/  STL [R1+0xc00], R188 ;  /* 0x000c00bc01007387 */ /* 0x0009e80000100800 */
[----:B------:R0:W-:Y:S04]  /*56c0*/  STL [R1+0xbfc], R189 ;  /* 0x000bfcbd01007387 */ /* 0x0001e80000100800 */
[----:B------:R3:W-:Y:S04]  /*56d0*/  STL [R1+0xbf8], R190 ;  /* 0x000bf8be01007387 */ /* 0x0007e80000100800 */
[----:B------:R3:W-:Y:S01]  /*56e0*/  STL [R1+0xbf4], R191 ;  /* 0x000bf4bf01007387 */ /* 0x0007e20000100800 */
[----:B------:R-:W-:-:S02]  /*56f0*/  WARPGROUP.DEPBAR.LE gsb0, 0x0 ;  /* 0x00008000000079c5 */ /* 0x000fc40000010000 */
[----:B------:R-:W-:Y:S01]  /*5700*/  WARPGROUP.ARRIVE ;  /* 0x00000000000079c5 */ /* 0x000fe20000000000 */
[----:B------:R-:W-:Y:S04]  /*5710*/  STL [R1+0xc18], R166 ;  /* 0x000c18a601007387 */ /* 0x000fe80000100800 */
[----:B------:R-:W-:Y:S01]  /*5720*/  STL [R1+0xc14], R167 ;  /* 0x000c14a701007387 */ /* 0x000fe20000100800 */
[----:B------:R-:W-:Y:S03]  /*5730*/  QGMMA.64x16x32.F32.E4M3.E4M3 R136, gdesc[UR24], RZ, !UPT, gsb0 ;  /* 0x00200000188879f3 */ /* 0x000fe6000c0008ff */
[----:B------:R-:W-:Y:S04]  /*5740*/  STL [R1+0x484], RZ ;  /* 0x000484ff01007387 */ /* 0x000fe80000100800 */
[----:B------:R-:W-:Y:S04]  /*5750*/  STL [R1+0x480], RZ ;  /* 0x000480ff01007387 */ /* 0x000fe80000100800 */
[----:B------:R-:W-:Y:S04]  /*5760*/  STL [R1+0x47c], RZ ;  /* 0x00047cff01007387 */ /* 0x000fe80000100800 */
[----:B------:R-:W-:Y:S04]  /*5770*/  STL [R1+0x478], RZ ;  /* 0x000478ff01007387 */ /* 0x000fe80000100800 */
[----:B------:R-:W-:Y:S04]  /*5780*/  STL [R1+0x474], RZ ;  /* 0x000474ff01007387 */ /* 0x000fe80000100800 */
[----:B------:R-:W-:Y:S04]  /*5790*/  STL [R1+0x470], RZ ;  /* 0x000470ff01007387 */ /* 0x000fe80000100800 */
[----:B------:R-:W-:Y:S01]  /*57a0*/  STL [R1+0x46c], RZ ;  /* 0x00046cff01007387 */ /* 0x000fe20000100800 */
[----:B------:R-:W-:-:S02]  /*57b0*/  WARPGROUP.DEPBAR.LE gsb0, 0x0 ;  /* 0x00008000000079c5 */ /* 0x000fc40000010000 */
[----:B------:R-:W-:-:S06]  /*57c0*/  WARPGROUP.ARRIVE ;  /* 0x00000000000079c5 */ /* 0x000fcc0000000000 */
[----:B------:R-:W-:Y:S01]  /*57d0*/  QGMMA.64x16x32.F32.E4M3.E4M3 R112, gdesc[UR4], RZ, !UPT, gsb0 ;  /* 0x00200000047079f3 */ /* 0x000fe2000c0008ff */
[----:B------:R-:W-:Y:S02]  /*57e0*/  UIADD3 UR4, UR60, 0x400, URZ ;  /* 0x000004003c047890 */ /* 0x000fe4000fffe03f */
[----:B------:R-:W-:Y:S02]  /*57f0*/  WARPGROUP.DEPBAR.LE gsb0, 0x0 ;  /* 0x00008000000079c5 */ /* 0x000fe40000010000 */
[----:B------:R-:W-:-:S06]  /*5800*/  WARPGROUP.ARRIVE ;  /* 0x00000000000079c5 */ /* 0x000fcc0000000000 */
[----:B------:R-:W-:Y:S03]  /*5810*/  QGMMA.64x16x32.F32.E4M3.E4M3 R88, gdesc[UR20], RZ, !UPT, gsb0 ;  /* 0x00200000145879f3 */ /* 0x000fe6000c0008ff */
[----:B------:R-:W-:Y:S02]  /*5820*/  WARPGROUP.DEPBAR.LE gsb0, 0x0 ;  /* 0x00008000000079c5 */ /* 0x000fe40000010000 */
[----:B------:R-:W-:-:S06]  /*5830*/  WARPGROUP.ARRIVE ;  /* 0x00000000000079c5 */ /* 0x000fcc0000000000 */
[----:B------:R-:W-:Y:S03]  /*5840*/  QGMMA.64x16x32.F32.E4M3.E4M3 R64, gdesc[UR16], RZ, !UPT, gsb0 ;  /* 0x00200000104079f3 */ /* 0x000fe6000c0008ff */
[----:B------:R-:W-:Y:S02]  /*5850*/  WARPGROUP.DEPBAR.LE gsb0, 0x0 ;  /* 0x00008000000079c5 */ /* 0x000fe40000010000 */
[----:B------:R-:W-:-:S06]  /*5860*/  WARPGROUP.ARRIVE ;  /* 0x00000000000079c5 */ /* 0x000fcc0000000000 */
[----:B------:R-:W-:Y:S01]  /*5870*/  QGMMA.64x16x32.F32.E4M3.E4M3 R40, gdesc[UR12], RZ, !UPT, gsb0 ;  /* 0x002000000c2879f3 */ /* 0x000fe2000c0008ff */
[----:B------:R-:W-:Y:S01]  /*5880*/  UMOV UR12, UR4 ;  /* 0x00000004000c7c82 */ /* 0x000fe20008000000 */
[----:B------:R-:W-:Y:S01]  /*5890*/  UMOV UR13, 0x40000040 ;  /* 0x40000040000d7882 */ /* 0x000fe20000000000 */
[----:B------:R-:W-:Y:S01]  /*58a0*/  UMOV UR16, UR12 ;  /* 0x0000000c00107c82 */ /* 0x000fe20008000000 */
        /* <DEDUP_REMOVED lines=19> */
[----:B------:R-:W-:-:S02]  /*59e0*/  WARPGROUP.DEPBAR.LE gsb0, 0x0 ;  /* 0x00008000000079c5 */ /* 0x000fc40000010000 */
[----:B------:R-:W-:-:S06]  /*59f0*/  WARPGROUP.ARRIVE ;  /* 0x00000000000079c5 */ /* 0x000fcc0000000000 */
[----:B------:R-:W-:Y:S03]  /*5a00*/  QGMMA.64x16x32.F32.E4M3.E4M3 R32, gdesc[UR12], RZ, !UPT, gsb0 ;  /* 0x002000000c2079f3 */ /* 0x000fe6000c0008ff */
[----:B------:R-:W-:Y:S02]  /*5a10*/  WARPGROUP.DEPBAR.LE gsb0, 0x0 ;  /* 0x00008000000079c5 */ /* 0x000fe40000010000 */
[----:B------:R-:W-:-:S06]  /*5a20*/  WARPGROUP.ARRIVE ;  /* 0x00000000000079c5 */ /* 0x000fcc0000000000 */
[----:B------:R-:W-:Y:S01]  /*5a30*/  QGMMA.64x16x32.F32.E4M3.E4M3 R56, gdesc[UR16], RZ, !UPT, gsb0 ;  /* 0x00200000103879f3 */ /* 0x000fe2000c0008ff */
[----:B------:R-:W-:Y:S01]  /*5a40*/  UMOV UR16, UR50 ;  /* 0x0000003200107c82 */ /* 0x000fe20008000000 */
[----:B------:R-:W-:Y:S01]  /*5a50*/  UMOV UR17, UR51 ;  /* 0x0000003300117c82 */ /* 0x000fe20008000000 */
[----:B------:R-:W-:Y:S01]  /*5a60*/  UMOV UR50, UR10 ;  /* 0x0000000a00327c82 */ /* 0x000fe20008000000 */
[----:B------:R-:W-:Y:S01]  /*5a70*/  UMOV UR51, UR11 ;  /* 0x0000000b00337c82 */ /* 0x000fe20008000000 */
        /* <DEDUP_REMOVED lines=19> */
[----:B------:R-:W-:Y:S03]  /*5bb0*/  QGMMA.64x16x32.F32.E4M3.E4M3 R176, gdesc[UR32], RZ, !UPT, gsb0 ;  /* 0x0020000020b079f3 */ /* 0x000fe6000c0008ff */
[----:B------:R-:W-:Y:S02]  /*5bc0*/  WARPGROUP.DEPBAR.LE gsb0, 0x0 ;  /* 0x00008000000079c5 */ /* 0x000fe40000010000 */
[----:B------:R-:W-:Y:S01]  /*5bd0*/  WARPGROUP.ARRIVE ;  /* 0x00000000000079c5 */ /* 0x000fe20000000000 */
[----:B------:R-:W-:Y:S04]  /*5be0*/  STL [R1+0xbd0], R182 ;  /* 0x000bd0b601007387 */ /* 0x000fe80000100800 */
[----:B------:R-:W-:Y:S01]  /*5bf0*/  STL [R1+0xbcc], R183 ;  /* 0x000bccb701007387 */ /* 0x000fe20000100800 */
[----:B------:R-:W-:Y:S03]  /*5c00*/  QGMMA.64x16x32.F32.E4M3.E4M3 R200, gdesc[UR36], RZ, !UPT, gsb0 ;  /* 0x0020000024c879f3 */ /* 0x000fe6000c0008ff */
[----:B------:R-:W-:Y:S01]  /*5c10*/  STL [R1+0x468], RZ ;  /* 0x000468ff01007387 */ /* 0x000fe20000100800 */
[----:B------:R-:W-:-:S02]  /*5c20*/  WARPGROUP.DEPBAR.LE gsb0, 0x0 ;  /* 0x00008000000079c5 */ /* 0x000fc40000010000 */
[----:B------:R-:W-:Y:S01]  /*5c30*/  WARPGROUP.ARRIVE ;  /* 0x00000000000079c5 */ /* 0x000fe20000000000 */
[----:B------:R-:W-:Y:S04]  /*5c40*/  STL [R1+0xbc8], R206 ;  /* 0x000bc8ce01007387 */ /* 0x000fe80000100800 */
[----:B------:R-:W-:Y:S01]  /*5c50*/  STL [R1+0xbc4], R207 ;  /* 0x000bc4cf01007387 */ /* 0x000fe20000100800 */
[----:B------:R-:W-:Y:S03]  /*5c60*/  QGMMA.64x16x32.F32.E4M3.E4M3 R224, gdesc[UR40], RZ, !UPT, gsb0 ;  /* 0x0020000028e079f3 */ /* 0x000fe6000c0008ff */
[----:B------:R-:W-:Y:S01]  /*5c70*/  STL [R1+0x464], RZ ;  /* 0x000464ff01007387 */ /* 0x000fe20000100800 */
[----:B------:R-:W-:-:S02]  /*5c80*/  WARPGROUP.DEPBAR.LE gsb0, 0x0 ;  /* 0x00008000000079c5 */ /* 0x000fc40000010000 */
[----:B-1----:R-:W-:Y:S01]  /*5c90*/  WARPGROUP.ARRIVE ;  /* 0x00000000000079c5 */ /* 0x002fe20000000000 */
[----:B------:R-:W-:Y:S04]  /*5ca0*/  STL [R1+0xbc0], R229 ;  /* 0x000bc0e501007387 */ /* 0x000fe80000100800 */
[----:B------:R-:W-:Y:S01]  /*5cb0*/  STL [R1+0xbbc], R230 ;  /* 0x000bbce601007387 */ /* 0x000fe20000100800 */
[----:B------:R-:W-:Y:S01]  /*5cc0*/  QGMMA.64x16x32.F32.E4M3.E4M3 R4, gdesc[UR48], RZ, !UPT, gsb0 ;  /* 0x00200000300479f3 */ /* 0x000fe2000c0008ff */
[----:B------:R-:W-:Y:S01]  /*5cd0*/  UMOV UR48, UR12 ;  /* 0x0000000c00307c82 */ /* 0x000fe20008000000 */
[----:B------:R-:W-:Y:S01]  /*5ce0*/  UMOV UR49, UR13 ;  /* 0x0000000d00317c82 */ /* 0x000fe20008000000 */
[----:B------:R-:W-:Y:S01]  /*5cf0*/  UMOV UR50, UR16 ;  /* 0x0000001000327c82 */ /* 0x000fe20008000000 */
[----:B------:R-:W-:Y:S01]  /*5d00*/  UMOV UR51, UR17 ;  /* 0x0000001100337c82 */ /* 0x000fe20008000000 */
[----:B------:R-:W-:Y:S04]  /*5d10*/  STL [R1+0xbb8], R231 ;  /* 0x000bb8e701007387 */ /* 0x000fe80000100800 */
[----:B------:R-:W-:Y:S04]  /*5d20*/  STL [R1+0x460], RZ ;  /* 0x000460ff01007387 */ /* 0x000fe80000100800 */
[----:B------:R-:W-:Y:S04]  /*5d30*/  STL [R1+0x45c], RZ ;  /* 0x00045cff01007387 */ /* 0x000fe80000100800 */
[----:B------:R-:W-:Y:S04]  /*5d40*/  STL [R1+0x458], RZ ;  /* 0x000458ff01007387 */ /* 0x000fe80000100800 */
[----:B------:R-:W-:Y:S01]  /*5d50*/  STL [R1+0x454], RZ ;  /* 0x000454ff01007387 */ /* 0x000fe20000100800 */
[----:B------:R-:W-:-:S02]  /*5d60*/  WARPGROUP.DEPBAR.LE gsb0, 0x0 ;  /* 0x00008000000079c5 */ /* 0x000fc40000010000 */
[----:B--2---:R-:W-:Y:S02]  /*5d70*/  IMAD.MOV.U32 R187, RZ, RZ, R5 ;  /* 0x000000ffffbb7224 */ /* 0x004fe400078e0005 */
[----:B----4-:R-:W-:Y:S02]  /*5d80*/  IMAD.MOV.U32 R188, RZ, RZ, R6 ;  /* 0x000000ffffbc7224 */ /* 0x010fe400078e0006 */
[----:B0-----:R-:W-:Y:S02]  /*5d90*/  IMAD.MOV.U32 R189, RZ, RZ, R7 ;  /* 0x000000ffffbd7224 */ /* 0x001fe400078e0007 */
[----:B---3--:R-:W-:Y:S02]  /*5da0*/  IMAD.MOV.U32 R190, RZ, RZ, R8 ;  /* 0x000000ffffbe7224 */ /* 0x008fe400078e0008 */
[----:B------:R-:W-:Y:S02]  /*5db0*/  IMAD.MOV.U32 R191, RZ, RZ, R9 ;  /* 0x000000ffffbf7224 */ /* 0x000fe400078e0009 */
[----:B------:R-:W-:-:S02]  /*5dc0*/  IMAD.MOV.U32 R208, RZ, RZ, R10 ;  /* 0x000000ffffd07224 */ /* 0x000fc400078e000a */
[----:B------:R-:W-:Y:S02]  /*5dd0*/  IMAD.MOV.U32 R209, RZ, RZ, R11 ;  /* 0x000000ffffd17224 */ /* 0x000fe400078e000b */
[----:B------:R-:W-:Y:S02]  /*5de0*/  IMAD.MOV.U32 R210, RZ, RZ, R4 ;  /* 0x000000ffffd27224 */ /* 0x000fe400078e0004 */
[----:B------:R-:W-:-:S06]  /*5df0*/  WARPGROUP.ARRIVE ;  /* 0x00000000000079c5 */ /* 0x000fcc0000000000 */
[----:B------:R-:W-:Y:S01]  /*5e00*/  QGMMA.64x16x32.F32.E4M3.E4M3 R4, gdesc[UR48], RZ, !UPT, gsb0 ;  /* 0x00200000300479f3 */ /* 0x000fe2000c0008ff */
[----:B------:R-:W-:Y:S01]  /*5e10*/  UMOV UR48, UR12 ;  /* 0x0000000c00307c82 */ /* 0x000fe20008000000 */
[----:B------:R-:W-:Y:S01]  /*5e20*/  UMOV UR49, UR13 ;  /* 0x0000000d00317c82 */ /* 0x000fe20008000000 */
[----:B------:R-:W-:Y:S01]  /*5e30*/  UMOV UR50, UR20 ;  /* 0x0000001400327c82 */ /* 0x000fe20008000000 */
[----:B------:R-:W-:Y:S01]  /*5e40*/  UMOV UR51, UR21 ;  /* 0x0000001500337c82 */ /* 0x000fe20008000000 */
[----:B------:R-:W-:Y:S02]  /*5e50*/  WARPGROUP.DEPBAR.LE gsb0, 0x0 ;  /* 0x00008000000079c5 */ /* 0x000fe40000010000 */
[----:B------:R-:W-:Y:S02]  /*5e60*/  IMAD.MOV.U32 R211, RZ, RZ, R5 ;  /* 0x000000ffffd37224 */ /* 0x000fe400078e0005 */
[----:B------:R-:W-:Y:S02]  /*5e70*/  IMAD.MOV.U32 R212, RZ, RZ, R6 ;  /* 0x000000ffffd47224 */ /* 0x000fe400078e0006 */
[----:B------:R-:W-:-:S02]  /*5e80*/  IMAD.MOV.U32 R213, RZ, RZ, R7 ;  /* 0x000000ffffd57224 */ /* 0x000fc400078e0007 */
[----:B------:R-:W-:Y:S02]  /*5e90*/  IMAD.MOV.U32 R214, RZ, RZ, R8 ;  /* 0x000000ffffd67224 */ /* 0x000fe400078e0008 */
[----:B------:R-:W-:Y:S02]  /*5ea0*/  IMAD.MOV.U32 R215, RZ, RZ, R9 ;  /* 0x000000ffffd77224 */ /* 0x000fe400078e0009 */
[----:B------:R-:W-:Y:S02]  /*5eb0*/  IMAD.MOV.U32 R18, RZ, RZ, R10 ;  /* 0x000000ffff127224 */ /* 0x000fe400078e000a */
        /* <DEDUP_REMOVED lines=18> */
[----:B------:R-:W-:Y:S03]  /*5fe0*/  QGMMA.64x16x32.F32.E4M3.E4M3 R4, gdesc[UR52], RZ, !UPT, gsb0 ;  /* 0x00200000340479f3 */ /* 0x000fe6000c0008ff */
[----:B------:R-:W-:Y:S02]  /*5ff0*/  WARPGROUP.DEPBAR.LE gsb0, 0x0 ;  /* 0x00008000000079c5 */ /* 0x000fe40000010000 */
[----:B------:R-:W-:-:S06]  /*6000*/  WARPGROUP.ARRIVE ;  /* 0x00000000000079c5 */ /* 0x000fcc0000000000 */
[----:B------:R-:W-:Y:S03]  /*6010*/  QGMMA.64x16x32.F32.E4M3.E4M3 R144, gdesc[UR48], RZ, !UPT, gsb0 ;  /* 0x00200000309079f3 */ /* 0x000fe6000c0008ff */
[----:B------:R-:W-:Y:S02]  /*6020*/  WARPGROUP.DEPBAR.LE gsb0, 0x0 ;  /* 0x00008000000079c5 */ /* 0x000fe40000010000 */
[----:B------:R-:W-:Y:S04]  /*6030*/  STL.64 [R1+0x1c0], R144 ;  /* 0x0001c09001007387 */ /* 0x000fe80000100a00 */
[----:B------:R-:W-:Y:S04]  /*6040*/  STL.64 [R1+0x1c8], R146 ;  /* 0x0001c89201007387 */ /* 0x000fe80000100a00 */
[----:B------:R-:W-:Y:S04]  /*6050*/  STL.64 [R1+0x1d0], R148 ;  /* 0x0001d09401007387 */ /* 0x000fe80000100a00 */
[----:B------:R0:W-:Y:S04]  /*6060*/  STL.64 [R1+0x1d8], R150 ;  /* 0x0001d89601007387 */ /* 0x0001e80000100a00 */
[----:B------:R-:W-:Y:S04]  /*6070*/  STL [R1+0x450], RZ ;  /* 0x000450ff01007387 */ /* 0x000fe80000100800 */
[----:B------:R-:W-:Y:S01]  /*6080*/  STL [R1+0x44c], RZ ;  /* 0x00044cff01007387 */ /* 0x000fe20000100800 */
[----:B0-----:R-:W-:-:S06]  /*6090*/  WARPGROUP.ARRIVE ;  /* 0x00000000000079c5 */ /* 0x001fcc0000000000 */
        /* <DEDUP_REMOVED lines=22> */
[----:B------:R-:W-:Y:S04]  /*6200*/  STL.64 [R1+0x220], R144 ;  /* 0x0002209001007387 */ /* 0x000fe80000100a00 */
[----:B------:R-:W-:Y:S04]  /*6210*/  STL.64 [R1+0x228], R146 ;  /* 0x0002289201007387 */ /* 0x000fe80000100a00 */
[----:B------:R-:W-:Y:S04]  /*6220*/  STL.64 [R1+0x230], R148 ;  /* 0x0002309401007387 */ /* 0x000fe80000100a00 */
[----:B------:R0:W-:Y:S02]  /*6230*/  STL.64 [R1+0x238], R150 ;  /* 0x0002389601007387 */ /* 0x0001e40000100a00 */
[----:B0-----:R-:W-:-:S06]  /*6240*/  WARPGROUP.ARRIVE ;  /* 0x00000000000079c5 */ /* 0x001fcc0000000000 */
[----:B------:R-:W-:Y:S01]  /*6250*/  QGMMA.64x16x32.F32.E4M3.E4M3 R144, gdesc[UR44], RZ, !UPT, gsb0 ;  /* 0x002000002c9079f3 */ /* 0x000fe2000c0008ff */
[----:B------:R-:W-:Y:S01]  /*6260*/  UMOV UR46, UR20 ;  /* 0x00000014002e7c82 */ /* 0x000fe20008000000 */
[----:B------:R-:W-:Y:S01]  /*6270*/  UMOV UR47, UR21 ;  /* 0x00000015002f7c82 */ /* 0x000fe20008000000 */
[----:B------:R-:W-:Y:S01]  /*6280*/  UMOV UR20, UR44 ;  /* 0x0000002c00147c82 */ /* 0x000fe20008000000 */
[----:B------:R-:W-:Y:S01]  /*6290*/  UMOV UR21, UR45 ;  /* 0x0000002d00157c82 */ /* 0x000fe20008000000 */
[----:B------:R-:W-:Y:S02]  /*62a0*/  WARPGROUP.DEPBAR.LE gsb0, 0x0 ;  /* 0x00008000000079c5 */ /* 0x000fe40000010000 */
[----:B------:R-:W-:Y:S04]  /*62b0*/  STL.64 [R1+0x200], R144 ;  /* 0x0002009001007387 */ /* 0x000fe80000100a00 */
[----:B------:R-:W-:Y:S04]  /*62c0*/  STL.64 [R1+0x208], R146 ;  /* 0x0002089201007387 */ /* 0x000fe80000100a00 */
[----:B------:R-:W-:Y:S04]  /*62d0*/  STL.64 [R1+0x210], R148 ;  /* 0x0002109401007387 */ /* 0x000fe80000100a00 */
[----:B------:R0:W-:Y:S04]  /*62e0*/  STL.64 [R1+0x218], R150 ;  /* 0x0002189601007387 */ /* 0x0001e80000100a00 */
[----:B------:R-:W-:Y:S04]  /*62f0*/  STL [R1+0x448], RZ ;  /* 0x000448ff01007387 */ /* 0x000fe80000100800 */
[----:B------:R-:W-:Y:S01]  /*6300*/  STL [R1+0x444], RZ ;  /* 0x000444ff01007387 */ /* 0x000fe20000100800 */
[----:B0-----:R-:W-:-:S03]  /*6310*/  WARPGROUP.ARRIVE ;  /* 0x00000000000079c5 */ /* 0x001fc60000000000 */
[----:B------:R-:W-:Y:S03]  /*6320*/  STL [R1+0x440], RZ ;  /* 0x000440ff01007387 */ /* 0x000fe60000100800 */
[----:B------:R-:W-:Y:S01]  /*6330*/  QGMMA.64x16x32.F32.E4M3.E4M3 R144, gdesc[UR56], RZ, !UPT, gsb0 ;  /* 0x00200000389079f3 */ /* 0x000fe2000c0008ff */
[----:B------:R-:W-:Y:S02]  /*6340*/  UIADD3 UR58, UR8, 0x82, URZ ;  /* 0x00000082083a7890 */ /* 0x000fe4000fffe03f */
[----:B------:R-:W-:Y:S02]  /*6350*/  WARPGROUP.DEPBAR.LE gsb0, 0x0 ;  /* 0x00008000000079c5 */ /* 0x000fe40000010000 */
[----:B------:R-:W-:Y:S02]  /*6360*/  IMAD.MOV.U32 R19, RZ, RZ, R144 ;  /* 0x000000ffff137224 */ /* 0x000fe400078e0090 */
[----:B------:R-:W-:-:S02]  /*6370*/  IMAD.MOV.U32 R16, RZ, RZ, R145 ;  /* 0x000000ffff107224 */ /* 0x000fc400078e0091 */
[----:B------:R-:W-:Y:S02]  /*6380*/  IMAD.MOV.U32 R15, RZ, RZ, R146 ;  /* 0x000000ffff0f7224 */ /* 0x000fe400078e0092 */
[----:B------:R-:W-:Y:S02]  /*6390*/  IMAD.MOV.U32 R14, RZ, RZ, R147 ;  /* 0x000000ffff0e7224 */ /* 0x000fe400078e0093 */
[----:B------:R-:W-:Y:S02]  /*63a0*/  IMAD.MOV.U32 R12, RZ, RZ, R148 ;  /* 0x000000ffff0c7224 */ /* 0x000fe400078e0094 */
[----:B------:R-:W-:Y:S02]  /*63b0*/  IMAD.MOV.U32 R3, RZ, RZ, R149 ;  /* 0x000000ffff037224 */ /* 0x000fe400078e0095 */
[----:B------:R-:W-:Y:S02]  /*63c0*/  IMAD.MOV.U32 R2, RZ, RZ, R150 ;  /* 0x000000ffff027224 */ /* 0x000fe400078e0096 */
[----:B------:R-:W-:-:S02]  /*63d0*/  IMAD.MOV.U32 R0, RZ, RZ, R151 ;  /* 0x000000ffff007224 */ /* 0x000fc400078e0097 */
[----:B------:R-:W-:-:S06]  /*63e0*/  WARPGROUP.ARRIVE ;  /* 0x00000000000079c5 */ /* 0x000fcc0000000000 */
[----:B------:R-:W-:Y:S03]  /*63f0*/  QGMMA.64x16x32.F32.E4M3.E4M3 R144, gdesc[UR52], RZ, !UPT, gsb0 ;  /* 0x00200000349079f3 */ /* 0x000fe6000c0008ff */
[----:B------:R-:W-:Y:S02]  /*6400*/  WARPGROUP.DEPBAR.LE gsb0, 0x0 ;  /* 0x00008000000079c5 */ /* 0x000fe40000010000 */
[----:B------:R-:W-:Y:S02]  /*6410*/  IMAD.MOV.U32 R235, RZ, RZ, R145 ;  /* 0x000000ffffeb7224 */ /* 0x000fe400078e0091 */
[----:B------:R-:W-:Y:S02]  /*6420*/  IMAD.MOV.U32 R234, RZ, RZ, R146 ;  /* 0x000000ffffea7224 */ /* 0x000fe400078e0092 */
[----:B------:R-:W-:Y:S02]  /*6430*/  IMAD.MOV.U32 R233, RZ, RZ, R147 ;  /* 0x000000ffffe97224 */ /* 0x000fe400078e0093 */
[----:B------:R-:W-:-:S02]  /*6440*/  IMAD.MOV.U32 R232, RZ, RZ, R148 ;  /* 0x000000ffffe87224 */ /* 0x000fc400078e0094 */
        /* <DEDUP_REMOVED lines=11> */
[----:B------:R-:W-:Y:S01]  /*6500*/  STL [R1+0xf4], R149 ;  /* 0x0000f49501007387 */ /* 0x000fe20000100800 */
[----:B------:R-:W-:Y:S02]  /*6510*/  IMAD.MOV.U32 R166, RZ, RZ, R147 ;  /* 0x000000ffffa67224 */ /* 0x000fe400078e0093 */
[----:B------:R-:W-:Y:S01]  /*6520*/  IMAD.MOV.U32 R167, RZ, RZ, R148 ;  /* 0x000000ffffa77224 */ /* 0x000fe200078e0094 */
[----:B------:R0:W-:Y:S01]  /*6530*/  STL.64 [R1+0xf8], R150 ;  /* 0x0000f89601007387 */ /* 0x0001e20000100a00 */
[----:B------:R-:W-:-:S02]  /*6540*/  IMAD.MOV.U32 R184, RZ, RZ, R144 ;  /* 0x000000ffffb87224 */ /* 0x000fc400078e0090 */
[----:B------:R-:W-:Y:S01]  /*6550*/  IMAD.MOV.U32 R185, RZ, RZ, R145 ;  /* 0x000000ffffb97224 */ /* 0x000fe200078e0091 */
[----:B------:R-:W-:Y:S01]  /*6560*/  STL [R1+0x43c], RZ ;  /* 0x00043cff01007387 */ /* 0x000fe20000100800 */
[----:B------:R-:W-:-:S03]  /*6570*/  IMAD.MOV.U32 R186, RZ, RZ, R146 ;  /* 0x000000ffffba7224 */ /* 0x000fc600078e0092 */
[----:B------:R-:W-:Y:S01]  /*6580*/  STL [R1+0x438], RZ ;  /* 0x000438ff01007387 */ /* 0x000fe20000100800 */
[----:B0-----:R-:W-:-:S06]  /*6590*/  WARPGROUP.ARRIVE ;  /* 0x00000000000079c5 */ /* 0x001fcc0000000000 */
[----:B------:R-:W-:Y:S01]  /*65a0*/  QGMMA.64x16x32.F32.E4M3.E4M3 R144, gdesc[UR44], RZ, !UPT, gsb0 ;  /* 0x002000002c9079f3 */ /* 0x000fe2000c0008ff */
[----:B------:R-:W-:Y:S01]  /*65b0*/  UMOV UR46, UR10 ;  /* 0x0000000a002e7c82 */ /* 0x000fe20008000000 */
[----:B------:R-:W-:Y:S01]  /*65c0*/  UMOV UR47, UR11 ;  /* 0x0000000b002f7c82 */ /* 0x000fe20008000000 */
        /* <DEDUP_REMOVED lines=11> */
[----:B------:R-:W-:Y:S01]  /*6680*/  UIADD3 UR46, UR8, 0x2, URZ ;  /* 0x00000002082e7890 */ /* 0x000fe2000fffe03f */
[----:B------:R-:W-:Y:S01]  /*6690*/  UMOV UR45, 0x40000040 ;  /* 0x40000040002d7882 */ /* 0x000fe20000000000 */
[----:B------:R-:W-:Y:S01]  /*66a0*/  UMOV UR47, 0x40000040 ;  /* 0x40000040002f7882 */ /* 0x000fe20000000000 */
[----:B------:R-:W-:Y:S02]  /*66b0*/  WARPGROUP.DEPBAR.LE gsb0, 0x0 ;  /* 0x00008000000079c5 */ /* 0x000fe40000010000 */
[----:B------:R-:W-:Y:S01]  /*66c0*/  WARPGROUP.ARRIVE ;  /* 0x00000000000079c5 */ /* 0x000fe20000000000 */
[----:B------:R-:W-:Y:S04]  /*66d0*/  STL.64 [R1+0x20], R144 ;  /* 0x0000209001007387 */ /* 0x000fe80000100a00 */
[----:B------:R-:W-:Y:S01]  /*66e0*/  STL.64 [R1+0x28], R146 ;  /* 0x0000289201007387 */ /* 0x000fe20000100a00 */
[----:B------:R-:W-:Y:S03]  /*66f0*/  QGMMA.64x16x32.F32.E4M3.E4M3 R216, gdesc[UR40], RZ, !UPT, gsb0 ;  /* 0x0020000028d879f3 */ /* 0x000fe6000c0008ff */
[----:B------:R-:W-:Y:S04]  /*6700*/  STL.64 [R1+0x30], R148 ;  /* 0x0000309401007387 */ /* 0x000fe80000100a00 */
[----:B------:R-:W-:Y:S04]  /*6710*/  STL.64 [R1+0x38], R150 ;  /* 0x0000389601007387 */ /* 0x000fe80000100a00 */
[----:B------:R-:W-:Y:S01]  /*6720*/  STL [R1+0x434], RZ ;  /* 0x000434ff01007387 */ /* 0x000fe20000100800 */
[----:B------:R-:W-:-:S02]  /*6730*/  WARPGROUP.DEPBAR.LE gsb0, 0x0 ;  /* 0x00008000000079c5 */ /* 0x000fc40000010000 */
[----:B------:R-:W-:Y:S01]  /*6740*/  WARPGROUP.ARRIVE ;  /* 0x00000000000079c5 */ /* 0x000fe20000000000 */
[----:B------:R0:W-:Y:S04]  /*6750*/  STL.64 [R1+0xb10], R222 ;  /* 0x000b10de01007387 */ /* 0x0001e80000100a00 */
[----:B------:R1:W-:Y:S01]  /*6760*/  STL.64 [R1+0xb08], R220 ;  /* 0x000b08dc01007387 */ /* 0x0003e20000100a00 */
[----:B------:R-:W-:Y:S03]  /*6770*/  QGMMA.64x16x32.F32.E4M3.E4M3 R192, gdesc[UR36], RZ, !UPT, gsb0 ;  /* 0x0020000024c079f3 */ /* 0x000fe6000c0008ff */
[----:B------:R2:W-:Y:S01]  /*6780*/  STL.64 [R1+0xb00], R218 ;  /* 0x000b00da01007387 */ /* 0x0005e20000100a00 */
[----:B0-----:R-:W-:-:S03]  /*6790*/  IMAD.MOV.U32 R222, RZ, RZ, R122 ;  /* 0x000000ffffde7224 */ /* 0x001fc600078e007a */
[----:B------:R0:W-:Y:S01]  /*67a0*/  STL.64 [R1+0xaf8], R216 ;  /* 0x000af8d801007387 */ /* 0x0001e20000100a00 */
[----:B------:R-:W-:Y:S02]  /*67b0*/  IMAD.MOV.U32 R223, RZ, RZ, R121 ;  /* 0x000000ffffdf7224 */ /* 0x000fe400078e0079 */
[----:B-1----:R-:W-:Y:S01]  /*67c0*/  IMAD.MOV.U32 R220, RZ, RZ, R124 ;  /* 0x000000ffffdc7224 */ /* 0x002fe200078e007c */
[----:B------:R-:W-:Y:S01]  /*67d0*/  STL [R1+0x430], RZ ;  /* 0x000430ff01007387 */ /* 0x000fe20000100800 */
[----:B------:R-:W-:Y:S02]  /*67e0*/  IMAD.MOV.U32 R221, RZ, RZ, R123 ;  /* 0x000000ffffdd7224 */ /* 0x000fe400078e007b */
[----:B--2---:R-:W-:Y:S02]  /*67f0*/  IMAD.MOV.U32 R219, RZ, RZ, R125 ;  /* 0x000000ffffdb7224 */ /* 0x004fe400078e007d */
[----:B------:R-:W-:Y:S02]  /*6800*/  IMAD.MOV.U32 R218, RZ, RZ, R120 ;  /* 0x000000ffffda7224 */ /* 0x000fe400078e0078 */
[----:B0-----:R-:W-:-:S02]  /*6810*/  IMAD.MOV.U32 R216, RZ, RZ, R98 ;  /* 0x000000ffffd87224 */ /* 0x001fc400078e0062 */
[----:B------:R-:W-:Y:S01]  /*6820*/  IMAD.MOV.U32 R217, RZ, RZ, R97 ;  /* 0x000000ffffd97224 */ /* 0x000fe200078e0061 */
[----:B------:R-:W-:Y:S02]  /*6830*/  WARPGROUP.DEPBAR.LE gsb0, 0x0 ;  /* 0x00008000000079c5 */ /* 0x000fe40000010000 */
        /* <DEDUP_REMOVED lines=14> */
[----:B------:R-:W-:Y:S02]  /*6920*/  IMAD.MOV.U32 R192, RZ, RZ, R223 ;  /* 0x000000ffffc07224 */ /* 0x000fe400078e00df */
[----:B------:R-:W-:Y:S01]  /*6930*/  IMAD.MOV.U32 R223, RZ, RZ, R50 ;  /* 0x000000ffffdf7224 */ /* 0x000fe200078e0032 */
[----:B------:R-:W-:Y:S02]  /*6940*/  WARPGROUP.DEPBAR.LE gsb0, 0x0 ;  /* 0x00008000000079c5 */ /* 0x000fe40000010000 */
[----:B------:R-:W-:Y:S01]  /*6950*/  WARPGROUP.ARRIVE ;  /* 0x00000000000079c5 */ /* 0x000fe20000000000 */
[----:B------:R0:W-:Y:S04]  /*6960*/  STL.64 [R1+0xb50], R174 ;  /* 0x000b50ae01007387 */ /* 0x0001e80000100a00 */
[----:B------:R1:W-:Y:S01]  /*6970*/  STL.64 [R1+0xb48], R172 ;  /* 0x000b48ac01007387 */ /* 0x0003e20000100a00 */
[----:B------:R-:W-:Y:S03]  /*6980*/  QGMMA.64x16x32.F32.E4M3.E4M3 R144, gdesc[UR28], RZ, !UPT, gsb0 ;  /* 0x002000001c9079f3 */ /* 0x000fe6000c0008ff */
[----:B------:R2:W-:Y:S04]  /*6990*/  STL.64 [R1+0xb40], R170 ;  /* 0x000b40aa01007387 */ /* 0x0005e80000100a00 */
[----:B------:R3:W-:Y:S01]  /*69a0*/  STL.64 [R1+0xb38], R168 ;  /* 0x000b38a801007387 */ /* 0x0007e20000100a00 */
[----:B0-----:R-:W-:-:S02]  /*69b0*/  IMAD.MOV.U32 R174, RZ, RZ, R221 ;  /* 0x000000ffffae7224 */ /* 0x001fc400078e00dd */
[----:B------:R-:W-:Y:S01]  /*69c0*/  IMAD.MOV.U32 R175, RZ, RZ, R222 ;  /* 0x000000ffffaf7224 */ /* 0x000fe200078e00de */
[----:B------:R-:W-:Y:S01]  /*69d0*/  STL [R1+0x428], RZ ;  /* 0x000428ff01007387 */ /* 0x000fe20000100800 */
[----:B-1----:R-:W-:Y:S02]  /*69e0*/  IMAD.MOV.U32 R172, RZ, RZ, R219 ;  /* 0x000000ffffac7224 */ /* 0x002fe400078e00db */
[----:B------:R-:W-:Y:S02]  /*69f0*/  IMAD.MOV.U32 R173, RZ, RZ, R220 ;  /* 0x000000ffffad7224 */ /* 0x000fe400078e00dc */
[----:B--2---:R-:W-:Y:S02]  /*6a00*/  IMAD.MOV.U32 R171, RZ, RZ, R218 ;  /* 0x000000ffffab7224 */ /* 0x004fe400078e00da */
[----:B------:R-:W-:Y:S02]  /*6a10*/  IMAD.MOV.U32 R170, RZ, RZ, R78 ;  /* 0x000000ffffaa7224 */ /* 0x000fe400078e004e */
[----:B------:R-:W-:-:S02]  /*6a20*/  IMAD.MOV.U32 R218, RZ, RZ, R77 ;  /* 0x000000ffffda7224 */ /* 0x000fc400078e004d */
[----:B---3--:R-:W-:Y:S02]  /*6a30*/  IMAD.MOV.U32 R168, RZ, RZ, R54 ;  /* 0x000000ffffa87224 */ /* 0x008fe400078e0036 */
[----:B------:R-:W-:Y:S02]  /*6a40*/  IMAD.MOV.U32 R169, RZ, RZ, R53 ;  /* 0x000000ffffa97224 */ /* 0x000fe400078e0035 */
[----:B------:R-:W-:Y:S02]  /*6a50*/  IMAD.MOV.U32 R221, RZ, RZ, R52 ;  /* 0x000000ffffdd7224 */ /* 0x000fe400078e0034 */
[----:B------:R-:W-:Y:S02]  /*6a60*/  IMAD.MOV.U32 R222, RZ, RZ, R51 ;  /* 0x000000ffffde7224 */ /* 0x000fe400078e0033 */
[----:B------:R-:W-:Y:S02]  /*6a70*/  IMAD.MOV.U32 R219, RZ, RZ, R49 ;  /* 0x000000ffffdb7224 */ /* 0x000fe400078e0031 */
[----:B------:R-:W-:Y:S01]  /*6a80*/  IMAD.MOV.U32 R220, RZ, RZ, R48 ;  /* 0x000000ffffdc7224 */ /* 0x000fe200078e0030 */
[----:B------:R-:W-:-:S02]  /*6a90*/  WARPGROUP.DEPBAR.LE gsb0, 0x0 ;  /* 0x00008000000079c5 */ /* 0x000fc40000010000 */
[----:B------:R-:W-:Y:S01]  /*6aa0*/  WARPGROUP.ARRIVE ;  /* 0x00000000000079c5 */ /* 0x000fe20000000000 */
[----:B------:R0:W-:Y:S04]  /*6ab0*/  STL.64 [R1+0xb70], R150 ;  /* 0x000b709601007387 */ /* 0x0001e80000100a00 */
[----:B------:R1:W-:Y:S01]  /*6ac0*/  STL.64 [R1+0xb68], R148 ;  /* 0x000b689401007387 */ /* 0x0003e20000100a00 */
[----:B------:R-:W-:Y:S03]  /*6ad0*/  QGMMA.64x16x32.F32.E4M3.E4M3 R120, gdesc[UR24], RZ, !UPT, gsb0 ;  /* 0x00200000187879f3 */ /* 0x000fe6000c0008ff */
[----:B------:R2:W-:Y:S01]  /*6ae0*/  STL.64 [R1+0xb60], R146 ;  /* 0x000b609201007387 */ /* 0x0005e20000100a00 */
[----:B0-----:R-:W-:-:S03]  /*6af0*/  IMAD.MOV.U32 R150, RZ, RZ, R72 ;  /* 0x000000ffff967224 */ /* 0x001fc600078e0048 */
[----:B------:R-:W-:Y:S01]  /*6b00*/  STL.64 [R1+0xb58], R144 ;  /* 0x000b589001007387 */ /* 0x000fe20000100a00 */
[----:B------:R-:W-:Y:S02]  /*6b10*/  IMAD.MOV.U32 R151, RZ, RZ, R55 ;  /* 0x000000ffff977224 */ /* 0x000fe400078e0037 */
[----:B-1----:R-:W-:Y:S01]  /*6b20*/  IMAD.MOV.U32 R148, RZ, RZ, R74 ;  /* 0x000000ffff947224 */ /* 0x002fe200078e004a */
[----:B------:R-:W-:Y:S01]  /*6b30*/  STL [R1+0x424], RZ ;  /* 0x000424ff01007387 */ /* 0x000fe20000100800 */
[----:B------:R-:W-:Y:S02]  /*6b40*/  IMAD.MOV.U32 R149, RZ, RZ, R73 ;  /* 0x000000ffff957224 */ /* 0x000fe400078e0049 */
[----:B--2---:R-:W-:Y:S02]  /*6b50*/  IMAD.MOV.U32 R146, RZ, RZ, R76 ;  /* 0x000000ffff927224 */ /* 0x004fe400078e004c */
[----:B------:R-:W-:Y:S01]  /*6b60*/  IMAD.MOV.U32 R147, RZ, RZ, R75 ;  /* 0x000000ffff937224 */ /* 0x000fe200078e004b */
[----:B------:R-:W-:-:S02]  /*6b70*/  WARPGROUP.DEPBAR.LE gsb0, 0x0 ;  /* 0x00008000000079c5 */ /* 0x000fc40000010000 */
[----:B------:R-:W-:Y:S01]  /*6b80*/  WARPGROUP.ARRIVE ;  /* 0x00000000000079c5 */ /* 0x000fe20000000000 */
[----:B------:R0:W-:Y:S04]  /*6b90*/  STL.64 [R1+0xb90], R126 ;  /* 0x000b907e01007387 */ /* 0x0001e80000100a00 */
[----:B------:R1:W-:Y:S01]  /*6ba0*/  STL.64 [R1+0xb88], R124 ;  /* 0x000b887c01007387 */ /* 0x0003e20000100a00 */
[----:B------:R-:W-:Y:S01]  /*6bb0*/  QGMMA.64x16x32.F32.E4M3.E4M3 R96, gdesc[UR4], RZ, !UPT, gsb0 ;  /* 0x00200000046079f3 */ /* 0x000fe2000c0008ff */
[----:B------:R-:W-:Y:S02]  /*6bc0*/  UIADD3 UR4, UR60, 0x2, URZ ;  /* 0x000000023c047890 */ /* 0x000fe4000fffe03f */
[----:B------:R2:W-:Y:S04]  /*6bd0*/  STL.64 [R1+0xb80], R122 ;  /* 0x000b807a01007387 */ /* 0x0005e80000100a00 */
[----:B------:R3:W-:Y:S01]  /*6be0*/  STL.64 [R1+0xb78], R120 ;  /* 0x000b787801007387 */ /* 0x0007e20000100a00 */
[----:B0-----:R-:W-:Y:S01]  /*6bf0*/  IMAD.MOV.U32 R126, RZ, RZ, R168 ;  /* 0x000000ffff7e7224 */ /* 0x001fe200078e00a8 */
[----:B------:R-:W-:Y:S01]  /*6c00*/  UMOV UR44, UR4 ;  /* 0x00000004002c7c82 */ /* 0x000fe20008000000 */
[----:B------:R-:W-:-:S02]  /*6c10*/  IMAD.MOV.U32 R127, RZ, RZ, R169 ;  /* 0x000000ffff7f7224 */ /* 0x000fc400078e00a9 */
[----:B-1----:R-:W-:Y:S02]  /*6c20*/  IMAD.MOV.U32 R124, RZ, RZ, R150 ;  /* 0x000000ffff7c7224 */ /* 0x002fe400078e0096 */
[----:B------:R-:W-:Y:S02]  /*6c30*/  IMAD.MOV.U32 R125, RZ, RZ, R151 ;  /* 0x000000ffff7d7224 */ /* 0x000fe400078e0097 */
[----:B--2---:R-:W-:Y:S02]  /*6c40*/  IMAD.MOV.U32 R122, RZ, RZ, R148 ;  /* 0x000000ffff7a7224 */ /* 0x004fe400078e0094 */
[----:B------:R-:W-:Y:S02]  /*6c50*/  IMAD.MOV.U32 R123, RZ, RZ, R149 ;  /* 0x000000ffff7b7224 */ /* 0x000fe400078e0095 */
[----:B---3--:R-:W-:Y:S02]  /*6c60*/  IMAD.MOV.U32 R120, RZ, RZ, R146 ;  /* 0x000000ffff787224 */ /* 0x008fe400078e0092 */
[----:B------:R-:W-:-:S02]  /*6c70*/  IMAD.MOV.U32 R121, RZ, RZ, R147 ;  /* 0x000000ffff797224 */ /* 0x000fc400078e0093 */
        /* <DEDUP_REMOVED lines=13> */
[----:B------:R-:W-:Y:S01]  /*6d50*/  IMAD.MOV.U32 R217, RZ, RZ, R26 ;  /* 0x000000ffffd97224 */ /* 0x000fe200078e001a */
[----:B------:R-:W-:Y:S02]  /*6d60*/  WARPGROUP.DEPBAR.LE gsb0, 0x0 ;  /* 0x00008000000079c5 */ /* 0x000fe40000010000 */
[----:B------:R-:W-:Y:S01]  /*6d70*/  WARPGROUP.ARRIVE ;  /* 0x00000000000079c5 */ /* 0x000fe20000000000 */
[----:B------:R-:W-:Y:S01]  /*6d80*/  IMAD.MOV.U32 R194, RZ, RZ, R25 ;  /* 0x000000ffffc27224 */ /* 0x000fe200078e0019 */
[----:B------:R-:W-:Y:S01]  /*6d90*/  STL.64 [R1+0xbb0], R102 ;  /* 0x000bb06601007387 */ /* 0x000fe20000100a00 */
[----:B------:R-:W-:-:S03]  /*6da0*/  IMAD.MOV.U32 R195, RZ, RZ, R24 ;  /* 0x000000ffffc37224 */ /* 0x000fc600078e0018 */
[----:B------:R-:W-:Y:S01]  /*6db0*/  QGMMA.64x16x32.F32.E4M3.E4M3 R72, gdesc[UR20], RZ, !UPT, gsb0 ;  /* 0x00200000144879f3 */ /* 0x000fe2000c0008ff */
[----:B------:R-:W-:Y:S04]  /*6dc0*/  STL.64 [R1+0xba8], R100 ;  /* 0x000ba86401007387 */ /* 0x000fe80000100a00 */
[----:B------:R-:W-:Y:S04]  /*6dd0*/  STL.64 [R1+0xba0], R98 ;  /* 0x000ba06201007387 */ /* 0x000fe80000100a00 */
[----:B------:R-:W-:Y:S04]  /*6de0*/  STL.64 [R1+0xb98], R96 ;  /* 0x000b986001007387 */ /* 0x000fe80000100a00 */
[----:B------:R-:W-:Y:S04]  /*6df0*/  STL [R1+0x420], RZ ;  /* 0x000420ff01007387 */ /* 0x000fe80000100800 */
[----:B------:R-:W-:Y:S01]  /*6e00*/  STL [R1+0x41c], RZ ;  /* 0x00041cff01007387 */ /* 0x000fe20000100800 */
[----:B------:R-:W-:-:S02]  /*6e10*/  WARPGROUP.DEPBAR.LE gsb0, 0x0 ;  /* 0x00008000000079c5 */ /* 0x000fc40000010000 */
        /* <DEDUP_REMOVED lines=9> */
[----:B------:R-:W-:Y:S03]  /*6eb0*/  QGMMA.64x16x32.F32.E4M3.E4M3 R120, gdesc[UR44], R120, gsb0 ;  /* 0x002000002c7879f3 */ /* 0x000fe60008000878 */
[----:B------:R-:W-:Y:S04]  /*6ec0*/  STL [R1+0xaec], R26 ;  /* 0x000aec1a01007387 */ /* 0x000fe80000100800 */
[----:B------:R-:W-:Y:S04]  /*6ed0*/  STL [R1+0xae8], R27 ;  /* 0x000ae81b01007387 */ /* 0x000fe80000100800 */
[----:B------:R-:W-:Y:S04]  /*6ee0*/  STL [R1+0xae4], R28 ;  /* 0x000ae41c01007387 */ /* 0x000fe80000100800 */
[----:B------:R-:W-:Y:S04]  /*6ef0*/  STL [R1+0xae0], R29 ;  /* 0x000ae01d01007387 */ /* 0x000fe80000100800 */
[----:B------:R-:W-:Y:S04]  /*6f00*/  STL [R1+0xadc], R30 ;  /* 0x000adc1e01007387 */ /* 0x000fe80000100800 */
[----:B------:R-:W-:Y:S01]  /*6f10*/  STL [R1+0xad8], R31 ;  /* 0x000ad81f01007387 */ /* 0x000fe20000100800 */
[----:B------:R-:W-:-:S03]  /*6f20*/  WARPGROUP.DEPBAR.LE gsb0, 0x0 ;  /* 0x00008000000079c5 */ /* 0x000fc60000010000 */
[----:B------:R0:W-:Y:S04]  /*6f30*/  STL.64 [R1+0x240], R120 ;  /* 0x0002407801007387 */ /* 0x0001e80000100a00 */
[----:B------:R1:W-:Y:S04]  /*6f40*/  STL.64 [R1+0x248], R122 ;  /* 0x0002487a01007387 */ /* 0x0003e80000100a00 */
[----:B------:R2:W-:Y:S04]  /*6f50*/  STL.64 [R1+0x250], R124 ;  /* 0x0002507c01007387 */ /* 0x0005e80000100a00 */
[----:B------:R3:W-:Y:S04]  /*6f60*/  STL.64 [R1+0x258], R126 ;  /* 0x0002587e01007387 */ /* 0x0007e80000100a00 */
[----:B0-----:R-:W4:Y:S04]  /*6f70*/  LDL.LU.64 R120, [R1+0x1e0] ;  /* 0x0001e00001787983 */ /* 0x001f280000300a00 */
[----:B-1----:R-:W4:Y:S04]  /*6f80*/  LDL.LU.64 R122, [R1+0x1e8] ;  /* 0x0001e800017a7983 */ /* 0x002f280000300a00 */
[----:B--2---:R-:W4:Y:S04]  /*6f90*/  LDL.LU.64 R124, [R1+0x1f0] ;  /* 0x0001f000017c7983 */ /* 0x004f280000300a00 */
[----:B---3--:R-:W4:Y:S01]  /*6fa0*/  LDL.LU.64 R126, [R1+0x1f8] ;  /* 0x0001f800017e7983 */ /* 0x008f220000300a00 */
[----:B------:R-:W-:Y:S01]  /*6fb0*/  UMOV UR56, UR44 ;  /* 0x0000002c00387c82 */ /* 0x000fe20008000000 */
[----:B------:R-:W-:Y:S01]  /*6fc0*/  UMOV UR57, UR45 ;  /* 0x0000002d00397c82 */ /* 0x000fe20008000000 */
[----:B------:R-:W-:Y:S01]  /*6fd0*/  UMOV UR59, 0x40000040 ;  /* 0x40000040003b7882 */ /* 0x000fe20000000000 */
[----:B------:R-:W-:Y:S01]  /*6fe0*/  UIADD3 UR54, UR8, 0x102, URZ ;  /* 0x0000010208367890 */ /* 0x000fe2000fffe03f */
[----:B------:R-:W-:Y:S01]  /*6ff0*/  UMOV UR52, UR44 ;  /* 0x0000002c00347c82 */ /* 0x000fe20008000000 */
[----:B------:R-:W-:Y:S01]  /*7000*/  UMOV UR53, UR45 ;  /* 0x0000002d00357c82 */ /* 0x000fe20008000000 */
[----:B------:R-:W-:Y:S01]  /*7010*/  UMOV UR55, 0x40000040 ;  /* 0x4000004000377882 */ /* 0x000fe20000000000 */
[----:B----4-:R-:W-:-:S06]  /*7020*/  WARPGROUP.ARRIVE ;  /* 0x00000000000079c5 */ /* 0x010fcc0000000000 */
[----:B------:R-:W-:Y:S03]  /*7030*/  QGMMA.64x16x32.F32.E4M3.E4M3 R120, gdesc[UR56], R120, gsb0 ;  /* 0x00200000387879f3 */ /* 0x000fe60008000878 */
[----:B------:R-:W-:Y:S02]  /*7040*/  WARPGROUP.DEPBAR.LE gsb0, 0x0 ;  /* 0x00008000000079c5 */ /* 0x000fe40000010000 */
[----:B------:R0:W-:Y:S01]  /*7050*/  STL.64 [R1+0x1e0], R120 ;  /* 0x0001e07801007387 */ /* 0x0001e20000100a00 */
[----:B------:R-:W-:Y:S02]  /*7060*/  IMAD.MOV.U32 R24, RZ, RZ, R125 ;  /* 0x000000ffff187224 */ /* 0x000fe400078e007d */
[----:B------:R-:W-:Y:S01]  /*7070*/  IMAD.MOV.U32 R25, RZ, RZ, R126 ;  /* 0x000000ffff197224 */ /* 0x000fe200078e007e */
[----:B------:R1:W-:Y:S01]  /*7080*/  STL.64 [R1+0x1e8], R122 ;  /* 0x0001e87a01007387 */ /* 0x0003e20000100a00 */
[----:B------:R-:W-:-:S02]  /*7090*/  IMAD.MOV.U32 R26, RZ, RZ, R127 ;  /* 0x000000ffff1a7224 */ /* 0x000fc400078e007f */
[----:B------:R-:W-:Y:S01]  /*70a0*/  IMAD.MOV.U32 R125, RZ, RZ, R151 ;  /* 0x000000ffff7d7224 */ /* 0x000fe200078e0097 */
[----:B------:R2:W-:Y:S01]  /*70b0*/  STL [R1+0x1f0], R124 ;  /* 0x0001f07c01007387 */ /* 0x0005e20000100800 */
[----:B------:R-:W-:Y:S02]  /*70c0*/  IMAD.MOV.U32 R126, RZ, RZ, R168 ;  /* 0x000000ffff7e7224 */ /* 0x000fe400078e00a8 */
[----:B------:R-:W-:Y:S02]  /*70d0*/  IMAD.MOV.U32 R127, RZ, RZ, R169 ;  /* 0x000000ffff7f7224 */ /* 0x000fe400078e00a9 */
[----:B0-----:R-:W-:Y:S02]  /*70e0*/  IMAD.MOV.U32 R120, RZ, RZ, R146 ;  /* 0x000000ffff787224 */ /* 0x001fe400078e0092 */
[----:B------:R-:W-:Y:S02]  /*70f0*/  IMAD.MOV.U32 R121, RZ, RZ, R147 ;  /* 0x000000ffff797224 */ /* 0x000fe400078e0093 */
[----:B-1----:R-:W-:-:S02]  /*7100*/  IMAD.MOV.U32 R122, RZ, RZ, R148 ;  /* 0x000000ffff7a7224 */ /* 0x002fc400078e0094 */
[----:B------:R-:W-:Y:S02]  /*7110*/  IMAD.MOV.U32 R123, RZ, RZ, R149 ;  /* 0x000000ffff7b7224 */ /* 0x000fe400078e0095 */
[----:B--2---:R-:W-:Y:S02]  /*7120*/  IMAD.MOV.U32 R124, RZ, RZ, R150 ;  /* 0x000000ffff7c7224 */ /* 0x004fe400078e0096 */
[----:B------:R-:W-:Y:S02]  /*7130*/  IMAD.MOV.U32 R151, RZ, RZ, R175 ;  /* 0x000000ffff977224 */ /* 0x000fe400078e00af */
[----:B------:R-:W-:Y:S01]  /*7140*/  IMAD.MOV.U32 R149, RZ, RZ, R173 ;  /* 0x000000ffff957224 */ /* 0x000fe200078e00ad */
[----:B------:R-:W2:Y:S01]  /*7150*/  LDL.LU R175, [R1+0x74] ;  /* 0x0000740001af7983 */ /* 0x000ea20000300800 */
[----:B------:R-:W-:Y:S01]  /*7160*/  WARPGROUP.ARRIVE ;  /* 0x00000000000079c5 */ /* 0x000fe20000000000 */
[----:B------:R-:W-:Y:S02]  /*7170*/  IMAD.MOV.U32 R168, RZ, RZ, R192 ;  /* 0x000000ffffa87224 */ /* 0x000fe400078e00c0 */
[----:B------:R-:W-:Y:S01]  /*7180*/  IMAD.MOV.U32 R150, RZ, RZ, R174 ;  /* 0x000000ffff967224 */ /* 0x000fe200078e00ae */
[----:B------:R-:W3:Y:S01]  /*7190*/  LDL.LU R192, [R1+0x78] ;  /* 0x0000780001c07983 */ /* 0x000ee20000300800 */
[----:B------:R-:W-:Y:S01]  /*71a0*/  IMAD.MOV.U32 R169, RZ, RZ, R193 ;  /* 0x000000ffffa97224 */ /* 0x000fe200078e00c1 */
[----:B------:R-:W-:Y:S01]  /*71b0*/  QGMMA.64x16x32.F32.E4M3.E4M3 R120, gdesc[UR52], R120, gsb0 ;  /* 0x00200000347879f3 */ /* 0x000fe20008000878 */
[----:B------:R-:W-:Y:S01]  /*71c0*/  IMAD.MOV.U32 R173, RZ, RZ, R222 ;  /* 0x000000ffffad7224 */ /* 0x000fe200078e00de */
[----:B------:R-:W4:Y:S01]  /*71d0*/  LDL.LU R193, [R1+0x7c] ;  /* 0x00007c0001c17983 */ /* 0x000f220000300800 */
[----:B------:R-:W-:-:S02]  /*71e0*/  IMAD.MOV.U32 R146, RZ, RZ, R170 ;  /* 0x000000ffff927224 */ /* 0x000fc400078e00aa */
[----:B------:R-:W-:Y:S02]  /*71f0*/  IMAD.MOV.U32 R174, RZ, RZ, R223 ;  /* 0x000000ffffae7224 */ /* 0x000fe400078e00df */
[----:B------:R-:W-:Y:S02]  /*7200*/  IMAD.MOV.U32 R222, RZ, RZ, R166 ;  /* 0x000000ffffde7224 */ /* 0x000fe400078e00a6 */
[----:B------:R-:W-:Y:S01]  /*7210*/  IMAD.MOV.U32 R147, RZ, RZ, R171 ;  /* 0x000000ffff937224 */ /* 0x000fe200078e00ab */
[----:B------:R-:W4:Y:S01]  /*7220*/  LDL.LU R166, [R1+0xc18] ;  /* 0x000c180001a67983 */ /* 0x000f220000300800 */
[----:B------:R-:W-:Y:S02]  /*7230*/  IMAD.MOV.U32 R170, RZ, RZ, R219 ;  /* 0x000000ffffaa7224 */ /* 0x000fe400078e00db */
[----:B------:R-:W-:Y:S02]  /*7240*/  IMAD.MOV.U32 R223, RZ, RZ, R167 ;  /* 0x000000ffffdf7224 */ /* 0x000fe400078e00a7 */
[----:B------:R-:W-:Y:S01]  /*7250*/  IMAD.MOV.U32 R148, RZ, RZ, R172 ;  /* 0x000000ffff947224 */ /* 0x000fe200078e00ac */
[----:B------:R-:W4:Y:S01]  /*7260*/  LDL.LU R167, [R1+0xc14] ;  /* 0x000c140001a77983 */ /* 0x000f220000300800 */
[----:B------:R-:W-:-:S02]  /*7270*/  IMAD.MOV.U32 R171, RZ, RZ, R220 ;  /* 0x000000ffffab7224 */ /* 0x000fc400078e00dc */
[----:B------:R-:W-:Y:S02]  /*7280*/  IMAD.MOV.U32 R219, RZ, RZ, R184 ;  /* 0x000000ffffdb7224 */ /* 0x000fe400078e00b8 */
[----:B------:R-:W-:Y:S01]  /*7290*/  IMAD.MOV.U32 R172, RZ, RZ, R221 ;  /* 0x000000ffffac7224 */ /* 0x000fe200078e00dd */
[----:B------:R-:W4:Y:S01]  /*72a0*/  LDL.LU R184, [R1+0xc10] ;  /* 0x000c100001b87983 */ /* 0x000f220000300800 */
[----:B------:R-:W-:Y:S02]  /*72b0*/  IMAD.MOV.U32 R220, RZ, RZ, R185 ;  /* 0x000000ffffdc7224 */ /* 0x000fe400078e00b9 */
[----:B------:R-:W-:Y:S01]  /*72c0*/  IMAD.MOV.U32 R221, RZ, RZ, R186 ;  /* 0x000000ffffdd7224 */ /* 0x000fe200078e00ba */
[----:B------:R-:W4:Y:S04]  /*72d0*/  LDL.LU R185, [R1+0xc0c] ;  /* 0x000c0c0001b97983 */ /* 0x000f280000300800 */
[----:B------:R-:W4:Y:S01]  /*72e0*/  LDL.LU R186, [R1+0xc08] ;  /* 0x000c080001ba7983 */ /* 0x000f220000300800 */
[----:B------:R-:W-:-:S03]  /*72f0*/  WARPGROUP.DEPBAR.LE gsb0, 0x0 ;  /* 0x00008000000079c5 */ /* 0x000fc60000010000 */
[----:B------:R0:W-:Y:S04]  /*7300*/  STL.64 [R1+0x180], R120 ;  /* 0x0001807801007387 */ /* 0x0001e80000100a00 */
[----:B------:R1:W-:Y:S04]  /*7310*/  STL.64 [R1+0x188], R122 ;  /* 0x0001887a01007387 */ /* 0x0003e80000100a00 */
[----:B------:R1:W-:Y:S04]  /*7320*/  STL.64 [R1+0x190], R124 ;  /* 0x0001907c01007387 */ /* 0x0003e80000100a00 */
[----:B------:R1:W-:Y:S04]  /*7330*/  STL.64 [R1+0x198], R126 ;  /* 0x0001987e01007387 */ /* 0x0003e80000100a00 */
[----:B0-----:R-:W2:Y:S04]  /*7340*/  LDL.LU.64 R120, [R1+0x120] ;  /* 0x0001200001787983 */ /* 0x001ea80000300a00 */
[----:B-1----:R-:W2:Y:S04]  /*7350*/  LDL.LU.64 R122, [R1+0x128] ;  /* 0x00012800017a7983 */ /* 0x002ea80000300a00 */
[----:B------:R-:W2:Y:S04]  /*7360*/  LDL.LU.64 R124, [R1+0x130] ;  /* 0x00013000017c7983 */ /* 0x000ea80000300a00 */
[----:B------:R-:W2:Y:S01]  /*7370*/  LDL.LU.64 R126, [R1+0x138] ;  /* 0x00013800017e7983 */ /* 0x000ea20000300a00 */
[----:B------:R-:W-:Y:S01]  /*7380*/  UIADD3 UR4, UR8, 0x182, URZ ;  /* 0x0000018208047890 */ /* 0x000fe2000fffe03f */
[----:B------:R-:W-:Y:S01]  /*7390*/  UMOV UR48, UR44 ;  /* 0x0000002c00307c82 */ /* 0x000fe20008000000 */
[----:B------:R-:W-:Y:S01]  /*73a0*/  UMOV UR49, UR45 ;  /* 0x0000002d00317c82 */ /* 0x000fe20008000000 */
[----:B------:R-:W-:-:S04]  /*73b0*/  UMOV UR51, 0x40000040 ;  /* 0x4000004000337882 */ /* 0x000fc80000000000 */
[----:B------:R-:W-:Y:S01]  /*73c0*/  UMOV UR50, UR4 ;  /* 0x0000000400327c82 */ /* 0x000fe20008000000 */
[----:B------:R-:W-:Y:S01]  /*73d0*/  UIADD3 UR5, UR8, 0x202, URZ ;  /* 0x0000020208057890 */ /* 0x000fe2000fffe03f */
[----:B------:R-:W-:Y:S01]  /*73e0*/  UMOV UR12, UR44 ;  /* 0x0000002c000c7c82 */ /* 0x000fe20008000000 */
[----:B------:R-:W-:Y:S01]  /*73f0*/  UMOV UR13, UR45 ;  /* 0x0000002d000d7c82 */ /* 0x000fe20008000000 */
[----:B------:R-:W-:-:S04]  /*7400*/  UMOV UR15, 0x40000040 ;  /* 0x40000040000f7882 */ /* 0x000fc80000000000 */
[----:B------:R-:W-:Y:S01]  /*7410*/  UMOV UR14, UR5 ;  /* 0x00000005000e7c82 */ /* 0x000fe20008000000 */
[----:B------:R-:W-:Y:S01]  /*7420*/  UIADD3 UR4, UR8, 0x282, URZ ;  /* 0x0000028208047890 */ /* 0x000fe2000fffe03f */
[----:B--2---:R-:W-:-:S06]  /*7430*/  WARPGROUP.ARRIVE ;  /* 0x00000000000079c5 */ /* 0x004fcc0000000000 */
[----:B------:R-:W-:Y:S03]  /*7440*/  QGMMA.64x16x32.F32.E4M3.E4M3 R120, gdesc[UR48], R120, gsb0 ;  /* 0x00200000307879f3 */ /* 0x000fe60008000878 */
[----:B------:R-:W-:Y:S02]  /*7450*/  WARPGROUP.DEPBAR.LE gsb0, 0x0 ;  /* 0x00008000000079c5 */ /* 0x000fe40000010000 */
[----:B------:R0:W-:Y:S01]  /*7460*/  STL [R1+0x134], R125 ;  /* 0x0001347d01007387 */ /* 0x0001e20000100800 */
[----:B------:R-:W-:Y:S02]  /*7470*/  IMAD.MOV.U32 R27, RZ, RZ, R120 ;  /* 0x000000ffff1b7224 */ /* 0x000fe400078e0078 */
[----:B------:R-:W-:Y:S01]  /*7480*/  IMAD.MOV.U32 R28, RZ, RZ, R121 ;  /* 0x000000ffff1c7224 */ /* 0x000fe200078e0079 */
[----:B------:R1:W-:Y:S01]  /*7490*/  STL.64 [R1+0x138], R126 ;  /* 0x0001387e01007387 */ /* 0x0003e20000100a00 */
        /* <DEDUP_REMOVED lines=8> */
[----:B0-----:R-:W-:Y:S02]  /*7520*/  IMAD.MOV.U32 R125, RZ, RZ, R151 ;  /* 0x000000ffff7d7224 */ /* 0x001fe400078e0097 */
[----:B-1----:R-:W-:Y:S02]  /*7530*/  IMAD.MOV.U32 R126, RZ, RZ, R168 ;  /* 0x000000ffff7e7224 */ /* 0x002fe400078e00a8 */
[----:B------:R-:W-:-:S06]  /*7540*/  IMAD.MOV.U32 R127, RZ, RZ, R169 ;  /* 0x000000ffff7f7224 */ /* 0x000fcc00078e00a9 */
[----:B------:R-:W-:-:S06]  /*7550*/  WARPGROUP.ARRIVE ;  /* 0x00000000000079c5 */ /* 0x000fcc0000000000 */
[----:B------:R-:W-:Y:S01]  /*7560*/  QGMMA.64x16x32.F32.E4M3.E4M3 R120, gdesc[UR12], R120, gsb0 ;  /* 0x002000000c7879f3 */ /* 0x000fe20008000878 */
[----:B------:R-:W-:Y:S02]  /*7570*/  IMAD.MOV.U32 R147, RZ, RZ, R171 ;  /* 0x000000ffff937224 */ /* 0x000fe400078e00ab */
[----:B------:R-:W-:Y:S02]  /*7580*/  IMAD.MOV.U32 R148, RZ, RZ, R172 ;  /* 0x000000ffff947224 */ /* 0x000fe400078e00ac */
[----:B------:R-:W-:Y:S02]  /*7590*/  IMAD.MOV.U32 R171, RZ, RZ, R187 ;  /* 0x000000ffffab7224 */ /* 0x000fe400078e00bb */
[----:B------:R-:W-:Y:S01]  /*75a0*/  IMAD.MOV.U32 R149, RZ, RZ, R173 ;  /* 0x000000ffff957224 */ /* 0x000fe200078e00ad */
[----:B------:R-:W2:Y:S01]  /*75b0*/  LDL.LU R187, [R1+0xc04] ;  /* 0x000c040001bb7983 */ /* 0x000ea20000300800 */
[----:B------:R-:W-:Y:S02]  /*75c0*/  IMAD.MOV.U32 R172, RZ, RZ, R188 ;  /* 0x000000ffffac7224 */ /* 0x000fe400078e00bc */
[----:B------:R-:W-:Y:S01]  /*75d0*/  IMAD.MOV.U32 R150, RZ, RZ, R174 ;  /* 0x000000ffff967224 */ /* 0x000fe200078e00ae */
[----:B------:R-:W2:Y:S01]  /*75e0*/  LDL.LU R188, [R1+0xc00] ;  /* 0x000c000001bc7983 */ /* 0x000ea20000300800 */
[----:B------:R-:W-:-:S02]  /*75f0*/  IMAD.MOV.U32 R173, RZ, RZ, R189 ;  /* 0x000000ffffad7224 */ /* 0x000fc400078e00bd */
[----:B------:R-:W-:Y:S01]  /*7600*/  IMAD.MOV.U32 R151, RZ, RZ, R175 ;  /* 0x000000ffff977224 */ /* 0x000fe200078e00af */
[----:B------:R-:W2:Y:S01]  /*7610*/  LDL.LU R189, [R1+0xbfc] ;  /* 0x000bfc0001bd7983 */ /* 0x000ea20000300800 */
[----:B------:R-:W-:Y:S02]  /*7620*/  IMAD.MOV.U32 R174, RZ, RZ, R190 ;  /* 0x000000ffffae7224 */ /* 0x000fe400078e00be */
[----:B---3--:R-:W-:Y:S01]  /*7630*/  IMAD.MOV.U32 R168, RZ, RZ, R192 ;  /* 0x000000ffffa87224 */ /* 0x008fe200078e00c0 */
[----:B------:R-:W2:Y:S01]  /*7640*/  LDL.LU R190, [R1+0xbf8] ;  /* 0x000bf80001be7983 */ /* 0x000ea20000300800 */
[----:B------:R-:W-:Y:S02]  /*7650*/  IMAD.MOV.U32 R175, RZ, RZ, R191 ;  /* 0x000000ffffaf7224 */ /* 0x000fe400078e00bf */
[----:B----4-:R-:W-:Y:S01]  /*7660*/  IMAD.MOV.U32 R169, RZ, RZ, R193 ;  /* 0x000000ffffa97224 */ /* 0x010fe200078e00c1 */
[----:B------:R-:W2:Y:S01]  /*7670*/  LDL.LU R191, [R1+0xbf4] ;  /* 0x000bf40001bf7983 */ /* 0x000ea20000300800 */
[----:B------:R-:W-:-:S02]  /*7680*/  IMAD.MOV.U32 R192, RZ, RZ, R208 ;  /* 0x000000ffffc07224 */ /* 0x000fc400078e00d0 */
[----:B------:R-:W-:Y:S01]  /*7690*/  IMAD.MOV.U32 R146, RZ, RZ, R170 ;  /* 0x000000ffff927224 */ /* 0x000fe200078e00aa */
[----:B------:R-:W3:Y:S01]  /*76a0*/  LDL.LU R208, [R1+0xbf0] ;  /* 0x000bf00001d07983 */ /* 0x000ee20000300800 */
[----:B------:R-:W-:Y:S02]  /*76b0*/  IMAD.MOV.U32 R193, RZ, RZ, R209 ;  /* 0x000000ffffc17224 */ /* 0x000fe400078e00d1 */
[----:B------:R-:W-:Y:S01]  /*76c0*/  IMAD.MOV.U32 R170, RZ, RZ, R210 ;  /* 0x000000ffffaa7224 */ /* 0x000fe200078e00d2 */
[----:B------:R-:W3:Y:S04]  /*76d0*/  LDL.LU R209, [R1+0xbec] ;  /* 0x000bec0001d17983 */ /* 0x000ee80000300800 */
[----:B------:R-:W3:Y:S01]  /*76e0*/  LDL.LU R210, [R1+0xbe8] ;  /* 0x000be80001d27983 */ /* 0x000ee20000300800 */
[----:B------:R-:W-:Y:S01]  /*76f0*/  UMOV UR48, UR50 ;  /* 0x0000003200307c82 */ /* 0x000fe20008000000 */
[----:B------:R-:W-:Y:S01]  /*7700*/  UMOV UR49, UR51 ;  /* 0x0000003300317c82 */ /* 0x000fe20008000000 */
[----:B------:R-:W-:Y:S01]  /*7710*/  UMOV UR50, UR14 ;  /* 0x0000000e00327c82 */ /* 0x000fe20008000000 */
[----:B------:R-:W-:-:S02]  /*7720*/  WARPGROUP.DEPBAR.LE gsb0, 0x0 ;  /* 0x00008000000079c5 */ /* 0x000fc40000010000 */
[----:B------:R0:W-:Y:S04]  /*7730*/  STL.64 [R1+0xc0], R120 ;  /* 0x0000c07801007387 */ /* 0x0001e80000100a00 */
[----:B------:R1:W-:Y:S04]  /*7740*/  STL.64 [R1+0xc8], R122 ;  /* 0x0000c87a01007387 */ /* 0x0003e80000100a00 */
[----:B------:R4:W-:Y:S04]  /*7750*/  STL.64 [R1+0xd0], R124 ;  /* 0x0000d07c01007387 */ /* 0x0009e80000100a00 */
[----:B------:R4:W-:Y:S01]  /*7760*/  STL.64 [R1+0xd8], R126 ;  /* 0x0000d87e01007387 */ /* 0x0009e20000100a00 */
[----:B0-----:R-:W-:-:S02]  /*7770*/  IMAD.MOV.U32 R120, RZ, RZ, R146 ;  /* 0x000000ffff787224 */ /* 0x001fc400078e0092 */
[----:B------:R-:W-:Y:S02]  /*7780*/  IMAD.MOV.U32 R121, RZ, RZ, R147 ;  /* 0x000000ffff797224 */ /* 0x000fe400078e0093 */
[----:B-1----:R-:W-:Y:S02]  /*7790*/  IMAD.MOV.U32 R122, RZ, RZ, R148 ;  /* 0x000000ffff7a7224 */ /* 0x002fe400078e0094 */
[----:B------:R-:W-:Y:S02]  /*77a0*/  IMAD.MOV.U32 R123, RZ, RZ, R149 ;  /* 0x000000ffff7b7224 */ /* 0x000fe400078e0095 */
[----:B----4-:R-:W-:Y:S02]  /*77b0*/  IMAD.MOV.U32 R124, RZ, RZ, R150 ;  /* 0x000000ffff7c7224 */ /* 0x010fe400078e0096 */
[----:B------:R-:W-:Y:S02]  /*77c0*/  IMAD.MOV.U32 R125, RZ, RZ, R151 ;  /* 0x000000ffff7d7224 */ /* 0x000fe400078e0097 */
[----:B------:R-:W-:-:S02]  /*77d0*/  IMAD.MOV.U32 R126, RZ, RZ, R168 ;  /* 0x000000ffff7e7224 */ /* 0x000fc400078e00a8 */
[----:B------:R-:W-:Y:S01]  /*77e0*/  IMAD.MOV.U32 R127, RZ, RZ, R169 ;  /* 0x000000ffff7f7224 */ /* 0x000fe200078e00a9 */
[----:B------:R-:W-:Y:S01]  /*77f0*/  UMOV UR51, UR15 ;  /* 0x0000000f00337c82 */ /* 0x000fe20008000000 */
[----:B------:R-:W-:-:S04]  /*7800*/  UMOV UR12, UR44 ;  /* 0x0000002c000c7c82 */ /* 0x000fc80008000000 */
[----:B------:R-:W-:Y:S01]  /*7810*/  WARPGROUP.ARRIVE ;  /* 0x00000000000079c5 */ /* 0x000fe20000000000 */
[----:B------:R-:W-:Y:S01]  /*7820*/  UMOV UR13, UR45 ;  /* 0x0000002d000d7c82 */ /* 0x000fe20008000000 */
[----:B------:R-:W-:Y:S01]  /*7830*/  UMOV UR14, UR4 ;  /* 0x00000004000e7c82 */ /* 0x000fe20008000000 */
[----:B------:R-:W-:-:S03]  /*7840*/  UMOV UR15, 0x40000040 ;  /* 0x40000040000f7882 */ /* 0x000fc60000000000 */
[----:B------:R-:W-:Y:S01]  /*7850*/  QGMMA.64x16x32.F32.E4M3.E4M3 R120, gdesc[UR12], R120, gsb0 ;  /* 0x002000000c7879f3 */ /* 0x000fe20008000878 */
[----:B------:R-:W-:Y:S02]  /*7860*/  IMAD.MOV.U32 R149, RZ, RZ, R211 ;  /* 0x000000ffff957224 */ /* 0x000fe400078e00d3 */
[----:B------:R-:W3:Y:S01]  /*7870*/  LDL.LU R211, [R1+0xbe4] ;  /* 0x000be40001d37983 */ /* 0x000ee20000300800 */
[----:B------:R-:W-:Y:S02]  /*7880*/  IMAD.MOV.U32 R150, RZ, RZ, R212 ;  /* 0x000000ffff967224 */ /* 0x000fe400078e00d4 */
[----:B------:R-:W-:Y:S01]  /*7890*/  IMAD.MOV.U32 R151, RZ, RZ, R213 ;  /* 0x000000ffff977224 */ /* 0x000fe200078e00d5 */
[----:B------:R-:W3:Y:S01]  /*78a0*/  LDL.LU R212, [R1+0xbe0] ;  /* 0x000be00001d47983 */ /* 0x000ee20000300800 */
[----:B------:R-:W-:Y:S02]  /*78b0*/  IMAD.MOV.U32 R168, RZ, RZ, R214 ;  /* 0x000000ffffa87224 */ /* 0x000fe400078e00d6 */
[----:B------:R-:W-:Y:S01]  /*78c0*/  IMAD.MOV.U32 R169, RZ, RZ, R215 ;  /* 0x000000ffffa97224 */ /* 0x000fe200078e00d7 */
[----:B------:R-:W3:Y:S04]  /*78d0*/  LDL.LU R213, [R1+0xbdc] ;  /* 0x000bdc0001d57983 */ /* 0x000ee80000300800 */
[----:B------:R-:W3:Y:S04]  /*78e0*/  LDL.LU R214, [R1+0xbd8] ;  /* 0x000bd80001d67983 */ /* 0x000ee80000300800 */
[----:B------:R-:W3:Y:S01]  /*78f0*/  LDL.LU R215, [R1+0xbd4] ;  /* 0x000bd40001d77983 */ /* 0x000ee20000300800 */
[----:B------:R-:W-:-:S03]  /*7900*/  WARPGROUP.DEPBAR.LE gsb0, 0x0 ;  /* 0x00008000000079c5 */ /* 0x000fc60000010000 */
[----:B------:R0:W-:Y:S04]  /*7910*/  STL.64 [R1+0x60], R120 ;  /* 0x0000607801007387 */ /* 0x0001e80000100a00 */
[----:B------:R1:W-:Y:S04]  /*7920*/  STL.64 [R1+0x68], R122 ;  /* 0x0000687a01007387 */ /* 0x0003e80000100a00 */
[----:B------:R4:W-:Y:S04]  /*7930*/  STL.64 [R1+0x70], R124 ;  /* 0x0000707c01007387 */ /* 0x0009e80000100a00 */
[----:B------:R4:W-:Y:S04]  /*7940*/  STL.64 [R1+0x78], R126 ;  /* 0x0000787e01007387 */ /* 0x0009e80000100a00 */
[----:B0-----:R-:W2:Y:S04]  /*7950*/  LDL.LU.64 R120, [R1] ;  /* 0x0000000001787983 */ /* 0x001ea80000300a00 */
[----:B-1----:R-:W2:Y:S04]  /*7960*/  LDL.LU.64 R122, [R1+0x8] ;  /* 0x00000800017a7983 */ /* 0x002ea80000300a00 */
[----:B----4-:R-:W2:Y:S04]  /*7970*/  LDL.LU.64 R124, [R1+0x10] ;  /* 0x00001000017c7983 */ /* 0x010ea80000300a00 */
[----:B------:R-:W2:Y:S01]  /*7980*/  LDL.LU.64 R126, [R1+0x18] ;  /* 0x00001800017e7983 */ /* 0x000ea20000300a00 */
[----:B------:R-:W-:Y:S01]  /*7990*/  UIADD3 UR42, UR8, 0x302, URZ ;  /* 0x00000302082a7890 */ /* 0x000fe2000fffe03f */
[----:B------:R-:W-:Y:S01]  /*79a0*/  UMOV UR40, UR44 ;  /* 0x0000002c00287c82 */ /* 0x000fe20008000000 */
[----:B------:R-:W-:Y:S01]  /*79b0*/  UMOV UR41, UR45 ;  /* 0x0000002d00297c82 */ /* 0x000fe20008000000 */
[----:B------:R-:W-:Y:S01]  /*79c0*/  UMOV UR43, 0x40000040 ;  /* 0x40000040002b7882 */ /* 0x000fe20000000000 */
        /* <DEDUP_REMOVED lines=16> */
[----:B--2---:R-:W-:-:S06]  /*7ad0*/  WARPGROUP.ARRIVE ;  /* 0x00000000000079c5 */ /* 0x004fcc0000000000 */
[----:B------:R-:W-:Y:S03]  /*7ae0*/  QGMMA.64x16x32.F32.E4M3.E4M3 R120, gdesc[UR40], R120, gsb0 ;  /* 0x00200000287879f3 */ /* 0x000fe60008000878 */
[----:B------:R-:W-:Y:S02]  /*7af0*/  WARPGROUP.DEPBAR.LE gsb0, 0x0 ;  /* 0x00008000000079c5 */ /* 0x000fe40000010000 */
[----:B---3--:R-:W-:-:S06]  /*7b00*/  WARPGROUP.ARRIVE ;  /* 0x00000000000079c5 */ /* 0x008fcc0000000000 */
[----:B------:R-:W-:Y:S03]  /*7b10*/  QGMMA.64x16x32.F32.E4M3.E4M3 R208, gdesc[UR36], R208, gsb0 ;  /* 0x0020000024d079f3 */ /* 0x000fe600080008d0 */
[----:B------:R-:W-:Y:S02]  /*7b20*/  WARPGROUP.DEPBAR.LE gsb0, 0x0 ;  /* 0x00008000000079c5 */ /* 0x000fe40000010000 */
[----:B------:R-:W-:-:S06]  /*7b30*/  WARPGROUP.ARRIVE ;  /* 0x00000000000079c5 */ /* 0x000fcc0000000000 */
[----:B------:R-:W-:Y:S03]  /*7b40*/  QGMMA.64x16x32.F32.E4M3.E4M3 R184, gdesc[UR32], R184, gsb0 ;  /* 0x0020000020b879f3 */ /* 0x000fe600080008b8 */
[----:B------:R-:W-:Y:S02]  /*7b50*/  WARPGROUP.DEPBAR.LE gsb0, 0x0 ;  /* 0x00008000000079c5 */ /* 0x000fe40000010000 */
[----:B------:R-:W-:-:S06]  /*7b60*/  WARPGROUP.ARRIVE ;  /* 0x00000000000079c5 */ /* 0x000fcc0000000000 */
[----:B------:R-:W-:Y:S03]  /*7b70*/  QGMMA.64x16x32.F32.E4M3.E4M3 R160, gdesc[UR28], R160, gsb0 ;  /* 0x002000001ca079f3 */ /* 0x000fe600080008a0 */
[----:B------:R-:W-:Y:S02]  /*7b80*/  WARPGROUP.DEPBAR.LE gsb0, 0x0 ;  /* 0x00008000000079c5 */ /* 0x000fe40000010000 */
[----:B------:R-:W-:-:S06]  /*7b90*/  WARPGROUP.ARRIVE ;  /* 0x00000000000079c5 */ /* 0x000fcc0000000000 */
[----:B------:R-:W-:Y:S01]  /*7ba0*/  QGMMA.64x16x32.F32.E4M3.E4M3 R136, gdesc[UR24], R136, gsb0 ;  /* 0x00200000188879f3 */ /* 0x000fe20008000888 */
[----:B------:R-:W-:Y:S01]  /*7bb0*/  UIADD3 UR6, UR8, 0x582, URZ ;  /* 0x0000058208067890 */ /* 0x000fe2000fffe03f */
[----:B------:R-:W-:Y:S01]  /*7bc0*/  UMOV UR4, UR44 ;  /* 0x0000002c00047c82 */ /* 0x000fe20008000000 */
[----:B------:R-:W-:Y:S01]  /*7bd0*/  UMOV UR5, UR45 ;  /* 0x0000002d00057c82 */ /* 0x000fe20008000000 */
[----:B------:R-:W-:Y:S01]  /*7be0*/  UMOV UR7, 0x40000040 ;  /* 0x4000004000077882 */ /* 0x000fe20000000000 */
        /* <DEDUP_REMOVED lines=17> */
[----:B------:R-:W-:Y:S01]  /*7d00*/  UMOV UR10, UR14 ;  /* 0x0000000e000a7c82 */ /* 0x000fe20008000000 */
[----:B------:R-:W-:Y:S01]  /*7d10*/  UIADD3 UR14, UR8, 0x702, URZ ;  /* 0x00000702080e7890 */ /* 0x000fe2000fffe03f */
[----:B------:R-:W-:Y:S01]  /*7d20*/  UMOV UR11, UR15 ;  /* 0x0000000f000b7c82 */ /* 0x000fe20008000000 */
[----:B------:R-:W-:Y:S01]  /*7d30*/  UMOV UR12, UR44 ;  /* 0x0000002c000c7c82 */ /* 0x000fe20008000000 */
[----:B------:R-:W-:Y:S01]  /*7d40*/  UMOV UR13, UR45 ;  /* 0x0000002d000d7c82 */ /* 0x000fe20008000000 */
[----:B------:R-:W-:Y:S01]  /*7d50*/  UMOV UR15, 0x40000040 ;  /* 0x40000040000f7882 */ /* 0x000fe20000000000 */
[----:B------:R-:W-:Y:S02]  /*7d60*/  WARPGROUP.DEPBAR.LE gsb0, 0x0 ;  /* 0x00008000000079c5 */ /* 0x000fe40000010000 */
[----:B------:R-:W-:-:S06]  /*7d70*/  WARPGROUP.ARRIVE ;  /* 0x00000000000079c5 */ /* 0x000fcc0000000000 */
[----:B------:R-:W-:Y:S01]  /*7d80*/  QGMMA.64x16x32.F32.E4M3.E4M3 R40, gdesc[UR12], R40, gsb0 ;  /* 0x002000000c2879f3 */ /* 0x000fe20008000828 */
[----:B------:R-:W-:Y:S01]  /*7d90*/  UIADD3 UR4, UR60, 0x402, URZ ;  /* 0x000004023c047890 */ /* 0x000fe2000fffe03f */
[----:B------:R-:W-:-:S06]  /*7da0*/  UMOV UR13, 0x40000040 ;  /* 0x40000040000d7882 */ /* 0x000fcc0000000000 */
[----:B------:R-:W-:Y:S01]  /*7db0*/  UMOV UR12, UR4 ;  /* 0x00000004000c7c82 */ /* 0x000fe20008000000 */
[----:B------:R-:W-:Y:S02]  /*7dc0*/  WARPGROUP.DEPBAR.LE gsb0, 0x0 ;  /* 0x00008000000079c5 */ /* 0x000fe40000010000 */
[----:B------:R-:W-:-:S06]  /*7dd0*/  WARPGROUP.ARRIVE ;  /* 0x00000000000079c5 */ /* 0x000fcc0000000000 */
[----:B------:R-:W-:Y:S01]  /*7de0*/  QGMMA.64x16x32.F32.E4M3.E4M3 R32, gdesc[UR12], R32, gsb0 ;  /* 0x002000000c2079f3 */ /* 0x000fe20008000820 */
[----:B------:R0:W-:Y:S04]  /*7df0*/  STL.64 [R1], R120 ;  /* 0x0000007801007387 */ /* 0x0001e80000100a00 */
[----:B------:R1:W-:Y:S04]  /*7e00*/  STL.64 [R1+0x8], R122 ;  /* 0x0000087a01007387 */ /* 0x0003e80000100a00 */
[----:B------:R2:W-:Y:S04]  /*7e10*/  STL [R1+0x10], R124 ;  /* 0x0000107c01007387 */ /* 0x0005e80000100800 */
[----:B------:R-:W-:Y:S01]  /*7e20*/  STL [R1+0x418], RZ ;  /* 0x000418ff01007387 */ /* 0x000fe20000100800 */
[----:B0-----:R-:W-:-:S03]  /*7e30*/  IMAD.MOV.U32 R120, RZ, RZ, R170 ;  /* 0x000000ffff787224 */ /* 0x001fc600078e00aa */
[----:B------:R-:W-:Y:S01]  /*7e40*/  STL [R1+0x414], RZ ;  /* 0x000414ff01007387 */ /* 0x000fe20000100800 */
[----:B------:R-:W-:-:S03]  /*7e50*/  IMAD.MOV.U32 R121, RZ, RZ, R171 ;  /* 0x000000ffff797224 */ /* 0x000fc600078e00ab */
        /* <DEDUP_REMOVED lines=8> */
[----:B------:R-:W-:Y:S04]  /*7ee0*/  STL [R1+0x400], RZ ;  /* 0x000400ff01007387 */ /* 0x000fe80000100800 */
[----:B------:R-:W3:Y:S04]  /*7ef0*/  LDL.LU R182, [R1+0xbd0] ;  /* 0x000bd00001b67983 */ /* 0x000ee80000300800 */
[----:B------:R-:W3:Y:S01]  /*7f00*/  LDL.LU R183, [R1+0xbcc] ;  /* 0x000bcc0001b77983 */ /* 0x000ee20000300800 */
[----:B------:R-:W-:Y:S01]  /*7f10*/  UMOV UR16, UR12 ;  /* 0x0000000c00107c82 */ /* 0x000fe20008000000 */
[----:B------:R-:W-:Y:S01]  /*7f20*/  UMOV UR17, UR13 ;  /* 0x0000000d00117c82 */ /* 0x000fe20008000000 */
[----:B------:R-:W-:-:S02]  /*7f30*/  WARPGROUP.DEPBAR.LE gsb0, 0x0 ;  /* 0x00008000000079c5 */ /* 0x000fc40000010000 */
[----:B------:R-:W-:-:S06]  /*7f40*/  WARPGROUP.ARRIVE ;  /* 0x00000000000079c5 */ /* 0x000fcc0000000000 */
[----:B------:R-:W-:Y:S01]  /*7f50*/  QGMMA.64x16x32.F32.E4M3.E4M3 R56, gdesc[UR16], R56, gsb0 ;  /* 0x00200000103879f3 */ /* 0x000fe20008000838 */
[----:B-1----:R-:W-:Y:S02]  /*7f60*/  IMAD.MOV.U32 R122, RZ, RZ, R172 ;  /* 0x000000ffff7a7224 */ /* 0x002fe400078e00ac */
[----:B------:R-:W-:Y:S02]  /*7f70*/  IMAD.MOV.U32 R123, RZ, RZ, R173 ;  /* 0x000000ffff7b7224 */ /* 0x000fe400078e00ad */
[----:B------:R-:W-:Y:S02]  /*7f80*/  IMAD.MOV.U32 R172, RZ, RZ, R198 ;  /* 0x000000ffffac7224 */ /* 0x000fe400078e00c6 */
[----:B------:R-:W-:Y:S02]  /*7f90*/  IMAD.MOV.U32 R173, RZ, RZ, R199 ;  /* 0x000000ffffad7224 */ /* 0x000fe400078e00c7 */
[----:B------:R-:W-:Y:S02]  /*7fa0*/  IMAD.MOV.U32 R198, RZ, RZ, R206 ;  /* 0x000000ffffc67224 */ /* 0x000fe400078e00ce */
[----:B------:R-:W4:Y:S01]  /*7fb0*/  LDL.LU R206, [R1+0xbc8] ;  /* 0x000bc80001ce7983 */ /* 0x000f220000300800 */
[----:B------:R-:W-:-:S03]  /*7fc0*/  IMAD.MOV.U32 R199, RZ, RZ, R207 ;  /* 0x000000ffffc77224 */ /* 0x000fc600078e00cf */
[----:B------:R-:W4:Y:S01]  /*7fd0*/  LDL.LU R207, [R1+0xbc4] ;  /* 0x000bc40001cf7983 */ /* 0x000f220000300800 */
[----:B------:R-:W-:Y:S01]  /*7fe0*/  UMOV UR20, UR12 ;  /* 0x0000000c00147c82 */ /* 0x000fe20008000000 */
[----:B------:R-:W-:Y:S01]  /*7ff0*/  UMOV UR21, UR13 ;  /* 0x0000000d00157c82 */ /* 0x000fe20008000000 */
[----:B------:R-:W-:Y:S02]  /*8000*/  WARPGROUP.DEPBAR.LE gsb0, 0x0 ;  /* 0x00008000000079c5 */ /* 0x000fe40000010000 */
[----:B------:R-:W-:-:S06]  /*8010*/  WARPGROUP.ARRIVE ;  /* 0x00000000000079c5 */ /* 0x000fcc0000000000 */
[----:B------:R-:W-:Y:S01]  /*8020*/  QGMMA.64x16x32.F32.E4M3.E4M3 R80, gdesc[UR20], R80, gsb0 ;  /* 0x00200000145079f3 */ /* 0x000fe20008000850 */
        /* <DEDUP_REMOVED lines=11> */
[----:B--2---:R-:W-:-:S02]  /*80e0*/  IMAD.MOV.U32 R124, RZ, RZ, R174 ;  /* 0x000000ffff7c7224 */ /* 0x004fc400078e00ae */
[----:B------:R-:W-:Y:S02]  /*80f0*/  IMAD.MOV.U32 R151, RZ, RZ, R169 ;  /* 0x000000ffff977224 */ /* 0x000fe400078e00a9 */
[----:B------:R-:W-:Y:S02]  /*8100*/  IMAD.MOV.U32 R125, RZ, RZ, R175 ;  /* 0x000000ffff7d7224 */ /* 0x000fe400078e00af */
[----:B------:R-:W-:Y:S02]  /*8110*/  IMAD.MOV.U32 R174, RZ, RZ, R216 ;  /* 0x000000ffffae7224 */ /* 0x000fe400078e00d8 */
[----:B------:R-:W-:Y:S02]  /*8120*/  IMAD.MOV.U32 R169, RZ, RZ, R195 ;  /* 0x000000ffffa97224 */ /* 0x000fe400078e00c3 */
[----:B------:R-:W-:Y:S02]  /*8130*/  IMAD.MOV.U32 R175, RZ, RZ, R217 ;  /* 0x000000ffffaf7224 */ /* 0x000fe400078e00d9 */
[----:B------:R-:W-:-:S02]  /*8140*/  IMAD.MOV.U32 R216, RZ, RZ, R229 ;  /* 0x000000ffffd87224 */ /* 0x000fc400078e00e5 */
[----:B------:R-:W-:Y:S01]  /*8150*/  IMAD.MOV.U32 R195, RZ, RZ, R218 ;  /* 0x000000ffffc37224 */ /* 0x000fe200078e00da */
[----:B------:R-:W2:Y:S01]  /*8160*/  LDL.LU R229, [R1+0xbc0] ;  /* 0x000bc00001e57983 */ /* 0x000ea20000300800 */
[----:B------:R-:W-:Y:S02]  /*8170*/  IMAD.MOV.U32 R217, RZ, RZ, R230 ;  /* 0x000000ffffd97224 */ /* 0x000fe400078e00e6 */
[----:B------:R-:W-:Y:S01]  /*8180*/  IMAD.MOV.U32 R218, RZ, RZ, R231 ;  /* 0x000000ffffda7224 */ /* 0x000fe200078e00e7 */
[----:B------:R-:W2:Y:S04]  /*8190*/  LDL.LU R230, [R1+0xbbc] ;  /* 0x000bbc0001e67983 */ /* 0x000ea80000300800 */
[----:B------:R-:W2:Y:S01]  /*81a0*/  LDL.LU R231, [R1+0xbb8] ;  /* 0x000bb80001e77983 */ /* 0x000ea20000300800 */
[----:B------:R-:W-:Y:S01]  /*81b0*/  UMOV UR4, UR12 ;  /* 0x0000000c00047c82 */ /* 0x000fe20008000000 */
[----:B------:R-:W-:-:S02]  /*81c0*/  WARPGROUP.DEPBAR.LE gsb0, 0x0 ;  /* 0x00008000000079c5 */ /* 0x000fc40000010000 */
[----:B------:R-:W-:Y:S01]  /*81d0*/  WARPGROUP.ARRIVE ;  /* 0x00000000000079c5 */ /* 0x000fe20000000000 */
[----:B------:R-:W-:-:S05]  /*81e0*/  UMOV UR5, UR13 ;  /* 0x0000000d00057c82 */ /* 0x000fca0008000000 */
[----:B------:R-:W-:Y:S01]  /*81f0*/  QGMMA.64x16x32.F32.E4M3.E4M3 R104, gdesc[UR4], R104, gsb0 ;  /* 0x00200000046879f3 */ /* 0x000fe20008000868 */
[----:B------:R-:W-:Y:S01]  /*8200*/  UMOV UR24, UR12 ;  /* 0x0000000c00187c82 */ /* 0x000fe20008000000 */
[----:B------:R-:W-:Y:S01]  /*8210*/  UMOV UR25, UR13 ;  /* 0x0000000d00197c82 */ /* 0x000fe20008000000 */
[----:B------:R-:W-:Y:S02]  /*8220*/  WARPGROUP.DEPBAR.LE gsb0, 0x0 ;  /* 0x00008000000079c5 */ /* 0x000fe40000010000 */
[----:B------:R-:W-:-:S06]  /*8230*/  WARPGROUP.ARRIVE ;  /* 0x00000000000079c5 */ /* 0x000fcc0000000000 */
        /* <DEDUP_REMOVED lines=9> */
[----:B---3--:R-:W-:-:S06]  /*82d0*/  WARPGROUP.ARRIVE ;  /* 0x00000000000079c5 */ /* 0x008fcc0000000000 */
[----:B------:R-:W-:Y:S01]  /*82e0*/  QGMMA.64x16x32.F32.E4M3.E4M3 R176, gdesc[UR32], R176, gsb0 ;  /* 0x0020000020b079f3 */ /* 0x000fe200080008b0 */
[----:B------:R-:W-:Y:S01]  /*82f0*/  UMOV UR36, UR12 ;  /* 0x0000000c00247c82 */ /* 0x000fe20008000000 */
[----:B------:R-:W-:Y:S01]  /*8300*/  UMOV UR37, UR13 ;  /* 0x0000000d00257c82 */ /* 0x000fe20008000000 */
[----:B------:R-:W-:Y:S02]  /*8310*/  WARPGROUP.DEPBAR.LE gsb0, 0x0 ;  /* 0x00008000000079c5 */ /* 0x000fe40000010000 */
[----:B----4-:R-:W-:-:S06]  /*8320*/  WARPGROUP.ARRIVE ;  /* 0x00000000000079c5 */ /* 0x010fcc0000000000 */
[----:B------:R-:W-:Y:S01]  /*8330*/  QGMMA.64x16x32.F32.E4M3.E4M3 R200, gdesc[UR36], R200, gsb0 ;  /* 0x0020000024c879f3 */ /* 0x000fe200080008c8 */
[----:B------:R-:W-:Y:S01]  /*8340*/  UMOV UR40, UR12 ;  /* 0x0000000c00287c82 */ /* 0x000fe20008000000 */
[----:B------:R-:W-:Y:S01]  /*8350*/  UMOV UR41, UR13 ;  /* 0x0000000d00297c82 */ /* 0x000fe20008000000 */
[----:B------:R-:W-:Y:S02]  /*8360*/  WARPGROUP.DEPBAR.LE gsb0, 0x0 ;  /* 0x00008000000079c5 */ /* 0x000fe40000010000 */
[----:B--2---:R-:W-:-:S06]  /*8370*/  WARPGROUP.ARRIVE ;  /* 0x00000000000079c5 */ /* 0x004fcc0000000000 */
[----:B------:R-:W-:Y:S01]  /*8380*/  QGMMA.64x16x32.F32.E4M3.E4M3 R224, gdesc[UR40], R224, gsb0 ;  /* 0x0020000028e079f3 */ /* 0x000fe200080008e0 */
[----:B------:R-:W-:Y:S02]  /*8390*/  IMAD.MOV.U32 R146, RZ, RZ, R13 ;  /* 0x000000ffff927224 */ /* 0x000fe400078e000d */
[----:B------:R-:W-:Y:S02]  /*83a0*/  IMAD.MOV.U32 R17, RZ, RZ, R126 ;  /* 0x000000ffff117224 */ /* 0x000fe400078e007e */
[----:B------:R-:W-:Y:S02]  /*83b0*/  IMAD.MOV.U32 R13, RZ, RZ, R127 ;  /* 0x000000ffff0d7224 */ /* 0x000fe400078e007f */
[----:B------:R-:W-:Y:S02]  /*83c0*/  IMAD.MOV.U32 R126, RZ, RZ, R192 ;  /* 0x000000ffff7e7224 */ /* 0x000fe400078e00c0 */
[----:B------:R-:W-:Y:S01]  /*83d0*/  IMAD.MOV.U32 R127, RZ, RZ, R193 ;  /* 0x000000ffff7f7224 */ /* 0x000fe200078e00c1 */
        /* <DEDUP_REMOVED lines=10> */
[----:B------:R-:W-:Y:S01]  /*8480*/  QGMMA.64x16x32.F32.E4M3.E4M3 R120, gdesc[UR48], R120, gsb0 ;  /* 0x00200000307879f3 */ /* 0x000fe20008000878 */
        /* <DEDUP_REMOVED lines=8> */
[----:B------:R-:W-:-:S02]  /*8510*/  WARPGROUP.DEPBAR.LE gsb0, 0x0 ;  /* 0x00008000000079c5 */ /* 0x000fc40000010000 */
[----:B------:R-:W-:-:S06]  /*8520*/  WARPGROUP.ARRIVE ;  /* 0x00000000000079c5 */ /* 0x000fcc0000000000 */
[----:B------:R-:W-:Y:S01]  /*8530*/  QGMMA.64x16x32.F32.E4M3.E4M3 R144, gdesc[UR48], R144, gsb0 ;  /* 0x00200000309079f3 */ /* 0x000fe20008000890 */
[----:B------:R-:W-:Y:S01]  /*8540*/  IMAD.MOV.U32 R168, RZ, RZ, R194 ;  /* 0x000000ffffa87224 */ /* 0x000fe200078e00c2 */
[----:B------:R-:W-:Y:S01]  /*8550*/  UMOV UR48, UR12 ;  /* 0x0000000c00307c82 */ /* 0x000fe20008000000 */
[----:B------:R-:W-:Y:S01]  /*8560*/  UMOV UR49, UR13 ;  /* 0x0000000d00317c82 */ /* 0x000fe20008000000 */
[----:B------:R-:W-:Y:S01]  /*8570*/  UMOV UR50, UR20 ;  /* 0x0000001400327c82 */ /* 0x000fe20008000000 */
[----:B------:R-:W-:Y:S01]  /*8580*/  UMOV UR51, UR21 ;  /* 0x0000001500337c82 */ /* 0x000fe20008000000 */
[----:B------:R-:W-:Y:S02]  /*8590*/  WARPGROUP.DEPBAR.LE gsb0, 0x0 ;  /* 0x00008000000079c5 */ /* 0x000fe40000010000 */
[----:B------:R-:W-:-:S06]  /*85a0*/  WARPGROUP.ARRIVE ;  /* 0x00000000000079c5 */ /* 0x000fcc0000000000 */
[----:B------:R-:W-:Y:S01]  /*85b0*/  QGMMA.64x16x32.F32.E4M3.E4M3 R168, gdesc[UR48], R168, gsb0 ;  /* 0x0020000030a879f3 */ /* 0x000fe200080008a8 */
[----:B------:R-:W-:Y:S04]  /*85c0*/  STL [R1+0x3fc], RZ ;  /* 0x0003fcff01007387 */ /* 0x000fe80000100800 */
[----:B------:R-:W-:Y:S04]  /*85d0*/  STL [R1+0x3f8], RZ ;  /* 0x0003f8ff01007387 */ /* 0x000fe80000100800 */
[----:B------:R-:W-:Y:S04]  /*85e0*/  STL [R1+0x3f4], RZ ;  /* 0x0003f4ff01007387 */ /* 0x000fe80000100800 */
[----:B------:R-:W-:Y:S04]  /*85f0*/  STL.64 [R1+0x40], R120 ;  /* 0x0000407801007387 */ /* 0x000fe80000100a00 */
[----:B------:R-:W-:Y:S04]  /*8600*/  STL.64 [R1+0x48], R122 ;  /* 0x0000487a01007387 */ /* 0x000fe80000100a00 */
[----:B------:R-:W-:Y:S04]  /*8610*/  STL.64 [R1+0x50], R124 ;  /* 0x0000507c01007387 */ /* 0x000fe80000100a00 */
[----:B------:R-:W-:Y:S04]  /*8620*/  STL.64 [R1+0x58], R126 ;  /* 0x0000587e01007387 */ /* 0x000fe80000100a00 */
[----:B------:R-:W-:Y:S04]  /*8630*/  STL [R1+0x3f0], RZ ;  /* 0x0003f0ff01007387 */ /* 0x000fe80000100800 */
[----:B------:R0:W-:Y:S04]  /*8640*/  STL.64 [R1+0xa0], R144 ;  /* 0x0000a09001007387 */ /* 0x0001e80000100a00 */
[----:B------:R1:W-:Y:S01]  /*8650*/  STL.64 [R1+0xa8], R146 ;  /* 0x0000a89201007387 */ /* 0x0003e20000100a00 */
[----:B------:R-:W-:-:S03]  /*8660*/  UMOV UR52, UR12 ;  /* 0x0000000c00347c82 */ /* 0x000fc60008000000 */
[----:B------:R2:W-:Y:S01]  /*8670*/  STL.64 [R1+0xb0], R148 ;  /* 0x0000b09401007387 */ /* 0x0005e20000100a00 */
[----:B------:R-:W-:-:S03]  /*8680*/  UMOV UR53, UR13 ;  /* 0x0000000d00357c82 */ /* 0x000fc60008000000 */
[----:B------:R3:W-:Y:S01]  /*8690*/  STL.64 [R1+0xb8], R150 ;  /* 0x0000b89601007387 */ /* 0x0007e20000100a00 */
[----:B------:R-:W-:Y:S02]  /*86a0*/  WARPGROUP.DEPBAR.LE gsb0, 0x0 ;  /* 0x00008000000079c5 */ /* 0x000fe40000010000 */
[----:B------:R-:W-:Y:S01]  /*86b0*/  WARPGROUP.ARRIVE ;  /* 0x00000000000079c5 */ /* 0x000fe20000000000 */
[----:B------:R-:W-:Y:S04]  /*86c0*/  STL [R1+0x3ec], RZ ;  /* 0x0003ecff01007387 */ /* 0x000fe80000100800 */
[----:B------:R-:W-:Y:S01]  /*86d0*/  STL.64 [R1+0x100], R168 ;  /* 0x000100a801007387 */ /* 0x000fe20000100a00 */
[----:B------:R-:W-:Y:S03]  /*86e0*/  QGMMA.64x16x32.F32.E4M3.E4M3 R4, gdesc[UR52], R4, gsb0 ;  /* 0x00200000340479f3 */ /* 0x000fe60008000804 */
[----:B------:R-:W-:Y:S04]  /*86f0*/  STL.64 [R1+0x108], R170 ;  /* 0x000108aa01007387 */ /* 0x000fe80000100a00 */
[----:B------:R4:W-:Y:S04]  /*8700*/  STL.64 [R1+0x110], R172 ;  /* 0x000110ac01007387 */ /* 0x0009e80000100a00 */
[----:B------:R4:W-:Y:S04]  /*8710*/  STL.64 [R1+0x118], R174 ;  /* 0x000118ae01007387 */ /* 0x0009e80000100a00 */
[----:B0-----:R-:W4:Y:S04]  /*8720*/  LDL.LU.64 R144, [R1+0x1c0] ;  /* 0x0001c00001907983 */ /* 0x001f280000300a00 */
[----:B-1----:R-:W4:Y:S04]  /*8730*/  LDL.LU.64 R146, [R1+0x1c8] ;  /* 0x0001c80001927983 */ /* 0x002f280000300a00 */
[----:B--2---:R-:W2:Y:S04]  /*8740*/  LDL.LU.64 R148, [R1+0x1d0] ;  /* 0x0001d00001947983 */ /* 0x004ea80000300a00 */
[----:B---3--:R-:W2:Y:S01]  /*8750*/  LDL.LU.64 R150, [R1+0x1d8] ;  /* 0x0001d80001967983 */ /* 0x008ea20000300a00 */
[----:B------:R-:W-:-:S03]  /*8760*/  WARPGROUP.DEPBAR.LE gsb0, 0x0 ;  /* 0x00008000000079c5 */ /* 0x000fc60000010000 */
[----:B------:R-:W-:Y:S04]  /*8770*/  STL [R1+0xad4], R4 ;  /* 0x000ad40401007387 */ /* 0x000fe80000100800 */
[----:B------:R-:W-:Y:S04]  /*8780*/  STL [R1+0xad0], R5 ;  /* 0x000ad00501007387 */ /* 0x000fe80000100800 */
[----:B------:R-:W-:Y:S04]  /*8790*/  STL [R1+0xacc], R6 ;  /* 0x000acc0601007387 */ /* 0x000fe80000100800 */
[----:B------:R-:W-:Y:S04]  /*87a0*/  STL [R1+0xac8], R7 ;  /* 0x000ac80701007387 */ /* 0x000fe80000100800 */
[----:B------:R-:W-:Y:S04]  /*87b0*/  STL [R1+0xac4], R8 ;  /* 0x000ac40801007387 */ /* 0x000fe80000100800 */
[----:B------:R-:W-:Y:S04]  /*87c0*/  STL [R1+0xac0], R9 ;  /* 0x000ac00901007387 */ /* 0x000fe80000100800 */
[----:B------:R0:W-:Y:S04]  /*87d0*/  STL [R1+0xabc], R10 ;  /* 0x000abc0a01007387 */ /* 0x0001e80000100800 */
[----:B------:R1:W-:Y:S04]  /*87e0*/  STL [R1+0xab8], R11 ;  /* 0x000ab80b01007387 */ /* 0x0003e80000100800 */
[----:B------:R-:W-:Y:S04]  /*87f0*/  STL [R1+0x3e8], RZ ;  /* 0x0003e8ff01007387 */ /* 0x000fe80000100800 */
[----:B------:R-:W3:Y:S04]  /*8800*/  LDL.LU.64 R120, [R1+0x220] ;  /* 0x0002200001787983 */ /* 0x000ee80000300a00 */
[----:B------:R-:W3:Y:S04]  /*8810*/  LDL.LU.64 R122, [R1+0x228] ;  /* 0x00022800017a7983 */ /* 0x000ee80000300a00 */
[----:B------:R-:W3:Y:S04]  /*8820*/  LDL.LU.64 R124, [R1+0x230] ;  /* 0x00023000017c7983 */ /* 0x000ee80000300a00 */
[----:B------:R-:W3:Y:S01]  /*8830*/  LDL.LU.64 R126, [R1+0x238] ;  /* 0x00023800017e7983 */ /* 0x000ee20000300a00 */
[----:B------:R-:W-:Y:S01]  /*8840*/  UMOV UR48, UR12 ;  /* 0x0000000c00307c82 */ /* 0x000fe20008000000 */
[----:B------:R-:W-:Y:S01]  /*8850*/  UMOV UR49, UR13 ;  /* 0x0000000d00317c82 */ /* 0x000fe20008000000 */
[----:B------:R-:W-:Y:S01]  /*8860*/  UMOV UR50, UR58 ;  /* 0x0000003a00327c82 */ /* 0x000fe20008000000 */
[----:B------:R-:W-:Y:S01]  /*8870*/  UMOV UR51, UR59 ;  /* 0x0000003b00337c82 */ /* 0x000fe20008000000 */
[----:B------:R-:W-:Y:S01]  /*8880*/  UMOV UR44, UR12 ;  /* 0x0000000c002c7c82 */ /* 0x000fe20008000000 */
[----:B------:R-:W-:Y:S01]  /*8890*/  UMOV UR45, UR13 ;  /* 0x0000000d002d7c82 */ /* 0x000fe20008000000 */
[----:B------:R-:W-:-:S02]  /*88a0*/  IMAD.MOV.U32 R193, RZ, RZ, R195 ;  /* 0x000000ffffc17224 */ /* 0x000fc400078e00c3 */
[----:B------:R-:W-:Y:S02]  /*88b0*/  IMAD.MOV.U32 R195, RZ, RZ, R197 ;  /* 0x000000ffffc37224 */ /* 0x000fe400078e00c5 */
[----:B------:R-:W-:Y:S02]  /*88c0*/  IMAD.MOV.U32 R194, RZ, RZ, R196 ;  /* 0x000000ffffc27224 */ /* 0x000fe400078e00c4 */
[----:B------:R-:W-:Y:S02]  /*88d0*/  IMAD.MOV.U32 R197, RZ, RZ, R199 ;  /* 0x000000ffffc57224 */ /* 0x000fe400078e00c7 */
[----:B----4-:R-:W-:Y:S02]  /*88e0*/  IMAD.MOV.U32 R173, RZ, RZ, R234 ;  /* 0x000000ffffad7224 */ /* 0x010fe400078e00ea */
        /* <DEDUP_REMOVED lines=11> */
[----:B------:R-:W-:Y:S01]  /*89a0*/  IMAD.MOV.U32 R168, RZ, RZ, R216 ;  /* 0x000000ffffa87224 */ /* 0x000fe200078e00d8 */
[----:B------:R-:W-:Y:S01]  /*89b0*/  STL [R1+0x3e4], RZ ;  /* 0x0003e4ff01007387 */ /* 0x000fe20000100800 */
[----:B------:R-:W-:Y:S02]  /*89c0*/  IMAD.MOV.U32 R169, RZ, RZ, R217 ;  /* 0x000000ffffa97224 */ /* 0x000fe400078e00d9 */
[----:B------:R-:W-:Y:S01]  /*89d0*/  IMAD.MOV.U32 R216, RZ, RZ, R3 ;  /* 0x000000ffffd87224 */ /* 0x000fe200078e0003 */
[----:B------:R-:W-:Y:S01]  /*89e0*/  STL [R1+0x3e0], RZ ;  /* 0x0003e0ff01007387 */ /* 0x000fe20000100800 */
[----:B------:R-:W-:-:S02]  /*89f0*/  IMAD.MOV.U32 R170, RZ, RZ, R218 ;  /* 0x000000ffffaa7224 */ /* 0x000fc400078e00da */
[----:B------:R-:W-:Y:S02]  /*8a00*/  IMAD.MOV.U32 R217, RZ, RZ, R2 ;  /* 0x000000ffffd97224 */ /* 0x000fe400078e0002 */
[----:B------:R-:W-:Y:S01]  /*8a10*/  IMAD.MOV.U32 R218, RZ, RZ, R0 ;  /* 0x000000ffffda7224 */ /* 0x000fe200078e0000 */
[----:B--2---:R-:W-:-:S06]  /*8a20*/  WARPGROUP.ARRIVE ;  /* 0x00000000000079c5 */ /* 0x004fcc0000000000 */
[----:B------:R-:W-:Y:S03]  /*8a30*/  QGMMA.64x16x32.F32.E4M3.E4M3 R144, gdesc[UR48], R144, gsb0 ;  /* 0x00200000309079f3 */ /* 0x000fe60008000890 */
[----:B------:R-:W-:Y:S02]  /*8a40*/  WARPGROUP.DEPBAR.LE gsb0, 0x0 ;  /* 0x00008000000079c5 */ /* 0x000fe40000010000 */
[----:B---3--:R-:W-:-:S06]  /*8a50*/  WARPGROUP.ARRIVE ;  /* 0x00000000000079c5 */ /* 0x008fcc0000000000 */
        /* <DEDUP_REMOVED lines=23> */
[----:B------:R-:W-:Y:S01]  /*8bd0*/  IMAD.MOV.U32 R149, RZ, RZ, R168 ;  /* 0x000000ffff957224 */ /* 0x000fe200078e00a8 */
[----:B------:R-:W-:Y:S02]  /*8be0*/  WARPGROUP.DEPBAR.LE gsb0, 0x0 ;  /* 0x00008000000079c5 */ /* 0x000fe40000010000 */
[----:B------:R-:W-:-:S02]  /*8bf0*/  IMAD.MOV.U32 R15, RZ, RZ, R122 ;  /* 0x000000ffff0f7224 */ /* 0x000fc400078e007a */
        /* <DEDUP_REMOVED lines=11> */
[----:B------:R-:W-:Y:S01]  /*8cb0*/  IMAD.MOV.U32 R0, RZ, RZ, R127 ;  /* 0x000000ffff007224 */ /* 0x000fe200078e007f */
[----:B------:R-:W3:Y:S01]  /*8cc0*/  LDL.LU R216, [R1+0x20] ;  /* 0x0000200001d87983 */ /* 0x000ee20000300800 */
[----:B------:R-:W-:Y:S02]  /*8cd0*/  IMAD.MOV.U32 R126, RZ, RZ, R217 ;  /* 0x000000ffff7e7224 */ /* 0x000fe400078e00d9 */
[----:B------:R-:W-:Y:S01]  /*8ce0*/  IMAD.MOV.U32 R127, RZ, RZ, R218 ;  /* 0x000000ffff7f7224 */ /* 0x000fe200078e00da */
[----:B------:R-:W3:Y:S01]  /*8cf0*/  LDL.LU R217, [R1+0x24] ;  /* 0x0000240001d97983 */ /* 0x000ee20000300800 */
[----:B------:R-:W-:-:S02]  /*8d00*/  IMAD.MOV.U32 R148, RZ, RZ, R151 ;  /* 0x000000ffff947224 */ /* 0x000fc400078e0097 */
[----:B------:R-:W-:Y:S01]  /*8d10*/  IMAD.MOV.U32 R150, RZ, RZ, R169 ;  /* 0x000000ffff967224 */ /* 0x000fe200078e00a9 */
[----:B------:R-:W3:Y:S01]  /*8d20*/  LDL.LU R218, [R1+0x28] ;  /* 0x0000280001da7983 */ /* 0x000ee20000300800 */
[----:B------:R-:W-:Y:S02]  /*8d30*/  IMAD.MOV.U32 R168, RZ, RZ, R219 ;  /* 0x000000ffffa87224 */ /* 0x000fe400078e00db */
[----:B------:R-:W-:Y:S01]  /*8d40*/  IMAD.MOV.U32 R19, RZ, RZ, R120 ;  /* 0x000000ffff137224 */ /* 0x000fe200078e0078 */
[----:B------:R-:W3:Y:S01]  /*8d50*/  LDL.LU R219, [R1+0x2c] ;  /* 0x00002c0001db7983 */ /* 0x000ee20000300800 */
[----:B------:R-:W-:Y:S02]  /*8d60*/  IMAD.MOV.U32 R151, RZ, RZ, R170 ;  /* 0x000000ffff977224 */ /* 0x000fe400078e00aa */
[----:B------:R-:W-:Y:S02]  /*8d70*/  IMAD.MOV.U32 R169, RZ, RZ, R220 ;  /* 0x000000ffffa97224 */ /* 0x000fe400078e00dc */
[----:B------:R-:W-:Y:S01]  /*8d80*/  IMAD.MOV.U32 R16, RZ, RZ, R121 ;  /* 0x000000ffff107224 */ /* 0x000fe200078e0079 */
[----:B------:R-:W3:Y:S01]  /*8d90*/  LDL.LU R220, [R1+0x30] ;  /* 0x0000300001dc7983 */ /* 0x000ee20000300800 */
[----:B------:R-:W-:-:S02]  /*8da0*/  IMAD.MOV.U32 R120, RZ, RZ, R171 ;  /* 0x000000ffff787224 */ /* 0x000fc400078e00ab */
[----:B------:R-:W-:Y:S02]  /*8db0*/  IMAD.MOV.U32 R170, RZ, RZ, R221 ;  /* 0x000000ffffaa7224 */ /* 0x000fe400078e00dd */
[----:B------:R-:W-:Y:S01]  /*8dc0*/  IMAD.MOV.U32 R121, RZ, RZ, R172 ;  /* 0x000000ffff797224 */ /* 0x000fe200078e00ac */
[----:B------:R-:W3:Y:S01]  /*8dd0*/  LDL.LU R221, [R1+0x34] ;  /* 0x0000340001dd7983 */ /* 0x000ee20000300800 */
[----:B------:R-:W-:Y:S02]  /*8de0*/  IMAD.MOV.U32 R171, RZ, RZ, R222 ;  /* 0x000000ffffab7224 */ /* 0x000fe400078e00de */
[----:B------:R-:W-:Y:S01]  /*8df0*/  IMAD.MOV.U32 R172, RZ, RZ, R223 ;  /* 0x000000ffffac7224 */ /* 0x000fe200078e00df */
[----:B------:R-:W3:Y:S04]  /*8e00*/  LDL.LU R222, [R1+0x38] ;  /* 0x0000380001de7983 */ /* 0x000ee80000300800 */
[----:B------:R-:W3:Y:S04]  /*8e10*/  LDL.LU R223, [R1+0x3c] ;  /* 0x00003c0001df7983 */ /* 0x000ee80000300800 */
[----:B------:R-:W4:Y:S04]  /*8e20*/  LDL.LU.64 R96, [R1+0x200] ;  /* 0x0002000001607983 */ /* 0x000f280000300a00 */
[----:B------:R-:W4:Y:S04]  /*8e30*/  LDL.LU.64 R98, [R1+0x208] ;  /* 0x0002080001627983 */ /* 0x000f280000300a00 */
[----:B------:R-:W4:Y:S04]  /*8e40*/  LDL.LU.64 R100, [R1+0x210] ;  /* 0x0002100001647983 */ /* 0x000f280000300a00 */
[----:B------:R-:W4:Y:S01]  /*8e50*/  LDL.LU.64 R102, [R1+0x218] ;  /* 0x0002180001667983 */ /* 0x000f220000300a00 */
[----:B------:R-:W-:Y:S01]  /*8e60*/  UIADD3 UR4, UR60, 0x802, URZ ;  /* 0x000008023c047890 */ /* 0x000fe2000fffe03f */
[----:B------:R-:W-:-:S06]  /*8e70*/  UMOV UR45, 0x40000040 ;  /* 0x40000040002d7882 */ /* 0x000fcc0000000000 */
[----:B------:R-:W-:Y:S01]  /*8e80*/  UMOV UR44, UR4 ;  /* 0x00000004002c7c82 */ /* 0x000fe20008000000 */
[----:B------:R-:W-:Y:S01]  /*8e90*/  UMOV UR57, UR45 ;  /* 0x0000002d00397c82 */ /* 0x000fe20008000000 */
[----:B------:R-:W-:Y:S01]  /*8ea0*/  UMOV UR56, UR44 ;  /* 0x0000002c00387c82 */ /* 0x000fe20008000000 */
[----:B------:R-:W-:Y:S01]  /*8eb0*/  UMOV UR52, UR44 ;  /* 0x0000002c00347c82 */ /* 0x000fe20008000000 */
[----:B------:R-:W-:Y:S01]  /*8ec0*/  UMOV UR53, UR45 ;  /* 0x0000002d00357c82 */ /* 0x000fe20008000000 */
[----:B----4-:R-:W-:-:S06]  /*8ed0*/  WARPGROUP.ARRIVE ;  /* 0x00000000000079c5 */ /* 0x010fcc0000000000 */
[----:B------:R-:W-:Y:S03]  /*8ee0*/  QGMMA.64x16x32.F32.E4M3.E4M3 R96, gdesc[UR44], R96, gsb0 ;  /* 0x002000002c6079f3 */ /* 0x000fe60008000860 */
[----:B------:R-:W-:Y:S02]  /*8ef0*/  WARPGROUP.DEPBAR.LE gsb0, 0x0 ;  /* 0x00008000000079c5 */ /* 0x000fe40000010000 */
[----:B------:R-:W-:-:S06]  /*8f00*/  WARPGROUP.ARRIVE ;  /* 0x00000000000079c5 */ /* 0x000fcc0000000000 */
[----:B------:R-:W-:Y:S03]  /*8f10*/  QGMMA.64x16x32.F32.E4M3.E4M3 R120, gdesc[UR56], R120, gsb0 ;  /* 0x00200000387879f3 */ /* 0x000fe60008000878 */
[----:B------:R-:W-:Y:S02]  /*8f20*/  WARPGROUP.DEPBAR.LE gsb0, 0x0 ;  /* 0x00008000000079c5 */ /* 0x000fe40000010000 */
[----:B------:R-:W-:-:S06]  /*8f30*/  WARPGROUP.ARRIVE ;  /* 0x00000000000079c5 */ /* 0x000fcc0000000000 */
[----:B------:R-:W-:Y:S01]  /*8f40*/  QGMMA.64x16x32.F32.E4M3.E4M3 R144, gdesc[UR52], R144, gsb0 ;  /* 0x00200000349079f3 */ /* 0x000fe20008000890 */
[----:B------:R-:W-:Y:S01]  /*8f50*/  UMOV UR46, UR20 ;  /* 0x00000014002e7c82 */ /* 0x000fe20008000000 */
[----:B------:R-:W-:Y:S01]  /*8f60*/  UMOV UR47, UR21 ;  /* 0x00000015002f7c82 */ /* 0x000fe20008000000 */
[----:B------:R-:W-:Y:S02]  /*8f70*/  WARPGROUP.DEPBAR.LE gsb0, 0x0 ;  /* 0x00008000000079c5 */ /* 0x000fe40000010000 */
[----:B--2---:R-:W-:-:S06]  /*8f80*/  WARPGROUP.ARRIVE ;  /* 0x00000000000079c5 */ /* 0x004fcc0000000000 */
        /* <DEDUP_REMOVED lines=8> */
[----:B0-----:R-:W-:Y:S02]  /*9010*/  IMAD.MOV.U32 R10, RZ, RZ, R102 ;  /* 0x000000ffff0a7224 */ /* 0x001fe400078e0066 */
[----:B-1----:R-:W-:Y:S02]  /*9020*/  IMAD.MOV.U32 R11, RZ, RZ, R103 ;  /* 0x000000ffff0b7224 */ /* 0x002fe400078e0067 */
[----:B------:R-:W-:Y:S01]  /*9030*/  IMAD.MOV.U32 R8, RZ, RZ, R100 ;  /* 0x000000ffff087224 */ /* 0x000fe200078e0064 */
[----:B------:R-:W2:Y:S01]  /*9040*/  LDL.LU.64 R102, [R1+0xbb0] ;  /* 0x000bb00001667983 */ /* 0x000ea20000300a00 */
[----:B------:R-:W-:Y:S02]  /*9050*/  IMAD.MOV.U32 R9, RZ, RZ, R101 ;  /* 0x000000ffff097224 */ /* 0x000fe400078e0065 */
[----:B------:R-:W-:Y:S01]  /*9060*/  IMAD.MOV.U32 R6, RZ, RZ, R98 ;  /* 0x000000ffff067224 */ /* 0x000fe200078e0062 */
[----:B------:R-:W2:Y:S01]  /*9070*/  LDL.LU.64 R100, [R1+0xba8] ;  /* 0x000ba80001647983 */ /* 0x000ea20000300a00 */
[----:B------:R-:W-:-:S02]  /*9080*/  IMAD.MOV.U32 R7, RZ, RZ, R99 ;  /* 0x000000ffff077224 */ /* 0x000fc400078e0063 */
[----:B------:R-:W-:Y:S01]  /*9090*/  IMAD.MOV.U32 R4, RZ, RZ, R96 ;  /* 0x000000ffff047224 */ /* 0x000fe200078e0060 */
[----:B------:R-:W2:Y:S01]  /*90a0*/  LDL.LU.64 R98, [R1+0xba0] ;  /* 0x000ba00001627983 */ /* 0x000ea20000300a00 */
[----:B------:R-:W-:-:S03]  /*90b0*/  IMAD.MOV.U32 R5, RZ, RZ, R97 ;  /* 0x000000ffff057224 */ /* 0x000fc600078e0061 */
[----:B------:R-:W2:Y:S04]  /*90c0*/  LDL.LU.64 R96, [R1+0xb98] ;  /* 0x000b980001607983 */ /* 0x000ea80000300a00 */
[----:B------:R-:W-:Y:S04]  /*90d0*/  STL [R1+0x3dc], RZ ;  /* 0x0003dcff01007387 */ /* 0x000fe80000100800 */
[----:B------:R-:W-:Y:S01]  /*90e0*/  STL.64 [R1+0x1a0], R120 ;  /* 0x0001a07801007387 */ /* 0x000fe20000100a00 */
[----:B------:R-:W-:Y:S02]  /*90f0*/  WARPGROUP.DEPBAR.LE gsb0, 0x0 ;  /* 0x00008000000079c5 */ /* 0x000fe40000010000 */
[----:B---3--:R-:W-:-:S06]  /*9100*/  WARPGROUP.ARRIVE ;  /* 0x00000000000079c5 */ /* 0x008fcc0000000000 */
[----:B------:R-:W-:Y:S01]  /*9110*/  QGMMA.64x16x32.F32.E4M3.E4M3 R216, gdesc[UR44], R216, gsb0 ;  /* 0x002000002cd879f3 */ /* 0x000fe200080008d8 */
[----:B------:R-:W-:Y:S04]  /*9120*/  STL.64 [R1+0x1a8], R122 ;  /* 0x0001a87a01007387 */ /* 0x000fe80000100a00 */
[----:B------:R-:W-:Y:S04]  /*9130*/  STL.64 [R1+0x1b0], R124 ;  /* 0x0001b07c01007387 */ /* 0x000fe80000100a00 */
[----:B------:R0:W-:Y:S04]  /*9140*/  STL.64 [R1+0x1b8], R126 ;  /* 0x0001b87e01007387 */ /* 0x0001e80000100a00 */
[----:B0-----:R-:W3:Y:S04]  /*9150*/  LDL.LU.64 R126, [R1+0xb90] ;  /* 0x000b9000017e7983 */ /* 0x001ee80000300a00 */
[----:B------:R-:W3:Y:S04]  /*9160*/  LDL.LU.64 R124, [R1+0xb88] ;  /* 0x000b8800017c7983 */ /* 0x000ee80000300a00 */
[----:B------:R-:W3:Y:S04]  /*9170*/  LDL.LU.64 R122, [R1+0xb80] ;  /* 0x000b8000017a7983 */ /* 0x000ee80000300a00 */
[----:B------:R-:W3:Y:S04]  /*9180*/  LDL.LU.64 R120, [R1+0xb78] ;  /* 0x000b780001787983 */ /* 0x000ee80000300a00 */
[----:B------:R-:W-:Y:S04]  /*9190*/  STL [R1+0x3d8], RZ ;  /* 0x0003d8ff01007387 */ /* 0x000fe80000100800 */
[----:B------:R-:W-:Y:S04]  /*91a0*/  STL.64 [R1+0x140], R144 ;  /* 0x0001409001007387 */ /* 0x000fe80000100a00 */
[----:B------:R-:W-:Y:S04]  /*91b0*/  STL.64 [R1+0x148], R146 ;  /* 0x0001489201007387 */ /* 0x000fe80000100a00 */
[----:B------:R-:W-:Y:S04]  /*91c0*/  STL.64 [R1+0x150], R148 ;  /* 0x0001509401007387 */ /* 0x000fe80000100a00 */
[----:B------:R0:W-:Y:S04]  /*91d0*/  STL.64 [R1+0x158], R150 ;  /* 0x0001589601007387 */ /* 0x0001e80000100a00 */
[----:B0-----:R-:W4:Y:S04]  /*91e0*/  LDL.LU.64 R150, [R1+0xb70] ;  /* 0x000b700001967983 */ /* 0x001f280000300a00 */
[----:B------:R-:W4:Y:S04]  /*91f0*/  LDL.LU.64 R148, [R1+0xb68] ;  /* 0x000b680001947983 */ /* 0x000f280000300a00 */
[----:B------:R-:W4:Y:S04]  /*9200*/  LDL.LU.64 R146, [R1+0xb60] ;  /* 0x000b600001927983 */ /* 0x000f280000300a00 */
[----:B------:R-:W4:Y:S04]  /*9210*/  LDL.LU.64 R144, [R1+0xb58] ;  /* 0x000b580001907983 */ /* 0x000f280000300a00 */
[----:B------:R-:W-:Y:S04]  /*9220*/  STL [R1+0x3d4], RZ ;  /* 0x0003d4ff01007387 */ /* 0x000fe80000100800 */
[----:B------:R-:W-:Y:S04]  /*9230*/  STL.64 [R1+0xe0], R168 ;  /* 0x0000e0a801007387 */ /* 0x000fe80000100a00 */
[----:B------:R-:W-:Y:S04]  /*9240*/  STL.64 [R1+0xe8], R170 ;  /* 0x0000e8aa01007387 */ /* 0x000fe80000100a00 */
[----:B------:R-:W-:Y:S04]  /*9250*/  STL.64 [R1+0xf0], R172 ;  /* 0x0000f0ac01007387 */ /* 0x000fe80000100a00 */
[----:B------:R0:W-:Y:S04]  /*9260*/  STL.64 [R1+0xf8], R174 ;  /* 0x0000f8ae01007387 */ /* 0x0001e80000100a00 */
[----:B0-----:R-:W2:Y:S04]  /*9270*/  LDL.LU.64 R174, [R1+0xb50] ;  /* 0x000b500001ae7983 */ /* 0x001ea80000300a00 */
[----:B------:R-:W2:Y:S04]  /*9280*/  LDL.LU.64 R172, [R1+0xb48] ;  /* 0x000b480001ac7983 */ /* 0x000ea80000300a00 */
[----:B------:R-:W2:Y:S04]  /*9290*/  LDL.LU.64 R170, [R1+0xb40] ;  /* 0x000b400001aa7983 */ /* 0x000ea80000300a00 */
[----:B------:R-:W2:Y:S04]  /*92a0*/  LDL.LU.64 R168, [R1+0xb38] ;  /* 0x000b380001a87983 */ /* 0x000ea80000300a00 */
[----:B------:R-:W-:Y:S04]  /*92b0*/  STL [R1+0x3d0], RZ ;  /* 0x0003d0ff01007387 */ /* 0x000fe80000100800 */
[----:B------:R-:W-:Y:S04]  /*92c0*/  STL.64 [R1+0x80], R192 ;  /* 0x000080c001007387 */ /* 0x000fe80000100a00 */
[----:B------:R-:W-:Y:S04]  /*92d0*/  STL.64 [R1+0x88], R194 ;  /* 0x000088c201007387 */ /* 0x000fe80000100a00 */
[----:B------:R-:W-:Y:S04]  /*92e0*/  STL.64 [R1+0x90], R196 ;  /* 0x000090c401007387 */ /* 0x000fe80000100a00 */
[----:B------:R0:W-:Y:S01]  /*92f0*/  STL.64 [R1+0x98], R198 ;  /* 0x000098c601007387 */ /* 0x0001e20000100a00 */
[----:B------:R-:W-:-:S03]  /*9300*/  WARPGROUP.DEPBAR.LE gsb0, 0x0 ;  /* 0x00008000000079c5 */ /* 0x000fc60000010000 */
        /* <DEDUP_REMOVED lines=12> */
[----:B------:R-:W4:Y:S01]  /*93d0*/  LDL.LU.64 R216, [R1+0xaf8] ;  /* 0x000af80001d87983 */ /* 0x000f220000300a00 */
        /* <DEDUP_REMOVED lines=8> */
[----:B------:R-:W-:Y:S01]  /*9460*/  STL [R1+0x3c8], RZ ;  /* 0x0003c8ff01007387 */ /* 0x000fe20000100800 */
[----:B----4-:R-:W-:-:S06]  /*9470*/  WARPGROUP.ARRIVE ;  /* 0x00000000000079c5 */ /* 0x010fcc0000000000 */
[----:B------:R-:W-:Y:S03]  /*9480*/  QGMMA.64x16x32.F32.E4M3.E4M3 R216, gdesc[UR40], R216, gsb0 ;  /* 0x0020000028d879f3 */ /* 0x000fe600080008d8 */
[----:B------:R-:W-:Y:S02]  /*9490*/  WARPGROUP.DEPBAR.LE gsb0, 0x0 ;  /* 0x00008000000079c5 */ /* 0x000fe40000010000 */
[----:B---3--:R-:W-:-:S06]  /*94a0*/  WARPGROUP.ARRIVE ;  /* 0x00000000000079c5 */ /* 0x008fcc0000000000 */
[----:B------:R-:W-:Y:S03]  /*94b0*/  QGMMA.64x16x32.F32.E4M3.E4M3 R192, gdesc[UR36], R192, gsb0 ;  /* 0x0020000024c079f3 */ /* 0x000fe600080008c0 */
[----:B------:R-:W-:Y:S02]  /*94c0*/  WARPGROUP.DEPBAR.LE gsb0, 0x0 ;  /* 0x00008000000079c5 */ /* 0x000fe40000010000 */
[----:B--2---:R-:W-:-:S06]  /*94d0*/  WARPGROUP.ARRIVE ;  /* 0x00000000000079c5 */ /* 0x004fcc0000000000 */
[----:B------:R-:W-:Y:S01]  /*94e0*/  QGMMA.64x16x32.F32.E4M3.E4M3 R168, gdesc[UR32], R168, gsb0 ;  /* 0x0020000020a879f3 */ /* 0x000fe200080008a8 */
[----:B------:R-:W-:Y:S04]  /*94f0*/  STL.64 [R1+0xa50], R222 ;  /* 0x000a50de01007387 */ /* 0x000fe80000100a00 */
[----:B------:R-:W-:Y:S01]  /*9500*/  STL.64 [R1+0xa48], R220 ;  /* 0x000a48dc01007387 */ /* 0x000fe20000100a00 */
[----:B------:R-:W-:Y:S02]  /*9510*/  WARPGROUP.DEPBAR.LE gsb0, 0x0 ;  /* 0x00008000000079c5 */ /* 0x000fe40000010000 */
[----:B------:R-:W-:-:S06]  /*9520*/  WARPGROUP.ARRIVE ;  /* 0x00000000000079c5 */ /* 0x000fcc0000000000 */
[----:B------:R-:W-:Y:S01]  /*9530*/  QGMMA.64x16x32.F32.E4M3.E4M3 R144, gdesc[UR28], R144, gsb0 ;  /* 0x002000001c9079f3 */ /* 0x000fe20008000890 */
[----:B------:R-:W-:Y:S04]  /*9540*/  STL.64 [R1+0xa40], R218 ;  /* 0x000a40da01007387 */ /* 0x000fe80000100a00 */
[----:B------:R0:W-:Y:S04]  /*9550*/  STL.64 [R1+0xa38], R216 ;  /* 0x000a38d801007387 */ /* 0x0001e80000100a00 */
[----:B------:R-:W-:Y:S04]  /*9560*/  STL [R1+0x3c4], RZ ;  /* 0x0003c4ff01007387 */ /* 0x000fe80000100800 */
[----:B------:R-:W-:Y:S04]  /*9570*/  STL.64 [R1+0xa70], R198 ;  /* 0x000a70c601007387 */ /* 0x000fe80000100a00 */
[----:B------:R-:W-:Y:S04]  /*9580*/  STL.64 [R1+0xa68], R196 ;  /* 0x000a68c401007387 */ /* 0x000fe80000100a00 */
[----:B------:R-:W-:Y:S04]  /*9590*/  STL.64 [R1+0xa60], R194 ;  /* 0x000a60c201007387 */ /* 0x000fe80000100a00 */
[----:B------:R1:W-:Y:S04]  /*95a0*/  STL.64 [R1+0xa58], R192 ;  /* 0x000a58c001007387 */ /* 0x0003e80000100a00 */
[----:B------:R-:W-:Y:S04]  /*95b0*/  STL [R1+0x3c0], RZ ;  /* 0x0003c0ff01007387 */ /* 0x000fe80000100800 */
[----:B------:R-:W-:Y:S04]  /*95c0*/  STL.64 [R1+0xa90], R174 ;  /* 0x000a90ae01007387 */ /* 0x000fe80000100a00 */
[----:B------:R-:W-:Y:S04]  /*95d0*/  STL.64 [R1+0xa88], R172 ;  /* 0x000a88ac01007387 */ /* 0x000fe80000100a00 */
[----:B------:R-:W-:Y:S04]  /*95e0*/  STL.64 [R1+0xa80], R170 ;  /* 0x000a80aa01007387 */ /* 0x000fe80000100a00 */
[----:B------:R-:W-:Y:S04]  /*95f0*/  STL.64 [R1+0xa78], R168 ;  /* 0x000a78a801007387 */ /* 0x000fe80000100a00 */
[----:B------:R-:W-:Y:S01]  /*9600*/  STL [R1+0x3bc], RZ ;  /* 0x0003bcff01007387 */ /* 0x000fe20000100800 */
[----:B------:R-:W-:-:S03]  /*9610*/  WARPGROUP.DEPBAR.LE gsb0, 0x0 ;  /* 0x00008000000079c5 */ /* 0x000fc60000010000 */
[----:B------:R-:W-:Y:S04]  /*9620*/  STL.64 [R1+0xab0], R150 ;  /* 0x000ab09601007387 */ /* 0x000fe80000100a00 */
[----:B------:R-:W-:Y:S04]  /*9630*/  STL.64 [R1+0xaa8], R148 ;  /* 0x000aa89401007387 */ /* 0x000fe80000100a00 */
[----:B------:R-:W-:Y:S04]  /*9640*/  STL.64 [R1+0xaa0], R146 ;  /* 0x000aa09201007387 */ /* 0x000fe80000100a00 */
[----:B------:R2:W-:Y:S04]  /*9650*/  STL.64 [R1+0xa98], R144 ;  /* 0x000a989001007387 */ /* 0x0005e80000100a00 */
[----:B------:R-:W-:Y:S04]  /*9660*/  STL [R1+0x3b8], RZ ;  /* 0x0003b8ff01007387 */ /* 0x000fe80000100800 */
[----:B------:R-:W-:Y:S04]  /*9670*/  STL [R1+0x3b4], RZ ;  /* 0x0003b4ff01007387 */ /* 0x000fe80000100800 */
[----:B------:R-:W-:Y:S04]  /*9680*/  STL [R1+0x3b0], RZ ;  /* 0x0003b0ff01007387 */ /* 0x000fe80000100800 */
[----:B0-----:R-:W3:Y:S01]  /*9690*/  LDL.LU R216, [R1+0x1e0] ;  /* 0x0001e00001d87983 */ /* 0x001ee20000300800 */
[----:B------:R-:W-:-:S03]  /*96a0*/  IMAD.MOV.U32 R221, RZ, RZ, R24 ;  /* 0x000000ffffdd7224 */ /* 0x000fc600078e0018 */
[----:B------:R-:W3:Y:S01]  /*96b0*/  LDL.LU R217, [R1+0x1e4] ;  /* 0x0001e40001d97983 */ /* 0x000ee20000300800 */
[----:B------:R-:W-:-:S03]  /*96c0*/  IMAD.MOV.U32 R222, RZ, RZ, R25 ;  /* 0x000000ffffde7224 */ /* 0x000fc600078e0019 */
[----:B------:R-:W3:Y:S01]  /*96d0*/  LDL.LU R218, [R1+0x1e8] ;  /* 0x0001e80001da7983 */ /* 0x000ee20000300800 */
[----:B------:R-:W-:-:S03]  /*96e0*/  IMAD.MOV.U32 R223, RZ, RZ, R26 ;  /* 0x000000ffffdf7224 */ /* 0x000fc600078e001a */
[----:B------:R-:W3:Y:S04]  /*96f0*/  LDL.LU R219, [R1+0x1ec] ;  /* 0x0001ec0001db7983 */ /* 0x000ee80000300800 */
[----:B------:R-:W3:Y:S04]  /*9700*/  LDL.LU R220, [R1+0x1f0] ;  /* 0x0001f00001dc7983 */ /* 0x000ee80000300800 */
[----:B------:R-:W4:Y:S04]  /*9710*/  LDL.LU R24, [R1+0xaf4] ;  /* 0x000af40001187983 */ /* 0x000f280000300800 */
[----:B------:R-:W4:Y:S04]  /*9720*/  LDL.LU R25, [R1+0xaf0] ;  /* 0x000af00001197983 */ /* 0x000f280000300800 */
[----:B------:R-:W4:Y:S04]  /*9730*/  LDL.LU R26, [R1+0xaec] ;  /* 0x000aec00011a7983 */ /* 0x000f280000300800 */
[----:B-1----:R-:W3:Y:S04]  /*9740*/  LDL.LU R192, [R1+0x240] ;  /* 0x0002400001c07983 */ /* 0x002ee80000300800 */
[----:B------:R-:W3:Y:S04]  /*9750*/  LDL.LU R193, [R1+0x244] ;  /* 0x0002440001c17983 */ /* 0x000ee80000300800 */
[----:B------:R-:W3:Y:S04]  /*9760*/  LDL.LU R194, [R1+0x248] ;  /* 0x0002480001c27983 */ /* 0x000ee80000300800 */
[----:B------:R-:W3:Y:S01]  /*9770*/  LDL.LU R195, [R1+0x24c] ;  /* 0x00024c0001c37983 */ /* 0x000ee20000300800 */
[----:B--2---:R-:W-:-:S03]  /*9780*/  IMAD.MOV.U32 R144, RZ, RZ, R27 ;  /* 0x000000ffff907224 */ /* 0x004fc600078e001b */
[----:B------:R-:W3:Y:S01]  /*9790*/  LDL.LU R196, [R1+0x250] ;  /* 0x0002500001c47983 */ /* 0x000ee20000300800 */
[----:B------:R-:W-:-:S03]  /*97a0*/  IMAD.MOV.U32 R145, RZ, RZ, R28 ;  /* 0x000000ffff917224 */ /* 0x000fc600078e001c */
[----:B------:R-:W3:Y:S01]  /*97b0*/  LDL.LU R197, [R1+0x254] ;  /* 0x0002540001c57983 */ /* 0x000ee20000300800 */
[----:B------:R-:W-:-:S03]  /*97c0*/  IMAD.MOV.U32 R146, RZ, RZ, R29 ;  /* 0x000000ffff927224 */ /* 0x000fc600078e001d */
[----:B------:R-:W3:Y:S01]  /*97d0*/  LDL.LU R198, [R1+0x258] ;  /* 0x0002580001c67983 */ /* 0x000ee20000300800 */
[----:B------:R-:W-:-:S03]  /*97e0*/  IMAD.MOV.U32 R147, RZ, RZ, R30 ;  /* 0x000000ffff937224 */ /* 0x000fc600078e001e */
[----:B------:R-:W3:Y:S01]  /*97f0*/  LDL.LU R199, [R1+0x25c] ;  /* 0x00025c0001c77983 */ /* 0x000ee20000300800 */
[----:B------:R-:W-:-:S03]  /*9800*/  IMAD.MOV.U32 R148, RZ, RZ, R31 ;  /* 0x000000ffff947224 */ /* 0x000fc600078e001f */
[----:B------:R-:W4:Y:S04]  /*9810*/  LDL.LU R27, [R1+0xae8] ;  /* 0x000ae800011b7983 */ /* 0x000f280000300800 */
[----:B------:R-:W4:Y:S04]  /*9820*/  LDL.LU R28, [R1+0xae4] ;  /* 0x000ae400011c7983 */ /* 0x000f280000300800 */
[----:B------:R-:W4:Y:S04]  /*9830*/  LDL.LU R29, [R1+0xae0] ;  /* 0x000ae000011d7983 */ /* 0x000f280000300800 */
[----:B------:R-:W4:Y:S04]  /*9840*/  LDL.LU R30, [R1+0xadc] ;  /* 0x000adc00011e7983 */ /* 0x000f280000300800 */
[----:B------:R-:W4:Y:S01]  /*9850*/  LDL.LU R31, [R1+0xad8] ;  /* 0x000ad800011f7983 */ /* 0x000f220000300800 */
[----:B------:R-:W-:Y:S01]  /*9860*/  WARPGROUP.ARRIVE ;  /* 0x00000000000079c5 */ /* 0x000fe20000000000 */
[----:B------:R-:W-:Y:S01]  /*9870*/  UMOV UR24, UR44 ;  /* 0x0000002c00187c82 */ /* 0x000fe20008000000 */
[----:B------:R-:W-:Y:S01]  /*9880*/  UMOV UR25, UR45 ;  /* 0x0000002d00197c82 */ /* 0x000fe20008000000 */
[----:B------:R-:W-:Y:S01]  /*9890*/  UMOV UR4, UR44 ;  /* 0x0000002c00047c82 */ /* 0x000fe20008000000 */
[----:B------:R-:W-:Y:S01]  /*98a0*/  UMOV UR5, UR45 ;  /* 0x0000002d00057c82 */ /* 0x000fe20008000000 */
[----:B------:R-:W-:Y:S01]  /*98b0*/  UMOV UR20, UR44 ;  /* 0x0000002c00147c82 */ /* 0x000fe20008000000 */
[----:B------:R-:W-:Y:S01]  /*98c0*/  QGMMA.64x16x32.F32.E4M3.E4M3 R120, gdesc[UR24], R120, gsb0 ;  /* 0x00200000187879f3 */ /* 0x000fe20008000878 */
[----:B------:R-:W-:Y:S01]  /*98d0*/  UMOV UR21, UR45 ;  /* 0x0000002d00157c82 */ /* 0x000fe20008000000 */
[----:B------:R-:W-:Y:S01]  /*98e0*/  UMOV UR16, UR44 ;  /* 0x0000002c00107c82 */ /* 0x000fe20008000000 */
[----:B------:R-:W-:Y:S01]  /*98f0*/  UMOV UR17, UR45 ;  /* 0x0000002d00117c82 */ /* 0x000fe20008000000 */
[----:B------:R-:W-:Y:S01]  /*9900*/  UMOV UR12, UR44 ;  /* 0x0000002c000c7c82 */ /* 0x000fe20008000000 */
[----:B------:R-:W-:Y:S01]  /*9910*/  UMOV UR13, UR45 ;  /* 0x0000002d000d7c82 */ /* 0x000fe20008000000 */
[----:B------:R-:W2:Y:S04]  /*9920*/  LDL.LU R149, [R1+0x134] ;  /* 0x0001340001957983 */ /* 0x000ea80000300800 */
[----:B------:R-:W2:Y:S04]  /*9930*/  LDL.LU R150, [R1+0x138] ;  /* 0x0001380001967983 */ /* 0x000ea80000300800 */
[----:B------:R-:W2:Y:S04]  /*9940*/  LDL.LU R151, [R1+0x13c] ;  /* 0x00013c0001977983 */ /* 0x000ea80000300800 */
[----:B------:R-:W2:Y:S04]  /*9950*/  LDL.LU.64 R168, [R1+0xc0] ;  /* 0x0000c00001a87983 */ /* 0x000ea80000300a00 */
[----:B------:R-:W2:Y:S04]  /*9960*/  LDL.LU.64 R170, [R1+0xc8] ;  /* 0x0000c80001aa7983 */ /* 0x000ea80000300a00 */
[----:B------:R-:W2:Y:S04]  /*9970*/  LDL.LU.64 R172, [R1+0xd0] ;  /* 0x0000d00001ac7983 */ /* 0x000ea80000300a00 */
[----:B------:R-:W2:Y:S01]  /*9980*/  LDL.LU.64 R174, [R1+0xd8] ;  /* 0x0000d80001ae7983 */ /* 0x000ea20000300a00 */
[----:B------:R-:W-:-:S02]  /*9990*/  WARPGROUP.DEPBAR.LE gsb0, 0x0 ;  /* 0x00008000000079c5 */ /* 0x000fc40000010000 */
[----:B------:R-:W-:-:S06]  /*99a0*/  WARPGROUP.ARRIVE ;  /* 0x00000000000079c5 */ /* 0x000fcc0000000000 */
        /* <DEDUP_REMOVED lines=8> */
[----:B----4-:R-:W-:-:S06]  /*9a30*/  WARPGROUP.ARRIVE ;  /* 0x00000000000079c5 */ /* 0x010fcc0000000000 */
[----:B------:R-:W-:Y:S03]  /*9a40*/  QGMMA.64x16x32.F32.E4M3.E4M3 R24, gdesc[UR12], R24, gsb0 ;  /* 0x002000000c1879f3 */ /* 0x000fe60008000818 */
[----:B------:R-:W-:Y:S02]  /*9a50*/  WARPGROUP.DEPBAR.LE gsb0, 0x0 ;  /* 0x00008000000079c5 */ /* 0x000fe40000010000 */
[----:B------:R0:W-:Y:S04]  /*9a60*/  STL [R1+0xa30], R24 ;  /* 0x000a301801007387 */ /* 0x0001e80000100800 */
[----:B------:R1:W-:Y:S04]  /*9a70*/  STL [R1+0xa2c], R25 ;  /* 0x000a2c1901007387 */ /* 0x0003e80000100800 */
[----:B------:R4:W-:Y:S04]  /*9a80*/  STL [R1+0xa28], R26 ;  /* 0x000a281a01007387 */ /* 0x0009e80000100800 */
[----:B------:R3:W-:Y:S04]  /*9a90*/  STL [R1+0xa24], R27 ;  /* 0x000a241b01007387 */ /* 0x0007e80000100800 */
[----:B------:R3:W-:Y:S04]  /*9aa0*/  STL [R1+0xa20], R28 ;  /* 0x000a201c01007387 */ /* 0x0007e80000100800 */
[----:B------:R2:W-:Y:S04]  /*9ab0*/  STL [R1+0xa1c], R29 ;  /* 0x000a1c1d01007387 */ /* 0x0005e80000100800 */
[----:B------:R2:W-:Y:S04]  /*9ac0*/  STL [R1+0xa18], R30 ;  /* 0x000a181e01007387 */ /* 0x0005e80000100800 */
[----:B------:R2:W-:Y:S04]  /*9ad0*/  STL [R1+0xa14], R31 ;  /* 0x000a141f01007387 */ /* 0x0005e80000100800 */
[----:B0-----:R-:W2:Y:S04]  /*9ae0*/  LDL.LU R24, [R1+0x180] ;  /* 0x0001800001187983 */ /* 0x001ea80000300800 */
[----:B-1----:R-:W2:Y:S04]  /*9af0*/  LDL.LU R25, [R1+0x184] ;  /* 0x0001840001197983 */ /* 0x002ea80000300800 */
[----:B----4-:R-:W4:Y:S04]  /*9b00*/  LDL.LU R26, [R1+0x188] ;  /* 0x00018800011a7983 */ /* 0x010f280000300800 */
[----:B---3--:R-:W4:Y:S04]  /*9b10*/  LDL.LU R27, [R1+0x18c] ;  /* 0x00018c00011b7983 */ /* 0x008f280000300800 */
[----:B------:R-:W4:Y:S04]  /*9b20*/  LDL.LU R28, [R1+0x190] ;  /* 0x00019000011c7983 */ /* 0x000f280000300800 */
[----:B--2---:R-:W4:Y:S04]  /*9b30*/  LDL.LU R29, [R1+0x194] ;  /* 0x00019400011d7983 */ /* 0x004f280000300800 */
[----:B------:R-:W4:Y:S04]  /*9b40*/  LDL.LU R30, [R1+0x198] ;  /* 0x00019800011e7983 */ /* 0x000f280000300800 */
[----:B------:R-:W4:Y:S01]  /*9b50*/  LDL.LU R31, [R1+0x19c] ;  /* 0x00019c00011f7983 */ /* 0x000f220000300800 */
[----:B------:R-:W-:-:S02]  /*9b60*/  UIADD3 UR4, UR60, 0x4, URZ ;  /* 0x000000043c047890 */ /* 0x000fc4000fffe03f */
[----:B------:R-:W-:Y:S01]  /*9b70*/  UIADD3 UR46, UR8, 0x4, URZ ;  /* 0x00000004082e7890 */ /* 0x000fe2000fffe03f */
[----:B------:R-:W-:Y:S01]  /*9b80*/  WARPGROUP.ARRIVE ;  /* 0x00000000000079c5 */ /* 0x000fe20000000000 */
[----:B------:R-:W-:Y:S01]  /*9b90*/  UMOV UR45, 0x40000040 ;  /* 0x40000040002d7882 */ /* 0x000fe20000000000 */
[----:B------:R-:W-:Y:S02]  /*9ba0*/  UMOV UR47, 0x40000040 ;  /* 0x40000040002f7882 */ /* 0x000fe40000000000 */
[----:B------:R-:W-:-:S04]  /*9bb0*/  UMOV UR44, UR4 ;  /* 0x00000004002c7c82 */ /* 0x000fc80008000000 */
        /* <DEDUP_REMOVED lines=8> */
[----:B------:R0:W-:Y:S04]  /*9c40*/  STL.64 [R1+0x240], R192 ;  /* 0x000240c001007387 */ /* 0x0001e80000100a00 */
[----:B------:R1:W-:Y:S04]  /*9c50*/  STL.64 [R1+0x248], R194 ;  /* 0x000248c201007387 */ /* 0x0003e80000100a00 */
[----:B------:R2:W-:Y:S04]  /*9c60*/  STL.64 [R1+0x250], R196 ;  /* 0x000250c401007387 */ /* 0x0005e80000100a00 */
[----:B------:R3:W-:Y:S04]  /*9c70*/  STL.64 [R1+0x258], R198 ;  /* 0x000258c601007387 */ /* 0x0007e80000100a00 */
[----:B0-----:R-:W4:Y:S04]  /*9c80*/  LDL.LU.64 R192, [R1+0x60] ;  /* 0x0000600001c07983 */ /* 0x001f280000300a00 */
[----:B-1----:R-:W4:Y:S04]  /*9c90*/  LDL.LU.64 R194, [R1+0x68] ;  /* 0x0000680001c27983 */ /* 0x002f280000300a00 */
[----:B--2---:R-:W2:Y:S01]  /*9ca0*/  LDL.LU.64 R196, [R1+0x70] ;  /* 0x0000700001c47983 */ /* 0x004ea20000300a00 */
[----:B------:R-:W-:-:S03]  /*9cb0*/  WARPGROUP.DEPBAR.LE gsb0, 0x0 ;  /* 0x00008000000079c5 */ /* 0x000fc60000010000 */
[----:B------:R0:W-:Y:S04]  /*9cc0*/  STL.64 [R1+0x1e0], R216 ;  /* 0x0001e0d801007387 */ /* 0x0001e80000100a00 */
[----:B------:R1:W-:Y:S04]  /*9cd0*/  STL.64 [R1+0x1e8], R218 ;  /* 0x0001e8da01007387 */ /* 0x0003e80000100a00 */
[----:B------:R1:W-:Y:S04]  /*9ce0*/  STL.64 [R1+0x1f0], R220 ;  /* 0x0001f0dc01007387 */ /* 0x0003e80000100a00 */
[----:B------:R2:W-:Y:S04]  /*9cf0*/  STL.64 [R1+0x1f8], R222 ;  /* 0x0001f8de01007387 */ /* 0x0005e80000100a00 */
[----:B---3--:R-:W2:Y:S04]  /*9d00*/  LDL.LU.64 R198, [R1+0x78] ;  /* 0x0000780001c67983 */ /* 0x008ea80000300a00 */
[----:B0-----:R-:W3:Y:S04]  /*9d10*/  LDL.LU R216, [R1] ;  /* 0x0000000001d87983 */ /* 0x001ee80000300800 */
[----:B------:R-:W3:Y:S04]  /*9d20*/  LDL.LU R217, [R1+0x4] ;  /* 0x0000040001d97983 */ /* 0x000ee80000300800 */
[----:B-1----:R-:W3:Y:S04]  /*9d30*/  LDL.LU R218, [R1+0x8] ;  /* 0x0000080001da7983 */ /* 0x002ee80000300800 */
[----:B------:R-:W3:Y:S04]  /*9d40*/  LDL.LU R219, [R1+0xc] ;  /* 0x00000c0001db7983 */ /* 0x000ee80000300800 */
[----:B------:R-:W3:Y:S01]  /*9d50*/  LDL.LU R220, [R1+0x10] ;  /* 0x0000100001dc7983 */ /* 0x000ee20000300800 */
[----:B------:R-:W-:Y:S01]  /*9d60*/  UIADD3 UR54, UR8, 0x104, URZ ;  /* 0x0000010408367890 */ /* 0x000fe2000fffe03f */
[----:B------:R-:W-:Y:S01]  /*9d70*/  UMOV UR52, UR44 ;  /* 0x0000002c00347c82 */ /* 0x000fe20008000000 */
[----:B------:R-:W-:Y:S01]  /*9d80*/  UMOV UR53, UR45 ;  /* 0x0000002d00357c82 */ /* 0x000fe20008000000 */
[----:B------:R-:W-:Y:S01]  /*9d90*/  UMOV UR55, 0x40000040 ;  /* 0x4000004000377882 */ /* 0x000fe20000000000 */
[----:B------:R-:W-:Y:S01]  /*9da0*/  UIADD3 UR4, UR8, 0x184, URZ ;  /* 0x0000018408047890 */ /* 0x000fe2000fffe03f */
[----:B------:R-:W-:Y:S01]  /*9db0*/  UMOV UR48, UR44 ;  /* 0x0000002c00307c82 */ /* 0x000fe20008000000 */
[----:B------:R-:W-:Y:S01]  /*9dc0*/  UMOV UR49, UR45 ;  /* 0x0000002d00317c82 */ /* 0x000fe20008000000 */
[----:B------:R-:W-:-:S04]  /*9dd0*/  UMOV UR51, 0x40000040 ;  /* 0x4000004000337882 */ /* 0x000fc80000000000 */
[----:B------:R-:W-:Y:S01]  /*9de0*/  UMOV UR50, UR4 ;  /* 0x0000000400327c82 */ /* 0x000fe20008000000 */
[----:B------:R-:W-:Y:S01]  /*9df0*/  UIADD3 UR5, UR8, 0x204, URZ ;  /* 0x0000020408057890 */ /* 0x000fe2000fffe03f */
[----:B------:R-:W-:Y:S01]  /*9e00*/  UMOV UR12, UR44 ;  /* 0x0000002c000c7c82 */ /* 0x000fe20008000000 */
[----:B----4-:R-:W-:-:S06]  /*9e10*/  WARPGROUP.ARRIVE ;  /* 0x00000000000079c5 */ /* 0x010fcc0000000000 */
[----:B------:R-:W-:Y:S03]  /*9e20*/  QGMMA.64x16x32.F32.E4M3.E4M3 R24, gdesc[UR52], R24, gsb0 ;  /* 0x00200000341879f3 */ /* 0x000fe60008000818 */
[----:B------:R-:W-:Y:S02]  /*9e30*/  WARPGROUP.DEPBAR.LE gsb0, 0x0 ;  /* 0x00008000000079c5 */ /* 0x000fe40000010000 */
[----:B------:R-:W-:-:S06]  /*9e40*/  WARPGROUP.ARRIVE ;  /* 0x00000000000079c5 */ /* 0x000fcc0000000000 */
[----:B------:R-:W-:Y:S01]  /*9e50*/  QGMMA.64x16x32.F32.E4M3.E4M3 R144, gdesc[UR48], R144, gsb0 ;  /* 0x00200000309079f3 */ /* 0x000fe20008000890 */
        /* <DEDUP_REMOVED lines=9> */
[----:B------:R-:W-:Y:S01]  /*9ef0*/  UMOV UR50, UR14 ;  /* 0x0000000e00327c82 */ /* 0x000fe20008000000 */
[----:B------:R-:W-:Y:S01]  /*9f00*/  UMOV UR51, UR15 ;  /* 0x0000000f00337c82 */ /* 0x000fe20008000000 */
[----:B------:R-:W-:Y:S01]  /*9f10*/  UMOV UR12, UR44 ;  /* 0x0000002c000c7c82 */ /* 0x000fe20008000000 */
[----:B------:R-:W-:Y:S01]  /*9f20*/  UMOV UR13, UR45 ;  /* 0x0000002d000d7c82 */ /* 0x000fe20008000000 */
[----:B------:R-:W-:Y:S01]  /*9f30*/  UMOV UR14, UR4 ;  /* 0x00000004000e7c82 */ /* 0x000fe20008000000 */
[----:B------:R-:W-:Y:S01]  /*9f40*/  UMOV UR15, 0x40000040 ;  /* 0x40000040000f7882 */ /* 0x000fe20000000000 */
[----:B------:R-:W-:-:S02]  /*9f50*/  WARPGROUP.DEPBAR.LE gsb0, 0x0 ;  /* 0x00008000000079c5 */ /* 0x000fc40000010000 */
[----:B--2---:R-:W-:-:S06]  /*9f60*/  WARPGROUP.ARRIVE ;  /* 0x00000000000079c5 */ /* 0x004fcc0000000000 */
[----:B------:R-:W-:Y:S01]  /*9f70*/  QGMMA.64x16x32.F32.E4M3.E4M3 R192, gdesc[UR12], R192, gsb0 ;  /* 0x002000000cc079f3 */ /* 0x000fe200080008c0 */
[----:B------:R-:W-:Y:S02]  /*9f80*/  IMAD.MOV.U32 R221, RZ, RZ, R18 ;  /* 0x000000ffffdd7224 */ /* 0x000fe400078e0012 */
[----:B------:R-:W-:Y:S02]  /*9f90*/  IMAD.MOV.U32 R222, RZ, RZ, R17 ;  /* 0x000000ffffde7224 */ /* 0x000fe400078e0011 */
[----:B------:R-:W-:Y:S01]  /*9fa0*/  IMAD.MOV.U32 R223, RZ, RZ, R13 ;  /* 0x000000ffffdf7224 */ /* 0x000fe200078e000d */
[----:B------:R-:W-:Y:S01]  /*9fb0*/  UIADD3 UR42, UR8, 0x304, URZ ;  /* 0x00000304082a7890 */ /* 0x000fe2000fffe03f */
[----:B------:R-:W-:Y:S01]  /*9fc0*/  UMOV UR40, UR44 ;  /* 0x0000002c00287c82 */ /* 0x000fe20008000000 */
[----:B------:R-:W-:Y:S01]  /*9fd0*/  UMOV UR41, UR45 ;  /* 0x0000002d00297c82 */ /* 0x000fe20008000000 */
[----:B------:R-:W-:Y:S01]  /*9fe0*/  UMOV UR43, 0x40000040 ;  /* 0x40000040002b7882 */ /* 0x000fe20000000000 */
[----:B------:R-:W-:-:S02]  /*9ff0*/  WARPGROUP.DEPBAR.LE gsb0, 0x0 ;  /* 0x00008000000079c5 */ /* 0x000fc40000010000 */
[----:B---3--:R-:W-:-:S06]  /*a000*/  WARPGROUP.ARRIVE ;  /* 0x00000000000079c5 */ /* 0x008fcc0000000000 */
        /* <DEDUP_REMOVED lines=87> */
[----:B------:R-:W-:Y:S04]  /*a580*/  STL.64 [R1+0x180], R24 ;  /* 0x0001801801007387 */ /* 0x000fe80000100a00 */
[----:B------:R-:W-:Y:S04]  /*a590*/  STL.64 [R1+0x188], R26 ;  /* 0x0001881a01007387 */ /* 0x000fe80000100a00 */
[----:B------:R0:W-:Y:S04]  /*a5a0*/  STL.64 [R1+0x190], R28 ;  /* 0x0001901c01007387 */ /* 0x0001e80000100a00 */
[----:B------:R1:W-:Y:S04]  /*a5b0*/  STL.64 [R1+0x198], R30 ;  /* 0x0001981e01007387 */ /* 0x0003e80000100a00 */
[----:B------:R-:W-:Y:S01]  /*a5c0*/  STL.64 [R1+0x120], R144 ;  /* 0x0001209001007387 */ /* 0x000fe20000100a00 */
[----:B------:R-:W-:-:S02]  /*a5d0*/  WARPGROUP.DEPBAR.LE gsb0, 0x0 ;  /* 0x00008000000079c5 */ /* 0x000fc40000010000 */
[----:B------:R-:W-:-:S06]  /*a5e0*/  WARPGROUP.ARRIVE ;  /* 0x00000000000079c5 */ /* 0x000fcc0000000000 */
[----:B------:R-:W-:Y:S01]  /*a5f0*/  QGMMA.64x16x32.F32.E4M3.E4M3 R152, gdesc[UR28], R152, gsb0 ;  /* 0x002000001c9879f3 */ /* 0x000fe20008000898 */
[----:B------:R-:W-:Y:S04]  /*a600*/  STL.64 [R1+0x128], R146 ;  /* 0x0001289201007387 */ /* 0x000fe80000100a00 */
[----:B------:R-:W-:Y:S04]  /*a610*/  STL.64 [R1+0x130], R148 ;  /* 0x0001309401007387 */ /* 0x000fe80000100a00 */
[----:B------:R-:W-:Y:S04]  /*a620*/  STL.64 [R1+0x138], R150 ;  /* 0x0001389601007387 */ /* 0x000fe80000100a00 */
[----:B------:R-:W-:Y:S04]  /*a630*/  STL.64 [R1+0xc0], R168 ;  /* 0x0000c0a801007387 */ /* 0x000fe80000100a00 */
[----:B------:R-:W-:Y:S04]  /*a640*/  STL [R1+0xc8], R170 ;  /* 0x0000c8aa01007387 */ /* 0x000fe80000100800 */
[----:B------:R2:W-:Y:S04]  /*a650*/  STL [R1+0x6c], R195 ;  /* 0x00006cc301007387 */ /* 0x0005e80000100800 */
[----:B------:R3:W-:Y:S04]  /*a660*/  STL [R1+0x70], R196 ;  /* 0x000070c401007387 */ /* 0x0007e80000100800 */
[----:B------:R4:W-:Y:S04]  /*a670*/  STL.64 [R1], R216 ;  /* 0x000000d801007387 */ /* 0x0009e80000100a00 */
[----:B------:R4:W-:Y:S04]  /*a680*/  STL.64 [R1+0x8], R218 ;  /* 0x000008da01007387 */ /* 0x0009e80000100a00 */
[----:B------:R4:W-:Y:S04]  /*a690*/  STL.64 [R1+0x10], R220 ;  /* 0x000010dc01007387 */ /* 0x0009e80000100a00 */
[----:B------:R4:W-:Y:S04]  /*a6a0*/  STL.64 [R1+0x18], R222 ;  /* 0x000018de01007387 */ /* 0x0009e80000100a00 */
[----:B------:R-:W-:Y:S04]  /*a6b0*/  STL [R1+0x3ac], RZ ;  /* 0x0003acff01007387 */ /* 0x000fe80000100800 */
[----:B------:R-:W-:Y:S04]  /*a6c0*/  STL [R1+0x3a8], RZ ;  /* 0x0003a8ff01007387 */ /* 0x000fe80000100800 */
[----:B------:R-:W-:Y:S04]  /*a6d0*/  STL [R1+0x3a4], RZ ;  /* 0x0003a4ff01007387 */ /* 0x000fe80000100800 */
[----:B------:R-:W-:Y:S04]  /*a6e0*/  STL [R1+0x3a0], RZ ;  /* 0x0003a0ff01007387 */ /* 0x000fe80000100800 */
[----:B------:R-:W-:Y:S04]  /*a6f0*/  STL [R1+0x39c], RZ ;  /* 0x00039cff01007387 */ /* 0x000fe80000100800 */
[----:B------:R-:W-:Y:S04]  /*a700*/  STL [R1+0x9c4], R128 ;  /* 0x0009c48001007387 */ /* 0x000fe80000100800 */
[----:B------:R-:W-:Y:S04]  /*a710*/  STL [R1+0x9c0], R129 ;  /* 0x0009c08101007387 */ /* 0x000fe80000100800 */
[----:B------:R-:W-:Y:S04]  /*a720*/  STL [R1+0x9bc], R130 ;  /* 0x0009bc8201007387 */ /* 0x000fe80000100800 */
[----:B------:R-:W-:Y:S04]  /*a730*/  STL [R1+0x9b8], R131 ;  /* 0x0009b88301007387 */ /* 0x000fe80000100800 */
[----:B------:R-:W-:Y:S04]  /*a740*/  STL [R1+0x9b4], R132 ;  /* 0x0009b48401007387 */ /* 0x000fe80000100800 */
[----:B------:R-:W-:Y:S01]  /*a750*/  STL [R1+0x9b0], R133 ;  /* 0x0009b08501007387 */ /* 0x000fe20000100800 */
[----:B------:R-:W-:-:S03]  /*a760*/  WARPGROUP.DEPBAR.LE gsb0, 0x0 ;  /* 0x00008000000079c5 */ /* 0x000fc60000010000 */
[----:B------:R-:W-:Y:S01]  /*a770*/  STL [R1+0x9ac], R134 ;  /* 0x0009ac8601007387 */ /* 0x000fe20000100800 */
[----:B------:R-:W-:-:S03]  /*a780*/  WARPGROUP.ARRIVE ;  /* 0x00000000000079c5 */ /* 0x000fc60000000000 */
[----:B------:R-:W-:Y:S04]  /*a790*/  STL [R1+0x9a8], R135 ;  /* 0x0009a88701007387 */ /* 0x000fe80000100800 */
[----:B------:R-:W-:Y:S04]  /*a7a0*/  STL [R1+0x398], RZ ;  /* 0x000398ff01007387 */ /* 0x000fe80000100800 */
[----:B------:R-:W-:Y:S04]  /*a7b0*/  STL [R1+0x9dc], R152 ;  /* 0x0009dc9801007387 */ /* 0x000fe80000100800 */
[----:B------:R-:W-:Y:S01]  /*a7c0*/  STL [R1+0x9d8], R153 ;  /* 0x0009d89901007387 */ /* 0x000fe20000100800 */
[----:B------:R-:W-:-:S03]  /*a7d0*/  UMOV UR32, UR12 ;  /* 0x0000000c00207c82 */ /* 0x000fc60008000000 */
[----:B------:R-:W-:Y:S01]  /*a7e0*/  STL [R1+0x9d4], R154 ;  /* 0x0009d49a01007387 */ /* 0x000fe20000100800 */
[----:B------:R-:W-:Y:S01]  /*a7f0*/  UMOV UR33, UR13 ;  /* 0x0000000d00217c82 */ /* 0x000fe20008000000 */
[----:B0-----:R-:W-:Y:S01]  /*a800*/  IMAD.MOV.U32 R29, RZ, RZ, R192 ;  /* 0x000000ffff1d7224 */ /* 0x001fe200078e00c0 */
[----:B------:R-:W-:Y:S01]  /*a810*/  QGMMA.64x16x32.F32.E4M3.E4M3 R176, gdesc[UR32], R176, gsb0 ;  /* 0x0020000020b079f3 */ /* 0x000fe200080008b0 */
[----:B------:R-:W-:Y:S04]  /*a820*/  STL [R1+0x9d0], R155 ;  /* 0x0009d09b01007387 */ /* 0x000fe80000100800 */
[----:B------:R-:W-:Y:S01]  /*a830*/  STL [R1+0x9cc], R156 ;  /* 0x0009cc9c01007387 */ /* 0x000fe20000100800 */
[----:B-1----:R-:W-:-:S03]  /*a840*/  IMAD.MOV.U32 R30, RZ, RZ, R193 ;  /* 0x000000ffff1e7224 */ /* 0x002fc600078e00c1 */
[----:B------:R-:W-:Y:S01]  /*a850*/  STL [R1+0x9c8], R157 ;  /* 0x0009c89d01007387 */ /* 0x000fe20000100800 */
[----:B------:R-:W-:-:S03]  /*a860*/  IMAD.MOV.U32 R31, RZ, RZ, R194 ;  /* 0x000000ffff1f7224 */ /* 0x000fc600078e00c2 */
[----:B------:R-:W-:Y:S01]  /*a870*/  STL [R1+0x9a4], R158 ;  /* 0x0009a49e01007387 */ /* 0x000fe20000100800 */
[----:B------:R-:W-:-:S03]  /*a880*/  IMAD.MOV.U32 R18, RZ, RZ, R197 ;  /* 0x000000ffff127224 */ /* 0x000fc600078e00c5 */
[----:B------:R-:W-:Y:S01]  /*a890*/  STL [R1+0x9a0], R159 ;  /* 0x0009a09f01007387 */ /* 0x000fe20000100800 */
[----:B------:R-:W-:-:S03]  /*a8a0*/  IMAD.MOV.U32 R17, RZ, RZ, R198 ;  /* 0x000000ffff117224 */ /* 0x000fc600078e00c6 */
[----:B------:R-:W-:Y:S01]  /*a8b0*/  STL [R1+0x394], RZ ;  /* 0x000394ff01007387 */ /* 0x000fe20000100800 */
[----:B------:R-:W-:-:S03]  /*a8c0*/  IMAD.MOV.U32 R13, RZ, RZ, R199 ;  /* 0x000000ffff0d7224 */ /* 0x000fc600078e00c7 */
[----:B------:R-:W4:Y:S04]  /*a8d0*/  LDL.LU.64 R192, [R1+0x40] ;  /* 0x0000400001c07983 */ /* 0x000f280000300a00 */
[----:B--2---:R-:W2:Y:S04]  /*a8e0*/  LDL.LU.64 R194, [R1+0x48] ;  /* 0x0000480001c27983 */ /* 0x004ea80000300a00 */
[----:B---3--:R-:W2:Y:S04]  /*a8f0*/  LDL.LU.64 R196, [R1+0x50] ;  /* 0x0000500001c47983 */ /* 0x008ea80000300a00 */
[----:B------:R-:W2:Y:S01]  /*a900*/  LDL.LU.64 R198, [R1+0x58] ;  /* 0x0000580001c67983 */ /* 0x000ea20000300a00 */
[----:B------:R-:W-:-:S03]  /*a910*/  WARPGROUP.DEPBAR.LE gsb0, 0x0 ;  /* 0x00008000000079c5 */ /* 0x000fc60000010000 */
[----:B------:R0:W-:Y:S04]  /*a920*/  STL [R1+0x9f0], R176 ;  /* 0x0009f0b001007387 */ /* 0x0001e80000100800 */
[----:B------:R1:W-:Y:S04]  /*a930*/  STL [R1+0x9ec], R177 ;  /* 0x0009ecb101007387 */ /* 0x0003e80000100800 */
[----:B------:R3:W-:Y:S04]  /*a940*/  STL [R1+0x9e8], R178 ;  /* 0x0009e8b201007387 */ /* 0x0007e80000100800 */
[----:B------:R3:W-:Y:S04]  /*a950*/  STL [R1+0x9e4], R179 ;  /* 0x0009e4b301007387 */ /* 0x0007e80000100800 */
[----:B------:R3:W-:Y:S04]  /*a960*/  STL [R1+0x9e0], R180 ;  /* 0x0009e0b401007387 */ /* 0x0007e80000100800 */
[----:B------:R-:W-:Y:S04]  /*a970*/  STL [R1+0x99c], R181 ;  /* 0x00099cb501007387 */ /* 0x000fe80000100800 */
[----:B------:R-:W-:Y:S04]  /*a980*/  STL [R1+0x998], R182 ;  /* 0x000998b601007387 */ /* 0x000fe80000100800 */
[----:B------:R-:W-:Y:S04]  /*a990*/  STL [R1+0x994], R183 ;  /* 0x000994b701007387 */ /* 0x000fe80000100800 */
[----:B------:R-:W-:Y:S04]  /*a9a0*/  STL [R1+0x390], RZ ;  /* 0x000390ff01007387 */ /* 0x000fe80000100800 */
[----:B----4-:R-:W4:Y:S04]  /*a9b0*/  LDL.LU.64 R216, [R1+0xa0] ;  /* 0x0000a00001d87983 */ /* 0x010f280000300a00 */
[----:B------:R-:W4:Y:S04]  /*a9c0*/  LDL.LU.64 R218, [R1+0xa8] ;  /* 0x0000a80001da7983 */ /* 0x000f280000300a00 */
[----:B------:R-:W4:Y:S04]  /*a9d0*/  LDL.LU.64 R220, [R1+0xb0] ;  /* 0x0000b00001dc7983 */ /* 0x000f280000300a00 */
[----:B------:R-:W4:Y:S01]  /*a9e0*/  LDL.LU.64 R222, [R1+0xb8] ;  /* 0x0000b80001de7983 */ /* 0x000f220000300a00 */
[----:B------:R-:W-:Y:S01]  /*a9f0*/  WARPGROUP.ARRIVE ;  /* 0x00000000000079c5 */ /* 0x000fe20000000000 */
[----:B------:R-:W-:Y:S01]  /*aa00*/  UMOV UR36, UR12 ;  /* 0x0000000c00247c82 */ /* 0x000fe20008000000 */
[----:B------:R-:W-:-:S04]  /*aa10*/  UMOV UR37, UR13 ;  /* 0x0000000d00257c82 */ /* 0x000fc80008000000 */
        /* <DEDUP_REMOVED lines=23> */
[----:B------:R-:W-:Y:S04]  /*ab90*/  STL [R1+0x38c], RZ ;  /* 0x00038cff01007387 */ /* 0x000fe80000100800 */
[----:B------:R-:W-:Y:S04]  /*aba0*/  STL [R1+0x388], RZ ;  /* 0x000388ff01007387 */ /* 0x000fe80000100800 */
[----:B------:R-:W-:Y:S01]  /*abb0*/  STL [R1+0x384], RZ ;  /* 0x000384ff01007387 */ /* 0x000fe20000100800 */
[----:B--2---:R-:W-:-:S06]  /*abc0*/  WARPGROUP.ARRIVE ;  /* 0x00000000000079c5 */ /* 0x004fcc0000000000 */
[----:B------:R-:W-:Y:S01]  /*abd0*/  QGMMA.64x16x32.F32.E4M3.E4M3 R192, gdesc[UR48], R192, gsb0 ;  /* 0x0020000030c079f3 */ /* 0x000fe200080008c0 */
[----:B------:R-:W-:Y:S01]  /*abe0*/  UMOV UR48, UR12 ;  /* 0x0000000c00307c82 */ /* 0x000fe20008000000 */
[----:B------:R-:W-:Y:S01]  /*abf0*/  UMOV UR49, UR13 ;  /* 0x0000000d00317c82 */ /* 0x000fe20008000000 */
[----:B------:R-:W-:Y:S01]  /*ac00*/  UMOV UR50, UR16 ;  /* 0x0000001000327c82 */ /* 0x000fe20008000000 */
[----:B------:R-:W-:Y:S01]  /*ac10*/  UMOV UR51, UR17 ;  /* 0x0000001100337c82 */ /* 0x000fe20008000000 */
[----:B------:R-:W-:Y:S02]  /*ac20*/  WARPGROUP.DEPBAR.LE gsb0, 0x0 ;  /* 0x00008000000079c5 */ /* 0x000fe40000010000 */
[----:B0-----:R-:W-:Y:S01]  /*ac30*/  IMAD.MOV.U32 R176, RZ, RZ, R192 ;  /* 0x000000ffffb07224 */ /* 0x001fe200078e00c0 */
[----:B----4-:R-:W-:Y:S01]  /*ac40*/  WARPGROUP.ARRIVE ;  /* 0x00000000000079c5 */ /* 0x010fe20000000000 */
[----:B-1----:R-:W-:Y:S02]  /*ac50*/  IMAD.MOV.U32 R177, RZ, RZ, R193 ;  /* 0x000000ffffb17224 */ /* 0x002fe400078e00c1 */
[----:B---3--:R-:W-:Y:S01]  /*ac60*/  IMAD.MOV.U32 R178, RZ, RZ, R194 ;  /* 0x000000ffffb27224 */ /* 0x008fe200078e00c2 */
[----:B------:R-:W2:Y:S01]  /*ac70*/  LDL.LU.64 R192, [R1+0x100] ;  /* 0x0001000001c07983 */ /* 0x000ea20000300a00 */
[----:B------:R-:W-:Y:S01]  /*ac80*/  IMAD.MOV.U32 R179, RZ, RZ, R195 ;  /* 0x000000ffffb37224 */ /* 0x000fe200078e00c3 */
[----:B------:R-:W-:Y:S01]  /*ac90*/  QGMMA.64x16x32.F32.E4M3.E4M3 R216, gdesc[UR48], R216, gsb0 ;  /* 0x0020000030d879f3 */ /* 0x000fe200080008d8 */
[----:B------:R-:W-:Y:S01]  /*aca0*/  IMAD.MOV.U32 R180, RZ, RZ, R196 ;  /* 0x000000ffffb47224 */ /* 0x000fe200078e00c4 */
[----:B------:R-:W2:Y:S01]  /*acb0*/  LDL.LU.64 R194, [R1+0x108] ;  /* 0x0001080001c27983 */ /* 0x000ea20000300a00 */
[----:B------:R-:W-:-:S02]  /*acc0*/  IMAD.MOV.U32 R152, RZ, RZ, R197 ;  /* 0x000000ffff987224 */ /* 0x000fc400078e00c5 */
[----:B------:R-:W-:Y:S01]  /*acd0*/  IMAD.MOV.U32 R153, RZ, RZ, R198 ;  /* 0x000000ffff997224 */ /* 0x000fe200078e00c6 */
[----:B------:R-:W2:Y:S01]  /*ace0*/  LDL.LU.64 R196, [R1+0x110] ;  /* 0x0001100001c47983 */ /* 0x000ea20000300a00 */
[----:B------:R-:W-:-:S03]  /*acf0*/  IMAD.MOV.U32 R154, RZ, RZ, R199 ;  /* 0x000000ffff9a7224 */ /* 0x000fc600078e00c7 */
[----:B------:R-:W2:Y:S04]  /*ad00*/  LDL.LU.64 R198, [R1+0x118] ;  /* 0x0001180001c67983 */ /* 0x000ea80000300a00 */
[----:B------:R-:W-:Y:S01]  /*ad10*/  STL [R1+0x380], RZ ;  /* 0x000380ff01007387 */ /* 0x000fe20000100800 */
[----:B------:R-:W-:Y:S02]  /*ad20*/  WARPGROUP.DEPBAR.LE gsb0, 0x0 ;  /* 0x00008000000079c5 */ /* 0x000fe40000010000 */
[----:B------:R-:W-:Y:S02]  /*ad30*/  IMAD.MOV.U32 R155, RZ, RZ, R216 ;  /* 0x000000ffff9b7224 */ /* 0x000fe400078e00d8 */
[----:B------:R-:W-:Y:S02]  /*ad40*/  IMAD.MOV.U32 R156, RZ, RZ, R217 ;  /* 0x000000ffff9c7224 */ /* 0x000fe400078e00d9 */
[----:B------:R-:W-:-:S02]  /*ad50*/  IMAD.MOV.U32 R216, RZ, RZ, R4 ;  /* 0x000000ffffd87224 */ /* 0x000fc400078e0004 */
[----:B------:R-:W-:Y:S01]  /*ad60*/  IMAD.MOV.U32 R157, RZ, RZ, R218 ;  /* 0x000000ffff9d7224 */ /* 0x000fe200078e00da */
[----:B------:R-:W3:Y:S01]  /*ad70*/  LDL.LU R4, [R1+0xad4] ;  /* 0x000ad40001047983 */ /* 0x000ee20000300800 */
        /* <DEDUP_REMOVED lines=17> */
[----:B------:R-:W3:Y:S04]  /*ae90*/  LDL.LU R10, [R1+0xabc] ;  /* 0x000abc00010a7983 */ /* 0x000ee80000300800 */
[----:B------:R-:W3:Y:S01]  /*aea0*/  LDL.LU R11, [R1+0xab8] ;  /* 0x000ab800010b7983 */ /* 0x000ee20000300800 */
        /* <DEDUP_REMOVED lines=32> */
[----:B------:R-:W-:Y:S01]  /*b0b0*/  UMOV UR48, UR12 ;  /* 0x0000000c00307c82 */ /* 0x000fe20008000000 */
[----:B------:R-:W-:Y:S01]  /*b0c0*/  UMOV UR49, UR13 ;  /* 0x0000000d00317c82 */ /* 0x000fe20008000000 */
[----:B------:R-:W-:Y:S01]  /*b0d0*/  UMOV UR50, UR58 ;  /* 0x0000003a00327c82 */ /* 0x000fe20008000000 */
[----:B------:R-:W-:Y:S01]  /*b0e0*/  UMOV UR51, UR59 ;  /* 0x0000003b00337c82 */ /* 0x000fe20008000000 */
[----:B------:R-:W-:Y:S02]  /*b0f0*/  WARPGROUP.DEPBAR.LE gsb0, 0x0 ;  /* 0x00008000000079c5 */ /* 0x000fe40000010000 */
[----:B------:R-:W-:-:S06]  /*b100*/  WARPGROUP.ARRIVE ;  /* 0x00000000000079c5 */ /* 0x000fcc0000000000 */
[----:B------:R-:W-:Y:S01]  /*b110*/  QGMMA.64x16x32.F32.E4M3.E4M3 R144, gdesc[UR48], R144, gsb0 ;  /* 0x00200000309079f3 */ /* 0x000fe20008000890 */
[----:B------:R-:W-:Y:S01]  /*b120*/  UMOV UR44, UR12 ;  /* 0x0000000c002c7c82 */ /* 0x000fe20008000000 */
[----:B------:R-:W-:Y:S01]  /*b130*/  UMOV UR45, UR13 ;  /* 0x0000000d002d7c82 */ /* 0x000fe20008000000 */
[----:B------:R-:W-:Y:S01]  /*b140*/  IMAD.MOV.U32 R200, RZ, RZ, R192 ;  /* 0x000000ffffc87224 */ /* 0x000fe200078e00c0 */
[----:B------:R-:W-:Y:S02]  /*b150*/  WARPGROUP.DEPBAR.LE gsb0, 0x0 ;  /* 0x00008000000079c5 */ /* 0x000fe40000010000 */
[----:B------:R-:W-:-:S06]  /*b160*/  WARPGROUP.ARRIVE ;  /* 0x00000000000079c5 */ /* 0x000fcc0000000000 */
[----:B------:R-:W-:Y:S01]  /*b170*/  QGMMA.64x16x32.F32.E4M3.E4M3 R168, gdesc[UR44], R168, gsb0 ;  /* 0x002000002ca879f3 */ /* 0x000fe200080008a8 */
[----:B------:R-:W-:Y:S02]  /*b180*/  IMAD.MOV.U32 R201, RZ, RZ, R193 ;  /* 0x000000ffffc97224 */ /* 0x000fe400078e00c1 */
[----:B------:R-:W-:Y:S01]  /*b190*/  IMAD.MOV.U32 R202, RZ, RZ, R194 ;  /* 0x000000ffffca7224 */ /* 0x000fe200078e00c2 */
[----:B------:R-:W2:Y:S01]  /*b1a0*/  LDL.LU.64 R192, [R1+0x1a0] ;  /* 0x0001a00001c07983 */ /* 0x000ea20000300a00 */
[----:B------:R-:W-:Y:S02]  /*b1b0*/  IMAD.MOV.U32 R203, RZ, RZ, R195 ;  /* 0x000000ffffcb7224 */ /* 0x000fe400078e00c3 */
[----:B------:R-:W-:Y:S01]  /*b1c0*/  IMAD.MOV.U32 R204, RZ, RZ, R196 ;  /* 0x000000ffffcc7224 */ /* 0x000fe200078e00c4 */
[----:B------:R-:W2:Y:S01]  /*b1d0*/  LDL.LU.64 R194, [R1+0x1a8] ;  /* 0x0001a80001c27983 */ /* 0x000ea20000300a00 */
[----:B------:R-:W-:Y:S02]  /*b1e0*/  IMAD.MOV.U32 R205, RZ, RZ, R197 ;  /* 0x000000ffffcd7224 */ /* 0x000fe400078e00c5 */
[----:B------:R-:W-:Y:S01]  /*b1f0*/  IMAD.MOV.U32 R206, RZ, RZ, R198 ;  /* 0x000000ffffce7224 */ /* 0x000fe200078e00c6 */
[----:B------:R-:W2:Y:S01]  /*b200*/  LDL.LU.64 R196, [R1+0x1b0] ;  /* 0x0001b00001c47983 */ /* 0x000ea20000300a00 */
[----:B------:R-:W-:-:S03]  /*b210*/  IMAD.MOV.U32 R207, RZ, RZ, R199 ;  /* 0x000000ffffcf7224 */ /* 0x000fc600078e00c7 */
[----:B------:R-:W2:Y:S01]  /*b220*/  LDL.LU.64 R198, [R1+0x1b8] ;  /* 0x0001b80001c67983 */ /* 0x000ea20000300a00 */
[----:B------:R-:W-:Y:S01]  /*b230*/  UIADD3 UR4, UR60, 0x804, URZ ;  /* 0x000008043c047890 */ /* 0x000fe2000fffe03f */
[----:B------:R-:W-:-:S06]  /*b240*/  UMOV UR45, 0x40000040 ;  /* 0x40000040002d7882 */ /* 0x000fcc0000000000 */
[----:B------:R-:W-:Y:S01]  /*b250*/  UMOV UR44, UR4 ;  /* 0x00000004002c7c82 */ /* 0x000fe20008000000 */
[----:B------:R-:W-:Y:S02]  /*b260*/  WARPGROUP.DEPBAR.LE gsb0, 0x0 ;  /* 0x00008000000079c5 */ /* 0x000fe40000010000 */
[----:B------:R-:W-:-:S06]  /*b270*/  WARPGROUP.ARRIVE ;  /* 0x00000000000079c5 */ /* 0x000fcc0000000000 */
[----:B------:R-:W-:Y:S01]  /*b280*/  QGMMA.64x16x32.F32.E4M3.E4M3 R216, gdesc[UR44], R216, gsb0 ;  /* 0x002000002cd879f3 */ /* 0x000fe200080008d8 */
[----:B------:R-:W-:Y:S04]  /*b290*/  STL [R1+0x37c], RZ ;  /* 0x00037cff01007387 */ /* 0x000fe80000100800 */
[----:B------:R-:W-:Y:S04]  /*b2a0*/  STL.64 [R1+0x1c0], R144 ;  /* 0x0001c09001007387 */ /* 0x000fe80000100a00 */
        /* <DEDUP_REMOVED lines=8> */
[----:B------:R-:W-:Y:S04]  /*b330*/  STL [R1+0x374], RZ ;  /* 0x000374ff01007387 */ /* 0x000fe80000100800 */
[----:B------:R-:W-:Y:S01]  /*b340*/  STL.64 [R1+0x220], R168 ;  /* 0x000220a801007387 */ /* 0x000fe20000100a00 */
[----:B------:R-:W-:-:S03]  /*b350*/  WARPGROUP.DEPBAR.LE gsb0, 0x0 ;  /* 0x00008000000079c5 */ /* 0x000fc60000010000 */
[----:B------:R-:W-:Y:S04]  /*b360*/  STL.64 [R1+0x228], R170 ;  /* 0x000228aa01007387 */ /* 0x000fe80000100a00 */
[----:B------:R-:W-:Y:S04]  /*b370*/  STL.64 [R1+0x230], R172 ;  /* 0x000230ac01007387 */ /* 0x000fe80000100a00 */
[----:B------:R-:W-:Y:S04]  /*b380*/  STL.64 [R1+0x238], R174 ;  /* 0x000238ae01007387 */ /* 0x000fe80000100a00 */
[----:B------:R0:W-:Y:S04]  /*b390*/  STL.64 [R1+0x200], R216 ;  /* 0x000200d801007387 */ /* 0x0001e80000100a00 */
[----:B------:R1:W-:Y:S04]  /*b3a0*/  STL.64 [R1+0x208], R218 ;  /* 0x000208da01007387 */ /* 0x0003e80000100a00 */
[----:B------:R4:W-:Y:S04]  /*b3b0*/  STL.64 [R1+0x210], R220 ;  /* 0x000210dc01007387 */ /* 0x0009e80000100a00 */
[----:B------:R4:W-:Y:S04]  /*b3c0*/  STL.64 [R1+0x218], R222 ;  /* 0x000218de01007387 */ /* 0x0009e80000100a00 */
[----:B0-----:R-:W3:Y:S04]  /*b3d0*/  LDL.LU.64 R216, [R1+0x140] ;  /* 0x0001400001d87983 */ /* 0x001ee80000300a00 */
[----:B-1----:R-:W3:Y:S04]  /*b3e0*/  LDL.LU.64 R218, [R1+0x148] ;  /* 0x0001480001da7983 */ /* 0x002ee80000300a00 */
[----:B----4-:R-:W3:Y:S04]  /*b3f0*/  LDL.LU.64 R220, [R1+0x150] ;  /* 0x0001500001dc7983 */ /* 0x010ee80000300a00 */
[----:B------:R-:W3:Y:S01]  /*b400*/  LDL.LU.64 R222, [R1+0x158] ;  /* 0x0001580001de7983 */ /* 0x000ee20000300a00 */
[----:B------:R-:W-:Y:S01]  /*b410*/  UMOV UR56, UR44 ;  /* 0x0000002c00387c82 */ /* 0x000fe20008000000 */
[----:B------:R-:W-:-:S02]  /*b420*/  UMOV UR57, UR45 ;  /* 0x0000002d00397c82 */ /* 0x000fc40008000000 */
[----:B------:R-:W-:Y:S04]  /*b430*/  STL [R1+0x370], RZ ;  /* 0x000370ff01007387 */ /* 0x000fe80000100800 */
[----:B------:R-:W4:Y:S04]  /*b440*/  LDL.LU.64 R168, [R1+0xe0] ;  /* 0x0000e00001a87983 */ /* 0x000f280000300a00 */
[----:B------:R-:W4:Y:S04]  /*b450*/  LDL.LU.64 R170, [R1+0xe8] ;  /* 0x0000e80001aa7983 */ /* 0x000f280000300a00 */
[----:B------:R-:W4:Y:S04]  /*b460*/  LDL.LU.64 R172, [R1+0xf0] ;  /* 0x0000f00001ac7983 */ /* 0x000f280000300a00 */
[----:B------:R-:W4:Y:S01]  /*b470*/  LDL.LU.64 R174, [R1+0xf8] ;  /* 0x0000f80001ae7983 */ /* 0x000f220000300a00 */
[----:B------:R-:W-:-:S02]  /*b480*/  IMAD.MOV.U32 R159, RZ, RZ, R8 ;  /* 0x000000ffff9f7224 */ /* 0x000fc400078e0008 */
[----:B------:R-:W-:Y:S02]  /*b490*/  IMAD.MOV.U32 R181, RZ, RZ, R9 ;  /* 0x000000ffffb57224 */ /* 0x000fe400078e0009 */
[----:B------:R-:W-:Y:S02]  /*b4a0*/  IMAD.MOV.U32 R182, RZ, RZ, R10 ;  /* 0x000000ffffb67224 */ /* 0x000fe400078e000a */
[----:B------:R-:W-:Y:S01]  /*b4b0*/  IMAD.MOV.U32 R183, RZ, RZ, R11 ;  /* 0x000000ffffb77224 */ /* 0x000fe200078e000b */
[----:B------:R-:W-:Y:S01]  /*b4c0*/  UMOV UR52, UR44 ;  /* 0x0000002c00347c82 */ /* 0x000fe20008000000 */
[----:B------:R-:W-:Y:S01]  /*b4d0*/  UMOV UR53, UR45 ;  /* 0x0000002d00357c82 */ /* 0x000fe20008000000 */
[----:B--2---:R-:W-:-:S06]  /*b4e0*/  WARPGROUP.ARRIVE ;  /* 0x00000000000079c5 */ /* 0x004fcc0000000000 */
[----:B------:R-:W-:Y:S03]  /*b4f0*/  QGMMA.64x16x32.F32.E4M3.E4M3 R192, gdesc[UR56], R192, gsb0 ;  /* 0x0020000038c079f3 */ /* 0x000fe600080008c0 */
[----:B------:R-:W-:Y:S02]  /*b500*/  WARPGROUP.DEPBAR.LE gsb0, 0x0 ;  /* 0x00008000000079c5 */ /* 0x000fe40000010000 */
[----:B------:R-:W-:Y:S02]  /*b510*/  IMAD.MOV.U32 R8, RZ, RZ, R199 ;  /* 0x000000ffff087224 */ /* 0x000fe400078e00c7 */
[----:B------:R-:W-:Y:S02]  /*b520*/  IMAD.MOV.U32 R9, RZ, RZ, R198 ;  /* 0x000000ffff097224 */ /* 0x000fe400078e00c6 */
[----:B------:R-:W-:Y:S02]  /*b530*/  IMAD.MOV.U32 R10, RZ, RZ, R197 ;  /* 0x000000ffff0a7224 */ /* 0x000fe400078e00c5 */
[----:B------:R-:W-:Y:S01]  /*b540*/  IMAD.MOV.U32 R11, RZ, RZ, R196 ;  /* 0x000000ffff0b7224 */ /* 0x000fe200078e00c4 */
[----:B------:R0:W-:Y:S01]  /*b550*/  STL [R1+0x970], R8 ;  /* 0x0009700801007387 */ /* 0x0001e20000100800 */
[----:B------:R-:W-:-:S02]  /*b560*/  IMAD.MOV.U32 R12, RZ, RZ, R195 ;  /* 0x000000ffff0c7224 */ /* 0x000fc400078e00c3 */
[----:B------:R-:W-:Y:S01]  /*b570*/  IMAD.MOV.U32 R15, RZ, RZ, R194 ;  /* 0x000000ffff0f7224 */ /* 0x000fe200078e00c2 */
[----:B------:R1:W-:Y:S01]  /*b580*/  STL [R1+0x96c], R9 ;  /* 0x00096c0901007387 */ /* 0x0003e20000100800 */
[----:B------:R-:W-:Y:S02]  /*b590*/  IMAD.MOV.U32 R14, RZ, RZ, R193 ;  /* 0x000000ffff0e7224 */ /* 0x000fe400078e00c1 */
[----:B------:R-:W-:Y:S01]  /*b5a0*/  IMAD.MOV.U32 R16, RZ, RZ, R192 ;  /* 0x000000ffff107224 */ /* 0x000fe200078e00c0 */
[----:B------:R2:W-:Y:S04]  /*b5b0*/  STL [R1+0x968], R10 ;  /* 0x0009680a01007387 */ /* 0x0005e80000100800 */
[----:B------:R2:W-:Y:S04]  /*b5c0*/  STL [R1+0x964], R11 ;  /* 0x0009640b01007387 */ /* 0x0005e80000100800 */
[----:B------:R2:W-:Y:S04]  /*b5d0*/  STL [R1+0x960], R12 ;  /* 0x0009600c01007387 */ /* 0x0005e80000100800 */
[----:B------:R2:W-:Y:S04]  /*b5e0*/  STL [R1+0x95c], R15 ;  /* 0x00095c0f01007387 */ /* 0x0005e80000100800 */
[----:B------:R2:W-:Y:S04]  /*b5f0*/  STL [R1+0x958], R14 ;  /* 0x0009580e01007387 */ /* 0x0005e80000100800 */
[----:B------:R2:W-:Y:S04]  /*b600*/  STL [R1+0x954], R16 ;  /* 0x0009541001007387 */ /* 0x0005e80000100800 */
[----:B------:R-:W-:Y:S04]  /*b610*/  STL [R1+0x36c], RZ ;  /* 0x00036cff01007387 */ /* 0x000fe80000100800 */
[----:B------:R-:W4:Y:S04]  /*b620*/  LDL.LU.64 R192, [R1+0x80] ;  /* 0x0000800001c07983 */ /* 0x000f280000300a00 */
[----:B------:R-:W4:Y:S04]  /*b630*/  LDL.LU.64 R194, [R1+0x88] ;  /* 0x0000880001c27983 */ /* 0x000f280000300a00 */
[----:B------:R-:W4:Y:S04]  /*b640*/  LDL.LU.64 R196, [R1+0x90] ;  /* 0x0000900001c47983 */ /* 0x000f280000300a00 */
[----:B------:R-:W4:Y:S01]  /*b650*/  LDL.LU.64 R198, [R1+0x98] ;  /* 0x0000980001c67983 */ /* 0x000f220000300a00 */
[----:B---3--:R-:W-:-:S06]  /*b660*/  WARPGROUP.ARRIVE ;  /* 0x00000000000079c5 */ /* 0x008fcc0000000000 */
[----:B------:R-:W-:Y:S03]  /*b670*/  QGMMA.64x16x32.F32.E4M3.E4M3 R216, gdesc[UR52], R216, gsb0 ;  /* 0x0020000034d879f3 */ /* 0x000fe600080008d8 */
[----:B------:R-:W-:Y:S02]  /*b680*/  WARPGROUP.DEPBAR.LE gsb0, 0x0 ;  /* 0x00008000000079c5 */ /* 0x000fe40000010000 */
[----:B0-----:R-:W-:Y:S02]  /*b690*/  IMAD.MOV.U32 R8, RZ, RZ, R216 ;  /* 0x000000ffff087224 */ /* 0x001fe400078e00d8 */
[----:B-1----:R-:W-:Y:S02]  /*b6a0*/  IMAD.MOV.U32 R9, RZ, RZ, R217 ;  /* 0x000000ffff097224 */ /* 0x002fe400078e00d9 */
[----:B--2---:R-:W-:Y:S01]  /*b6b0*/  IMAD.MOV.U32 R10, RZ, RZ, R218 ;  /* 0x000000ffff0a7224 */ /* 0x004fe200078e00da */
[----:B------:R-:W2:Y:S01]  /*b6c0*/  LDL.LU.64 R216, [R1+0x20] ;  /* 0x0000200001d87983 */ /* 0x000ea20000300a00 */
[----:B------:R-:W-:-:S02]  /*b6d0*/  IMAD.MOV.U32 R11, RZ, RZ, R219 ;  /* 0x000000ffff0b7224 */ /* 0x000fc400078e00db */
[----:B------:R-:W-:Y:S01]  /*b6e0*/  IMAD.MOV.U32 R12, RZ, RZ, R220 ;  /* 0x000000ffff0c7224 */ /* 0x000fe200078e00dc */
[----:B------:R-:W2:Y:S01]  /*b6f0*/  LDL.LU.64 R218, [R1+0x28] ;  /* 0x0000280001da7983 */ /* 0x000ea20000300a00 */
[----:B------:R-:W-:Y:S02]  /*b700*/  IMAD.MOV.U32 R15, RZ, RZ, R221 ;  /* 0x000000ffff0f7224 */ /* 0x000fe400078e00dd */
[----:B------:R-:W-:Y:S01]  /*b710*/  IMAD.MOV.U32 R14, RZ, RZ, R222 ;  /* 0x000000ffff0e7224 */ /* 0x000fe200078e00de */
[----:B------:R-:W2:Y:S01]  /*b720*/  LDL.LU.64 R220, [R1+0x30] ;  /* 0x0000300001dc7983 */ /* 0x000ea20000300a00 */
[----:B------:R-:W-:-:S03]  /*b730*/  IMAD.MOV.U32 R16, RZ, RZ, R223 ;  /* 0x000000ffff107224 */ /* 0x000fc600078e00df */
[----:B------:R-:W2:Y:S01]  /*b740*/  LDL.LU.64 R222, [R1+0x38] ;  /* 0x0000380001de7983 */ /* 0x000ea20000300a00 */
[----:B----4-:R-:W-:Y:S01]  /*b750*/  WARPGROUP.ARRIVE ;  /* 0x00000000000079c5 */ /* 0x010fe20000000000 */
[----:B------:R-:W-:Y:S01]  /*b760*/  UMOV UR46, UR20 ;  /* 0x00000014002e7c82 */ /* 0x000fe20008000000 */
[----:B------:R-:W-:-:S04]  /*b770*/  UMOV UR47, UR21 ;  /* 0x00000015002f7c82 */ /* 0x000fc80008000000 */
[----:B------:R-:W-:Y:S01]  /*b780*/  QGMMA.64x16x32.F32.E4M3.E4M3 R168, gdesc[UR44], R168, gsb0 ;  /* 0x002000002ca879f3 */ /* 0x000fe200080008a8 */
[----:B------:R-:W-:Y:S01]  /*b790*/  UMOV UR46, UR16 ;  /* 0x00000010002e7c82 */ /* 0x000fe20008000000 */
[----:B------:R-:W-:Y:S01]  /*b7a0*/  UMOV UR47, UR17 ;  /* 0x00000011002f7c82 */ /* 0x000fe20008000000 */
[----:B------:R-:W-:Y:S02]  /*b7b0*/  WARPGROUP.DEPBAR.LE gsb0, 0x0 ;  /* 0x00008000000079c5 */ /* 0x000fe40000010000 */
[----:B------:R-:W-:Y:S04]  /*b7c0*/  STL [R1+0x990], R16 ;  /* 0x0009901001007387 */ /* 0x000fe80000100800 */
[----:B------:R-:W-:Y:S04]  /*b7d0*/  STL [R1+0x98c], R14 ;  /* 0x00098c0e01007387 */ /* 0x000fe80000100800 */
[----:B------:R-:W-:Y:S04]  /*b7e0*/  STL [R1+0x988], R8 ;  /* 0x0009880801007387 */ /* 0x000fe80000100800 */
[----:B------:R-:W-:Y:S04]  /*b7f0*/  STL [R1+0x984], R9 ;  /* 0x0009840901007387 */ /* 0x000fe80000100800 */
[----:B------:R-:W-:Y:S01]  /*b800*/  STL [R1+0x980], R10 ;  /* 0x0009800a01007387 */ /* 0x000fe20000100800 */
[----:B------:R-:W-:-:S03]  /*b810*/  IMAD.MOV.U32 R0, RZ, RZ, R174 ;  /* 0x000000ffff007224 */ /* 0x000fc600078e00ae */
[----:B------:R-:W-:Y:S01]  /*b820*/  STL [R1+0x97c], R11 ;  /* 0x00097c0b01007387 */ /* 0x000fe20000100800 */
[----:B------:R-:W-:-:S03]  /*b830*/  IMAD.MOV.U32 R235, RZ, RZ, R175 ;  /* 0x000000ffffeb7224 */ /* 0x000fc600078e00af */
[----:B------:R0:W-:Y:S01]  /*b840*/  STL [R1+0x978], R12 ;  /* 0x0009780c01007387 */ /* 0x0001e20000100800 */
[----:B------:R-:W-:-:S03]  /*b850*/  IMAD.MOV.U32 R133, RZ, RZ, R4 ;  /* 0x000000ffff857224 */ /* 0x000fc600078e0004 */
[----:B------:R1:W-:Y:S01]  /*b860*/  STL [R1+0x974], R15 ;  /* 0x0009740f01007387 */ /* 0x0003e20000100800 */
[----:B------:R-:W-:-:S06]  /*b870*/  WARPGROUP.ARRIVE ;  /* 0x00000000000079c5 */ /* 0x000fcc0000000000 */
[----:B------:R-:W-:Y:S01]  /*b880*/  QGMMA.64x16x32.F32.E4M3.E4M3 R192, gdesc[UR44], R192, gsb0 ;  /* 0x002000002cc079f3 */ /* 0x000fe200080008c0 */
[----:B------:R-:W-:Y:S01]  /*b890*/  UMOV UR46, UR10 ;  /* 0x0000000a002e7c82 */ /* 0x000fe20008000000 */
[----:B------:R-:W-:Y:S01]  /*b8a0*/  UMOV UR47, UR11 ;  /* 0x0000000b002f7c82 */ /* 0x000fe20008000000 */
[----:B------:R-:W-:Y:S01]  /*b8b0*/  STL [R1+0x368], RZ ;  /* 0x000368ff01007387 */ /* 0x000fe20000100800 */
[----:B------:R-:W-:Y:S01]  /*b8c0*/  IMAD.MOV.U32 R134, RZ, RZ, R5 ;  /* 0x000000ffff867224 */ /* 0x000fe200078e0005 */
[----:B------:R-:W-:Y:S02]  /*b8d0*/  WARPGROUP.DEPBAR.LE gsb0, 0x0 ;  /* 0x00008000000079c5 */ /* 0x000fe40000010000 */
[----:B------:R-:W-:Y:S01]  /*b8e0*/  IMAD.MOV.U32 R3, RZ, RZ, R172 ;  /* 0x000000ffff037224 */ /* 0x000fe200078e00ac */
[----:B------:R-:W3:Y:S01]  /*b8f0*/  LDL.LU.64 R174, [R1+0xa90] ;  /* 0x000a900001ae7983 */ /* 0x000ee20000300a00 */
[----:B--2---:R-:W-:-:S06]  /*b900*/  WARPGROUP.ARRIVE ;  /* 0x00000000000079c5 */ /* 0x004fcc0000000000 */
[----:B------:R-:W-:Y:S01]  /*b910*/  QGMMA.64x16x32.F32.E4M3.E4M3 R216, gdesc[UR44], R216, gsb0 ;  /* 0x002000002cd879f3 */ /* 0x000fe200080008d8 */
[----:B------:R-:W-:Y:S02]  /*b920*/  IMAD.MOV.U32 R2, RZ, RZ, R173 ;  /* 0x000000ffff027224 */ /* 0x000fe400078e00ad */
[----:B------:R-:W-:Y:S01]  /*b930*/  IMAD.MOV.U32 R135, RZ, RZ, R6 ;  /* 0x000000ffff877224 */ /* 0x000fe200078e0006 */
[----:B------:R-:W3:Y:S01]  /*b940*/  LDL.LU.64 R172, [R1+0xa88] ;  /* 0x000a880001ac7983 */ /* 0x000ee20000300a00 */
[----:B------:R-:W-:Y:S02]  /*b950*/  IMAD.MOV.U32 R158, RZ, RZ, R7 ;  /* 0x000000ffff9e7224 */ /* 0x000fe400078e0007 */
[----:B------:R-:W-:Y:S02]  /*b960*/  IMAD.MOV.U32 R5, RZ, RZ, R170 ;  /* 0x000000ffff057224 */ /* 0x000fe400078e00aa */
[----:B------:R-:W-:Y:S02]  /*b970*/  IMAD.MOV.U32 R4, RZ, RZ, R171 ;  /* 0x000000ffff047224 */ /* 0x000fe400078e00ab */
[----:B------:R-:W-:Y:S01]  /*b980*/  IMAD.MOV.U32 R7, RZ, RZ, R168 ;  /* 0x000000ffff077224 */ /* 0x000fe200078e00a8 */
[----:B------:R-:W3:Y:S01]  /*b990*/  LDL.LU.64 R170, [R1+0xa80] ;  /* 0x000a800001aa7983 */ /* 0x000ee20000300a00 */
[----:B------:R-:W-:-:S02]  /*b9a0*/  IMAD.MOV.U32 R6, RZ, RZ, R169 ;  /* 0x000000ffff067224 */ /* 0x000fc400078e00a9 */
[----:B0-----:R-:W-:Y:S01]  /*b9b0*/  IMAD.MOV.U32 R12, RZ, RZ, R198 ;  /* 0x000000ffff0c7224 */ /* 0x001fe200078e00c6 */
[----:B------:R-:W3:Y:S01]  /*b9c0*/  LDL.LU.64 R168, [R1+0xa78] ;  /* 0x000a780001a87983 */ /* 0x000ee20000300a00 */
[----:B-1----:R-:W-:Y:S02]  /*b9d0*/  IMAD.MOV.U32 R15, RZ, RZ, R199 ;  /* 0x000000ffff0f7224 */ /* 0x002fe400078e00c7 */
[----:B------:R-:W-:Y:S01]  /*b9e0*/  IMAD.MOV.U32 R10, RZ, RZ, R196 ;  /* 0x000000ffff0a7224 */ /* 0x000fe200078e00c4 */
[----:B------:R-:W-:Y:S01]  /*b9f0*/  STL [R1+0x364], RZ ;  /* 0x000364ff01007387 */ /* 0x000fe20000100800 */
        /* <DEDUP_REMOVED lines=8> */
[----:B------:R-:W2:Y:S04]  /*ba80*/  LDL.LU.64 R192, [R1+0xa58] ;  /* 0x000a580001c07983 */ /* 0x000ea80000300a00 */
[----:B------:R-:W-:Y:S01]  /*ba90*/  STL [R1+0x360], RZ ;  /* 0x000360ff01007387 */ /* 0x000fe20000100800 */
[----:B------:R-:W-:Y:S02]  /*baa0*/  WARPGROUP.DEPBAR.LE gsb0, 0x0 ;  /* 0x00008000000079c5 */ /* 0x000fe40000010000 */
[----:B------:R-:W-:-:S02]  /*bab0*/  IMAD.MOV.U32 R20, RZ, RZ, R222 ;  /* 0x000000ffff147224 */ /* 0x000fc400078e00de */
[----:B------:R-:W-:Y:S02]  /*bac0*/  IMAD.MOV.U32 R19, RZ, RZ, R223 ;  /* 0x000000ffff137224 */ /* 0x000fe400078e00df */
[----:B------:R-:W-:Y:S01]  /*bad0*/  IMAD.MOV.U32 R22, RZ, RZ, R220 ;  /* 0x000000ffff167224 */ /* 0x000fe200078e00dc */
[----:B------:R-:W4:Y:S01]  /*bae0*/  LDL.LU.64 R222, [R1+0xa50] ;  /* 0x000a500001de7983 */ /* 0x000f220000300a00 */
[----:B------:R-:W-:Y:S02]  /*baf0*/  IMAD.MOV.U32 R21, RZ, RZ, R221 ;  /* 0x000000ffff157224 */ /* 0x000fe400078e00dd */
[----:B------:R-:W-:Y:S01]  /*bb00*/  IMAD.MOV.U32 R232, RZ, RZ, R218 ;  /* 0x000000ffffe87224 */ /* 0x000fe200078e00da */
[----:B------:R-:W4:Y:S01]  /*bb10*/  LDL.LU.64 R220, [R1+0xa48] ;  /* 0x000a480001dc7983 */ /* 0x000f220000300a00 */
[----:B------:R-:W-:Y:S02]  /*bb20*/  IMAD.MOV.U32 R23, RZ, RZ, R219 ;  /* 0x000000ffff177224 */ /* 0x000fe400078e00db */
[----:B------:R-:W-:Y:S01]  /*bb30*/  IMAD.MOV.U32 R234, RZ, RZ, R216 ;  /* 0x000000ffffea7224 */ /* 0x000fe200078e00d8 */
[----:B------:R-:W4:Y:S01]  /*bb40*/  LDL.LU.64 R218, [R1+0xa40] ;  /* 0x000a400001da7983 */ /* 0x000f220000300a00 */
[----:B------:R-:W-:-:S03]  /*bb50*/  IMAD.MOV.U32 R233, RZ, RZ, R217 ;  /* 0x000000ffffe97224 */ /* 0x000fc600078e00d9 */
        /* <DEDUP_REMOVED lines=37> */
[----:B------:R-:W-:Y:S04]  /*bdb0*/  STL [R1+0x35c], RZ ;  /* 0x00035cff01007387 */ /* 0x000fe80000100800 */
[----:B------:R-:W-:Y:S04]  /*bdc0*/  STL.64 [R1+0x830], R222 ;  /* 0x000830de01007387 */ /* 0x000fe80000100a00 */
[----:B------:R-:W-:Y:S04]  /*bdd0*/  STL.64 [R1+0x828], R220 ;  /* 0x000828dc01007387 */ /* 0x000fe80000100a00 */
[----:B------:R-:W-:Y:S04]  /*bde0*/  STL.64 [R1+0x820], R218 ;  /* 0x000820da01007387 */ /* 0x000fe80000100a00 */
[----:B------:R-:W-:Y:S01]  /*bdf0*/  STL.64 [R1+0x818], R216 ;  /* 0x000818d801007387 */ /* 0x000fe20000100a00 */
[----:B------:R-:W-:-:S02]  /*be00*/  WARPGROUP.DEPBAR.LE gsb0, 0x0 ;  /* 0x00008000000079c5 */ /* 0x000fc40000010000 */
[----:B------:R-:W-:-:S06]  /*be10*/  WARPGROUP.ARRIVE ;  /* 0x00000000000079c5 */ /* 0x000fcc0000000000 */
[----:B------:R-:W-:Y:S01]  /*be20*/  QGMMA.64x16x32.F32.E4M3.E4M3 R48, gdesc[UR16], R48, gsb0 ;  /* 0x00200000103079f3 */ /* 0x000fe20008000830 */
[----:B------:R-:W-:Y:S04]  /*be30*/  STL [R1+0x358], RZ ;  /* 0x000358ff01007387 */ /* 0x000fe80000100800 */
[----:B------:R-:W-:Y:S04]  /*be40*/  STL.64 [R1+0x850], R198 ;  /* 0x000850c601007387 */ /* 0x000fe80000100a00 */
[----:B------:R-:W-:Y:S04]  /*be50*/  STL.64 [R1+0x848], R196 ;  /* 0x000848c401007387 */ /* 0x000fe80000100a00 */
[----:B------:R-:W-:Y:S04]  /*be60*/  STL.64 [R1+0x840], R194 ;  /* 0x000840c201007387 */ /* 0x000fe80000100a00 */
[----:B------:R-:W-:Y:S04]  /*be70*/  STL.64 [R1+0x838], R192 ;  /* 0x000838c001007387 */ /* 0x000fe80000100a00 */
        /* <DEDUP_REMOVED lines=15> */
[----:B------:R-:W-:Y:S04]  /*bf70*/  STL.64 [R1+0x8d0], R102 ;  /* 0x0008d06601007387 */ /* 0x000fe80000100a00 */
[----:B------:R-:W-:Y:S04]  /*bf80*/  STL.64 [R1+0x8c8], R100 ;  /* 0x0008c86401007387 */ /* 0x000fe80000100a00 */
[----:B------:R-:W-:Y:S04]  /*bf90*/  STL.64 [R1+0x8c0], R98 ;  /* 0x0008c06201007387 */ /* 0x000fe80000100a00 */
[----:B------:R1:W-:Y:S04]  /*bfa0*/  STL.64 [R1+0x8b8], R96 ;  /* 0x0008b86001007387 */ /* 0x0003e80000100a00 */
[----:B------:R-:W-:Y:S04]  /*bfb0*/  STL [R1+0x348], RZ ;  /* 0x000348ff01007387 */ /* 0x000fe80000100800 */
[----:B------:R-:W-:Y:S01]  /*bfc0*/  STL.64 [R1+0x8f0], R78 ;  /* 0x0008f04e01007387 */ /* 0x000fe20000100a00 */
[----:B------:R-:W-:-:S03]  /*bfd0*/  WARPGROUP.DEPBAR.LE gsb0, 0x0 ;  /* 0x00008000000079c5 */ /* 0x000fc60000010000 */
[----:B------:R-:W-:Y:S04]  /*bfe0*/  STL.64 [R1+0x8e8], R76 ;  /* 0x0008e84c01007387 */ /* 0x000fe80000100a00 */
[----:B------:R-:W-:Y:S04]  /*bff0*/  STL.64 [R1+0x8e0], R74 ;  /* 0x0008e04a01007387 */ /* 0x000fe80000100a00 */
[----:B------:R2:W-:Y:S04]  /*c000*/  STL.64 [R1+0x8d8], R72 ;  /* 0x0008d84801007387 */ /* 0x0005e80000100a00 */
[----:B------:R-:W-:Y:S04]  /*c010*/  STL.64 [R1+0x910], R54 ;  /* 0x0009103601007387 */ /* 0x000fe80000100a00 */
[----:B------:R-:W-:Y:S04]  /*c020*/  STL.64 [R1+0x908], R52 ;  /* 0x0009083401007387 */ /* 0x000fe80000100a00 */
[----:B------:R-:W-:Y:S04]  /*c030*/  STL.64 [R1+0x900], R50 ;  /* 0x0009003201007387 */ /* 0x000fe80000100a00 */
[----:B------:R-:W-:Y:S04]  /*c040*/  STL.64 [R1+0x8f8], R48 ;  /* 0x0008f83001007387 */ /* 0x000fe80000100a00 */
[----:B------:R-:W-:Y:S04]  /*c050*/  STL [R1+0x344], RZ ;  /* 0x000344ff01007387 */ /* 0x000fe80000100800 */
[----:B0-----:R-:W3:Y:S04]  /*c060*/  LDL.LU R144, [R1+0x120] ;  /* 0x0001200001907983 */ /* 0x001ee80000300800 */
[----:B------:R-:W3:Y:S04]  /*c070*/  LDL.LU R145, [R1+0x124] ;  /* 0x0001240001917983 */ /* 0x000ee80000300800 */
[----:B------:R-:W3:Y:S04]  /*c080*/  LDL.LU R146, [R1+0x128] ;  /* 0x0001280001927983 */ /* 0x000ee80000300800 */
[----:B------:R-:W3:Y:S04]  /*c090*/  LDL.LU R147, [R1+0x12c] ;  /* 0x00012c0001937983 */ /* 0x000ee80000300800 */
[----:B------:R-:W3:Y:S04]  /*c0a0*/  LDL.LU R148, [R1+0x130] ;  /* 0x0001300001947983 */ /* 0x000ee80000300800 */
[----:B------:R-:W3:Y:S04]  /*c0b0*/  LDL.LU R149, [R1+0x134] ;  /* 0x0001340001957983 */ /* 0x000ee80000300800 */
[----:B------:R-:W3:Y:S04]  /*c0c0*/  LDL.LU R150, [R1+0x138] ;  /* 0x0001380001967983 */ /* 0x000ee80000300800 */
[----:B------:R-:W3:Y:S04]  /*c0d0*/  LDL.LU R151, [R1+0x13c] ;  /* 0x00013c0001977983 */ /* 0x000ee80000300800 */
[----:B-1----:R-:W4:Y:S04]  /*c0e0*/  LDL.LU R96, [R1+0x1e0] ;  /* 0x0001e00001607983 */ /* 0x002f280000300800 */
[----:B------:R-:W4:Y:S04]  /*c0f0*/  LDL.LU R97, [R1+0x1e4] ;  /* 0x0001e40001617983 */ /* 0x000f280000300800 */
[----:B------:R-:W4:Y:S04]  /*c100*/  LDL.LU R98, [R1+0x1e8] ;  /* 0x0001e80001627983 */ /* 0x000f280000300800 */
[----:B------:R-:W4:Y:S04]  /*c110*/  LDL.LU R99, [R1+0x1ec] ;  /* 0x0001ec0001637983 */ /* 0x000f280000300800 */
[----:B------:R-:W4:Y:S04]  /*c120*/  LDL.LU R100, [R1+0x1f0] ;  /* 0x0001f00001647983 */ /* 0x000f280000300800 */
[----:B------:R-:W4:Y:S04]  /*c130*/  LDL.LU R101, [R1+0x1f4] ;  /* 0x0001f40001657983 */ /* 0x000f280000300800 */
[----:B------:R-:W4:Y:S04]  /*c140*/  LDL.LU R102, [R1+0x1f8] ;  /* 0x0001f80001667983 */ /* 0x000f280000300800 */
[----:B------:R-:W4:Y:S04]  /*c150*/  LDL.LU R103, [R1+0x1fc] ;  /* 0x0001fc0001677983 */ /* 0x000f280000300800 */
[----:B--2---:R-:W2:Y:S04]  /*c160*/  LDL.LU R72, [R1+0x240] ;  /* 0x0002400001487983 */ /* 0x004ea80000300800 */
[----:B------:R-:W2:Y:S04]  /*c170*/  LDL.LU R73, [R1+0x244] ;  /* 0x0002440001497983 */ /* 0x000ea80000300800 */
[----:B------:R-:W2:Y:S04]  /*c180*/  LDL.LU R74, [R1+0x248] ;  /* 0x00024800014a7983 */ /* 0x000ea80000300800 */
[----:B------:R-:W2:Y:S04]  /*c190*/  LDL.LU R75, [R1+0x24c] ;  /* 0x00024c00014b7983 */ /* 0x000ea80000300800 */
[----:B------:R-:W2:Y:S04]  /*c1a0*/  LDL.LU R76, [R1+0x250] ;  /* 0x00025000014c7983 */ /* 0x000ea80000300800 */
[----:B------:R-:W2:Y:S04]  /*c1b0*/  LDL.LU R77, [R1+0x254] ;  /* 0x00025400014d7983 */ /* 0x000ea80000300800 */
[----:B------:R-:W2:Y:S04]  /*c1c0*/  LDL.LU R78, [R1+0x258] ;  /* 0x00025800014e7983 */ /* 0x000ea80000300800 */
[----:B------:R-:W2:Y:S04]  /*c1d0*/  LDL.LU R79, [R1+0x25c] ;  /* 0x00025c00014f7983 */ /* 0x000ea80000300800 */
[----:B------:R-:W3:Y:S04]  /*c1e0*/  LDL.LU R120, [R1+0x180] ;  /* 0x0001800001787983 */ /* 0x000ee80000300800 */
[----:B------:R-:W3:Y:S04]  /*c1f0*/  LDL.LU R121, [R1+0x184] ;  /* 0x0001840001797983 */ /* 0x000ee80000300800 */
[----:B------:R-:W3:Y:S04]  /*c200*/  LDL.LU R122, [R1+0x188] ;  /* 0x00018800017a7983 */ /* 0x000ee80000300800 */
[----:B------:R-:W3:Y:S04]  /*c210*/  LDL.LU R123, [R1+0x18c] ;  /* 0x00018c00017b7983 */ /* 0x000ee80000300800 */
[----:B------:R-:W3:Y:S04]  /*c220*/  LDL.LU R124, [R1+0x190] ;  /* 0x00019000017c7983 */ /* 0x000ee80000300800 */
[----:B------:R-:W3:Y:S04]  /*c230*/  LDL.LU R125, [R1+0x194] ;  /* 0x00019400017d7983 */ /* 0x000ee80000300800 */
        /* <DEDUP_REMOVED lines=10> */
[----:B------:R-:W4:Y:S01]  /*c2e0*/  LDL.LU R24, [R1+0xa30] ;  /* 0x000a300001187983 */ /* 0x000f220000300800 */
[----:B------:R-:W-:-:S03]  /*c2f0*/  IMAD.MOV.U32 R192, RZ, RZ, R29 ;  /* 0x000000ffffc07224 */ /* 0x000fc600078e001d */
[----:B------:R-:W4:Y:S01]  /*c300*/  LDL.LU R25, [R1+0xa2c] ;  /* 0x000a2c0001197983 */ /* 0x000f220000300800 */
[----:B------:R-:W-:-:S03]  /*c310*/  IMAD.MOV.U32 R193, RZ, RZ, R30 ;  /* 0x000000ffffc17224 */ /* 0x000fc600078e001e */
[----:B------:R-:W4:Y:S01]  /*c320*/  LDL.LU R26, [R1+0xa28] ;  /* 0x000a2800011a7983 */ /* 0x000f220000300800 */
[----:B------:R-:W-:-:S03]  /*c330*/  IMAD.MOV.U32 R194, RZ, RZ, R31 ;  /* 0x000000ffffc27224 */ /* 0x000fc600078e001f */
[----:B------:R-:W4:Y:S04]  /*c340*/  LDL.LU R27, [R1+0xa24] ;  /* 0x000a2400011b7983 */ /* 0x000f280000300800 */
[----:B------:R-:W4:Y:S04]  /*c350*/  LDL.LU R28, [R1+0xa20] ;  /* 0x000a2000011c7983 */ /* 0x000f280000300800 */
[----:B------:R-:W4:Y:S04]  /*c360*/  LDL.LU R29, [R1+0xa1c] ;  /* 0x000a1c00011d7983 */ /* 0x000f280000300800 */
[----:B------:R-:W4:Y:S04]  /*c370*/  LDL.LU R30, [R1+0xa18] ;  /* 0x000a1800011e7983 */ /* 0x000f280000300800 */
[----:B------:R-:W4:Y:S01]  /*c380*/  LDL.LU R31, [R1+0xa14] ;  /* 0x000a1400011f7983 */ /* 0x000f220000300800 */
[----:B------:R-:W-:Y:S01]  /*c390*/  UMOV UR12, UR44 ;  /* 0x0000002c000c7c82 */ /* 0x000fe20008000000 */
[----:B------:R-:W-:-:S02]  /*c3a0*/  UMOV UR13, UR45 ;  /* 0x0000002d000d7c82 */ /* 0x000fc40008000000 */
[----:B------:R-:W3:Y:S01]  /*c3b0*/  LDL.LU R195, [R1+0x6c] ;  /* 0x00006c0001c37983 */ /* 0x000ee20000300800 */
[----:B------:R-:W-:-:S03]  /*c3c0*/  UIADD3 UR4, UR60, 0x6, URZ ;  /* 0x000000063c047890 */ /* 0x000fc6000fffe03f */
[----:B------:R-:W3:Y:S01]  /*c3d0*/  LDL.LU R196, [R1+0x70] ;  /* 0x0000700001c47983 */ /* 0x000ee20000300800 */
[----:B------:R-:W-:Y:S01]  /*c3e0*/  UIADD3 UR46, UR8, 0x6, URZ ;  /* 0x00000006082e7890 */ /* 0x000fe2000fffe03f */
[----:B------:R-:W-:Y:S02]  /*c3f0*/  UMOV UR45, 0x40000040 ;  /* 0x40000040002d7882 */ /* 0x000fe40000000000 */
[----:B------:R-:W-:Y:S01]  /*c400*/  UMOV UR44, UR4 ;  /* 0x00000004002c7c82 */ /* 0x000fe20008000000 */
[----:B------:R-:W-:Y:S01]  /*c410*/  UMOV UR47, 0x40000040 ;  /* 0x40000040002f7882 */ /* 0x000fe20000000000 */
[----:B------:R-:W3:Y:S04]  /*c420*/  LDL.LU.64 R216, [R1] ;  /* 0x0000000001d87983 */ /* 0x000ee80000300a00 */
[----:B------:R-:W3:Y:S01]  /*c430*/  LDL.LU.64 R218, [R1+0x8] ;  /* 0x0000080001da7983 */ /* 0x000ee20000300a00 */
[----:B------:R-:W-:-:S03]  /*c440*/  UIADD3 UR58, UR8, 0x86, URZ ;  /* 0x00000086083a7890 */ /* 0x000fc6000fffe03f */
[----:B------:R-:W3:Y:S04]  /*c450*/  LDL.LU.64 R220, [R1+0x10] ;  /* 0x0000100001dc7983 */ /* 0x000ee80000300a00 */
[----:B------:R-:W3:Y:S01]  /*c460*/  LDL.LU.64 R222, [R1+0x18] ;  /* 0x0000180001de7983 */ /* 0x000ee20000300a00 */
        /* <DEDUP_REMOVED lines=12> */
[----:B----4-:R-:W-:-:S06]  /*c530*/  WARPGROUP.ARRIVE ;  /* 0x00000000000079c5 */ /* 0x010fcc0000000000 */
[----:B------:R-:W-:Y:S03]  /*c540*/  QGMMA.64x16x32.F32.E4M3.E4M3 R24, gdesc[UR12], R24, gsb0 ;  /* 0x002000000c1879f3 */ /* 0x000fe60008000818 */
[----:B------:R-:W-:Y:S02]  /*c550*/  WARPGROUP.DEPBAR.LE gsb0, 0x0 ;  /* 0x00008000000079c5 */ /* 0x000fe40000010000 */
[----:B--2---:R-:W-:-:S06]  /*c560*/  WARPGROUP.ARRIVE ;  /* 0x00000000000079c5 */ /* 0x004fcc0000000000 */
[----:B------:R-:W-:Y:S03]  /*c570*/  QGMMA.64x16x32.F32.E4M3.E4M3 R72, gdesc[UR44], R72, gsb0 ;  /* 0x002000002c4879f3 */ /* 0x000fe60008000848 */
[----:B------:R-:W-:Y:S02]  /*c580*/  WARPGROUP.DEPBAR.LE gsb0, 0x0 ;  /* 0x00008000000079c5 */ /* 0x000fe40000010000 */
[----:B------:R-:W-:-:S06]  /*c590*/  WARPGROUP.ARRIVE ;  /* 0x00000000000079c5 */ /* 0x000fcc0000000000 */
[----:B------:R-:W-:Y:S03]  /*c5a0*/  QGMMA.64x16x32.F32.E4M3.E4M3 R96, gdesc[UR56], R96, gsb0 ;  /* 0x00200000386079f3 */ /* 0x000fe60008000860 */
[----:B------:R-:W-:Y:S02]  /*c5b0*/  WARPGROUP.DEPBAR.LE gsb0, 0x0 ;  /* 0x00008000000079c5 */ /* 0x000fe40000010000 */
[----:B---3--:R-:W-:-:S06]  /*c5c0*/  WARPGROUP.ARRIVE ;  /* 0x00000000000079c5 */ /* 0x008fcc0000000000 */
[----:B------:R-:W-:Y:S03]  /*c5d0*/  QGMMA.64x16x32.F32.E4M3.E4M3 R120, gdesc[UR52], R120, gsb0 ;  /* 0x00200000347879f3 */ /* 0x000fe60008000878 */
[----:B------:R-:W-:Y:S02]  /*c5e0*/  WARPGROUP.DEPBAR.LE gsb0, 0x0 ;  /* 0x00008000000079c5 */ /* 0x000fe40000010000 */
[----:B------:R-:W-:-:S06]  /*c5f0*/  WARPGROUP.ARRIVE ;  /* 0x00000000000079c5 */ /* 0x000fcc0000000000 */
[----:B------:R-:W-:Y:S01]  /*c600*/  QGMMA.64x16x32.F32.E4M3.E4M3 R144, gdesc[UR48], R144, gsb0 ;  /* 0x00200000309079f3 */ /* 0x000fe20008000890 */
[----:B------:R-:W-:Y:S01]  /*c610*/  UIADD3 UR5, UR8, 0x206, URZ ;  /* 0x0000020608057890 */ /* 0x000fe2000fffe03f */
[----:B------:R-:W-:Y:S01]  /*c620*/  UMOV UR12, UR44 ;  /* 0x0000002c000c7c82 */ /* 0x000fe20008000000 */
[----:B------:R-:W-:Y:S01]  /*c630*/  UMOV UR13, UR45 ;  /* 0x0000002d000d7c82 */ /* 0x000fe20008000000 */
[----:B------:R-:W-:-:S04]  /*c640*/  UMOV UR15, 0x40000040 ;  /* 0x40000040000f7882 */ /* 0x000fc80000000000 */
[----:B------:R-:W-:Y:S01]  /*c650*/  UMOV UR14, UR5 ;  /* 0x00000005000e7c82 */ /* 0x000fe20008000000 */
[----:B------:R-:W-:Y:S02]  /*c660*/  WARPGROUP.DEPBAR.LE gsb0, 0x0 ;  /* 0x00008000000079c5 */ /* 0x000fe40000010000 */
[----:B------:R-:W-:-:S06]  /*c670*/  WARPGROUP.ARRIVE ;  /* 0x00000000000079c5 */ /* 0x000fcc0000000000 */
        /* <DEDUP_REMOVED lines=60> */
[----:B------:R-:W-:Y:S01]  /*ca40*/  STL.64 [R1+0x240], R72 ;  /* 0x0002404801007387 */ /* 0x000fe20000100a00 */
[----:B------:R-:W-:Y:S01]  /*ca50*/  UMOV UR48, UR50 ;  /* 0x0000003200307c82 */ /* 0x000fe20008000000 */
[----:B------:R-:W-:Y:S01]  /*ca60*/  UMOV UR50, UR14 ;  /* 0x0000000e00327c82 */ /* 0x000fe20008000000 */
[----:B------:R-:W-:Y:S01]  /*ca70*/  UIADD3 UR14, UR8, 0x686, URZ ;  /* 0x00000686080e7890 */ /* 0x000fe2000fffe03f */
[----:B------:R-:W-:Y:S04]  /*ca80*/  STL.64 [R1+0x248], R74 ;  /* 0x0002484a01007387 */ /* 0x000fe80000100a00 */
[----:B------:R-:W-:Y:S04]  /*ca90*/  STL.64 [R1+0x250], R76 ;  /* 0x0002504c01007387 */ /* 0x000fe80000100a00 */
[----:B------:R-:W-:Y:S01]  /*caa0*/  STL.64 [R1+0x258], R78 ;  /* 0x0002584e01007387 */ /* 0x000fe20000100a00 */
[----:B------:R-:W-:-:S03]  /*cab0*/  UMOV UR49, UR51 ;  /* 0x0000003300317c82 */ /* 0x000fc60008000000 */
[----:B------:R-:W-:Y:S01]  /*cac0*/  STL.64 [R1+0x1e0], R96 ;  /* 0x0001e06001007387 */ /* 0x000fe20000100a00 */
[----:B------:R-:W-:-:S03]  /*cad0*/  UMOV UR51, UR15 ;  /* 0x0000000f00337c82 */ /* 0x000fc60008000000 */
[----:B------:R-:W-:Y:S01]  /*cae0*/  STL.64 [R1+0x1e8], R98 ;  /* 0x0001e86201007387 */ /* 0x000fe20000100a00 */
[----:B------:R-:W-:-:S03]  /*caf0*/  UMOV UR12, UR44 ;  /* 0x0000002c000c7c82 */ /* 0x000fc60008000000 */
[----:B------:R-:W-:Y:S01]  /*cb00*/  STL.64 [R1+0x1f0], R100 ;  /* 0x0001f06401007387 */ /* 0x000fe20000100a00 */
[----:B------:R-:W-:Y:S01]  /*cb10*/  UMOV UR13, UR45 ;  /* 0x0000002d000d7c82 */ /* 0x000fe20008000000 */
[----:B------:R-:W-:Y:S02]  /*cb20*/  UMOV UR15, 0x40000040 ;  /* 0x40000040000f7882 */ /* 0x000fe40000000000 */
[----:B------:R-:W-:Y:S04]  /*cb30*/  STL.64 [R1+0x1f8], R102 ;  /* 0x0001f86601007387 */ /* 0x000fe80000100a00 */
[----:B------:R-:W-:Y:S04]  /*cb40*/  STL.64 [R1+0x180], R120 ;  /* 0x0001807801007387 */ /* 0x000fe80000100a00 */
[----:B------:R-:W-:Y:S04]  /*cb50*/  STL.64 [R1+0x188], R122 ;  /* 0x0001887a01007387 */ /* 0x000fe80000100a00 */
[----:B------:R-:W-:Y:S04]  /*cb60*/  STL.64 [R1+0x190], R124 ;  /* 0x0001907c01007387 */ /* 0x000fe80000100a00 */
[----:B------:R-:W-:Y:S01]  /*cb70*/  STL.64 [R1+0x198], R126 ;  /* 0x0001987e01007387 */ /* 0x000fe20000100a00 */
[----:B------:R-:W-:-:S02]  /*cb80*/  WARPGROUP.DEPBAR.LE gsb0, 0x0 ;  /* 0x00008000000079c5 */ /* 0x000fc40000010000 */
[----:B------:R-:W-:Y:S01]  /*cb90*/  WARPGROUP.ARRIVE ;  /* 0x00000000000079c5 */ /* 0x000fe20000000000 */
[----:B------:R-:W-:Y:S05]  /*cba0*/  STL.64 [R1+0x120], R144 ;  /* 0x0001209001007387 */ /* 0x000fea0000100a00 */
[----:B------:R-:W-:Y:S01]  /*cbb0*/  QGMMA.64x16x32.F32.E4M3.E4M3 R64, gdesc[UR12], R64, gsb0 ;  /* 0x002000000c4079f3 */ /* 0x000fe20008000840 */
        /* <DEDUP_REMOVED lines=8> */
[----:B------:R1:W-:Y:S04]  /*cc40*/  STL.64 [R1+0x68], R194 ;  /* 0x000068c201007387 */ /* 0x0003e80000100a00 */
[----:B------:R2:W-:Y:S04]  /*cc50*/  STL.64 [R1+0x70], R196 ;  /* 0x000070c401007387 */ /* 0x0005e80000100a00 */
[----:B------:R3:W-:Y:S04]  /*cc60*/  STL.64 [R1+0x78], R198 ;  /* 0x000078c601007387 */ /* 0x0007e80000100a00 */
[----:B------:R4:W-:Y:S04]  /*cc70*/  STL.64 [R1], R216 ;  /* 0x000000d801007387 */ /* 0x0009e80000100a00 */
[----:B------:R4:W-:Y:S04]  /*cc80*/  STL.64 [R1+0x8], R218 ;  /* 0x000008da01007387 */ /* 0x0009e80000100a00 */
[----:B------:R4:W-:Y:S04]  /*cc90*/  STL.64 [R1+0x10], R220 ;  /* 0x000010dc01007387 */ /* 0x0009e80000100a00 */
[----:B------:R4:W-:Y:S04]  /*cca0*/  STL.64 [R1+0x18], R222 ;  /* 0x000018de01007387 */ /* 0x0009e80000100a00 */
[----:B------:R-:W-:Y:S01]  /*ccb0*/  STL [R1+0x340], RZ ;  /* 0x000340ff01007387 */ /* 0x000fe20000100800 */
[----:B0-----:R-:W-:-:S03]  /*ccc0*/  IMAD.MOV.U32 R192, RZ, RZ, R200 ;  /* 0x000000ffffc07224 */ /* 0x001fc600078e00c8 */
[----:B------:R-:W-:Y:S01]  /*ccd0*/  STL [R1+0x33c], RZ ;  /* 0x00033cff01007387 */ /* 0x000fe20000100800 */
[----:B------:R-:W-:-:S03]  /*cce0*/  IMAD.MOV.U32 R193, RZ, RZ, R201 ;  /* 0x000000ffffc17224 */ /* 0x000fc600078e00c9 */
[----:B------:R-:W-:Y:S01]  /*ccf0*/  STL [R1+0x338], RZ ;  /* 0x000338ff01007387 */ /* 0x000fe20000100800 */
[----:B-1----:R-:W-:-:S03]  /*cd00*/  IMAD.MOV.U32 R194, RZ, RZ, R202 ;  /* 0x000000ffffc27224 */ /* 0x002fc600078e00ca */
[----:B------:R-:W-:Y:S01]  /*cd10*/  STL [R1+0x334], RZ ;  /* 0x000334ff01007387 */ /* 0x000fe20000100800 */
[----:B------:R-:W-:-:S03]  /*cd20*/  IMAD.MOV.U32 R195, RZ, RZ, R203 ;  /* 0x000000ffffc37224 */ /* 0x000fc600078e00cb */
[----:B------:R-:W-:Y:S01]  /*cd30*/  STL [R1+0x330], RZ ;  /* 0x000330ff01007387 */ /* 0x000fe20000100800 */
[----:B--2---:R-:W-:-:S03]  /*cd40*/  IMAD.MOV.U32 R196, RZ, RZ, R204 ;  /* 0x000000ffffc47224 */ /* 0x004fc600078e00cc */
[----:B------:R-:W2:Y:S01]  /*cd50*/  LDL.LU R200, [R1+0xa10] ;  /* 0x000a100001c87983 */ /* 0x000ea20000300800 */
[----:B------:R-:W-:-:S03]  /*cd60*/  IMAD.MOV.U32 R197, RZ, RZ, R205 ;  /* 0x000000ffffc57224 */ /* 0x000fc600078e00cd */
[----:B------:R-:W2:Y:S01]  /*cd70*/  LDL.LU R201, [R1+0xa0c] ;  /* 0x000a0c0001c97983 */ /* 0x000ea20000300800 */
[----:B---3--:R-:W-:-:S03]  /*cd80*/  IMAD.MOV.U32 R198, RZ, RZ, R206 ;  /* 0x000000ffffc67224 */ /* 0x008fc600078e00ce */
[----:B------:R-:W2:Y:S01]  /*cd90*/  LDL.LU R202, [R1+0xa08] ;  /* 0x000a080001ca7983 */ /* 0x000ea20000300800 */
[----:B------:R-:W-:-:S03]  /*cda0*/  IMAD.MOV.U32 R199, RZ, RZ, R207 ;  /* 0x000000ffffc77224 */ /* 0x000fc600078e00cf */
        /* <DEDUP_REMOVED lines=33> */
[----:B----4-:R-:W-:-:S03]  /*cfc0*/  IMAD.MOV.U32 R216, RZ, RZ, R133 ;  /* 0x000000ffffd87224 */ /* 0x010fc600078e0085 */
[----:B------:R-:W3:Y:S01]  /*cfd0*/  LDL.LU R129, [R1+0x9c0] ;  /* 0x0009c00001817983 */ /* 0x000ee20000300800 */
[----:B------:R-:W-:-:S03]  /*cfe0*/  IMAD.MOV.U32 R217, RZ, RZ, R134 ;  /* 0x000000ffffd97224 */ /* 0x000fc600078e0086 */
[----:B------:R-:W3:Y:S01]  /*cff0*/  LDL.LU R130, [R1+0x9bc] ;  /* 0x0009bc0001827983 */ /* 0x000ee20000300800 */
[----:B------:R-:W-:-:S03]  /*d000*/  IMAD.MOV.U32 R218, RZ, RZ, R135 ;  /* 0x000000ffffda7224 */ /* 0x000fc600078e0087 */
[----:B------:R-:W3:Y:S04]  /*d010*/  LDL.LU R131, [R1+0x9b8] ;  /* 0x0009b80001837983 */ /* 0x000ee80000300800 */
[----:B------:R-:W3:Y:S04]  /*d020*/  LDL.LU R132, [R1+0x9b4] ;  /* 0x0009b40001847983 */ /* 0x000ee80000300800 */
[----:B------:R-:W3:Y:S01]  /*d030*/  LDL.LU R133, [R1+0x9b0] ;  /* 0x0009b00001857983 */ /* 0x000ee20000300800 */
[----:B------:R-:W-:-:S03]  /*d040*/  UIADD3 UR10, UR8, 0x706, URZ ;  /* 0x00000706080a7890 */ /* 0x000fc6000fffe03f */
[----:B------:R-:W3:Y:S04]  /*d050*/  LDL.LU R134, [R1+0x9ac] ;  /* 0x0009ac0001867983 */ /* 0x000ee80000300800 */
[----:B------:R-:W3:Y:S01]  /*d060*/  LDL.LU R135, [R1+0x9a8] ;  /* 0x0009a80001877983 */ /* 0x000ee20000300800 */
[----:B------:R-:W-:Y:S02]  /*d070*/  WARPGROUP.DEPBAR.LE gsb0, 0x0 ;  /* 0x00008000000079c5 */ /* 0x000fe40000010000 */
[----:B------:R-:W-:Y:S01]  /*d080*/  WARPGROUP.ARRIVE ;  /* 0x00000000000079c5 */ /* 0x000fe20000000000 */
[----:B------:R-:W-:Y:S01]  /*d090*/  UMOV UR8, UR44 ;  /* 0x0000002c00087c82 */ /* 0x000fe20008000000 */
[----:B------:R-:W-:Y:S01]  /*d0a0*/  UMOV UR9, UR45 ;  /* 0x0000002d00097c82 */ /* 0x000fe20008000000 */
[----:B------:R-:W-:-:S03]  /*d0b0*/  UMOV UR11, 0x40000040 ;  /* 0x40000040000b7882 */ /* 0x000fc60000000000 */
[----:B------:R-:W-:Y:S01]  /*d0c0*/  QGMMA.64x16x32.F32.E4M3.E4M3 R40, gdesc[UR8], R40, gsb0 ;  /* 0x00200000082879f3 */ /* 0x000fe20008000828 */
[----:B------:R-:W-:Y:S02]  /*d0d0*/  IMAD.MOV.U32 R219, RZ, RZ, R158 ;  /* 0x000000ffffdb7224 */ /* 0x000fe400078e009e */
[----:B------:R-:W2:Y:S01]  /*d0e0*/  LDL.LU R158, [R1+0x9a4] ;  /* 0x0009a400019e7983 */ /* 0x000ea20000300800 */
[----:B------:R-:W-:Y:S01]  /*d0f0*/  IMAD.MOV.U32 R220, RZ, RZ, R159 ;  /* 0x000000ffffdc7224 */ /* 0x000fe200078e009f */
[----:B------:R-:W-:Y:S02]  /*d100*/  UIADD3 UR4, UR60, 0x406, URZ ;  /* 0x000004063c047890 */ /* 0x000fe4000fffe03f */
[----:B------:R-:W2:Y:S01]  /*d110*/  LDL.LU R159, [R1+0x9a0] ;  /* 0x0009a000019f7983 */ /* 0x000ea20000300800 */
[----:B------:R-:W-:-:S04]  /*d120*/  UMOV UR9, 0x40000040 ;  /* 0x4000004000097882 */ /* 0x000fc80000000000 */
[----:B------:R-:W-:Y:S01]  /*d130*/  UMOV UR8, UR4 ;  /* 0x0000000400087c82 */ /* 0x000fe20008000000 */
[----:B------:R-:W-:Y:S02]  /*d140*/  WARPGROUP.DEPBAR.LE gsb0, 0x0 ;  /* 0x00008000000079c5 */ /* 0x000fe40000010000 */
[----:B------:R-:W-:-:S06]  /*d150*/  WARPGROUP.ARRIVE ;  /* 0x00000000000079c5 */ /* 0x000fcc0000000000 */
[----:B------:R-:W-:Y:S01]  /*d160*/  QGMMA.64x16x32.F32.E4M3.E4M3 R32, gdesc[UR8], R32, gsb0 ;  /* 0x00200000082079f3 */ /* 0x000fe20008000820 */
[----:B------:R-:W-:Y:S02]  /*d170*/  IMAD.MOV.U32 R18, RZ, RZ, R221 ;  /* 0x000000ffff127224 */ /* 0x000fe400078e00dd */
[----:B------:R-:W-:Y:S02]  /*d180*/  IMAD.MOV.U32 R17, RZ, RZ, R222 ;  /* 0x000000ffff117224 */ /* 0x000fe400078e00de */
[----:B------:R-:W-:Y:S02]  /*d190*/  IMAD.MOV.U32 R221, RZ, RZ, R181 ;  /* 0x000000ffffdd7224 */ /* 0x000fe400078e00b5 */
[----:B------:R-:W-:Y:S01]  /*d1a0*/  IMAD.MOV.U32 R13, RZ, RZ, R223 ;  /* 0x000000ffff0d7224 */ /* 0x000fe200078e00df */
[----:B------:R-:W4:Y:S01]  /*d1b0*/  LDL.LU R181, [R1+0x99c] ;  /* 0x00099c0001b57983 */ /* 0x000f220000300800 */
[----:B------:R-:W-:Y:S02]  /*d1c0*/  IMAD.MOV.U32 R222, RZ, RZ, R182 ;  /* 0x000000ffffde7224 */ /* 0x000fe400078e00b6 */
[----:B------:R-:W-:Y:S01]  /*d1d0*/  IMAD.MOV.U32 R223, RZ, RZ, R183 ;  /* 0x000000ffffdf7224 */ /* 0x000fe200078e00b7 */
[----:B------:R-:W4:Y:S04]  /*d1e0*/  LDL.LU R182, [R1+0x998] ;  /* 0x0009980001b67983 */ /* 0x000f280000300800 */
[----:B------:R-:W4:Y:S01]  /*d1f0*/  LDL.LU R183, [R1+0x994] ;  /* 0x0009940001b77983 */ /* 0x000f220000300800 */
[----:B------:R-:W-:Y:S01]  /*d200*/  UMOV UR12, UR8 ;  /* 0x00000008000c7c82 */ /* 0x000fe20008000000 */
[----:B------:R-:W-:Y:S01]  /*d210*/  UMOV UR13, UR9 ;  /* 0x00000009000d7c82 */ /* 0x000fe20008000000 */
[----:B------:R-:W-:-:S02]  /*d220*/  WARPGROUP.DEPBAR.LE gsb0, 0x0 ;  /* 0x00008000000079c5 */ /* 0x000fc40000010000 */
        /* <DEDUP_REMOVED lines=31> */
[----:B------:R-:W-:Y:S01]  /*d420*/  UMOV UR44, UR8 ;  /* 0x00000008002c7c82 */ /* 0x000fe20008000000 */
[----:B------:R-:W-:Y:S01]  /*d430*/  UMOV UR45, UR9 ;  /* 0x00000009002d7c82 */ /* 0x000fe20008000000 */
[----:B------:R-:W-:Y:S01]  /*d440*/  UIADD3 UR60, UR60, 0x806, URZ ;  /* 0x000008063c3c7890 */ /* 0x000fe2000fffe03f */
[----:B------:R-:W-:Y:S01]  /*d450*/  ULDC UR4, c[0x0][0x50c] ;  /* 0x0001430000047ab9 */ /* 0x000fe20000000800 */
[----:B------:R-:W-:-:S02]  /*d460*/  WARPGROUP.DEPBAR.LE gsb0, 0x0 ;  /* 0x00008000000079c5 */ /* 0x000fc40000010000 */
[----:B---3--:R-:W-:-:S06]  /*d470*/  WARPGROUP.ARRIVE ;  /* 0x00000000000079c5 */ /* 0x008fcc0000000000 */
[----:B------:R-:W-:Y:S03]  /*d480*/  QGMMA.64x16x32.F32.E4M3.E4M3 R128, gdesc[UR28], R128, gsb0 ;  /* 0x002000001c8079f3 */ /* 0x000fe60008000880 */
[----:B------:R-:W-:Y:S02]  /*d490*/  WARPGROUP.DEPBAR.LE gsb0, 0x0 ;  /* 0x00008000000079c5 */ /* 0x000fe40000010000 */
[----:B--2---:R-:W-:-:S06]  /*d4a0*/  WARPGROUP.ARRIVE ;  /* 0x00000000000079c5 */ /* 0x004fcc0000000000 */
[----:B------:R-:W-:Y:S03]  /*d4b0*/  QGMMA.64x16x32.F32.E4M3.E4M3 R152, gdesc[UR20], R152, gsb0 ;  /* 0x00200000149879f3 */ /* 0x000fe60008000898 */
[----:B------:R-:W-:Y:S02]  /*d4c0*/  WARPGROUP.DEPBAR.LE gsb0, 0x0 ;  /* 0x00008000000079c5 */ /* 0x000fe40000010000 */
[----:B----4-:R-:W-:-:S06]  /*d4d0*/  WARPGROUP.ARRIVE ;  /* 0x00000000000079c5 */ /* 0x010fcc0000000000 */
        /* <DEDUP_REMOVED lines=26> */
[----:B------:R-:W-:Y:S01]  /*d680*/  STL [R1+0x320], RZ ;  /* 0x000320ff01007387 */ /* 0x000fe20000100800 */
        /* <DEDUP_REMOVED lines=14> */
[----:B------:R0:W-:Y:S04]  /*d770*/  STL.64 [R1+0x100], R192 ;  /* 0x000100c001007387 */ /* 0x0001e80000100a00 */
[----:B------:R1:W-:Y:S04]  /*d780*/  STL.64 [R1+0x108], R194 ;  /* 0x000108c201007387 */ /* 0x0003e80000100a00 */
[----:B------:R2:W-:Y:S01]  /*d790*/  STL.64 [R1+0x110], R196 ;  /* 0x000110c401007387 */ /* 0x0005e20000100a00 */
[----:B------:R-:W-:-:S03]  /*d7a0*/  WARPGROUP.DEPBAR.LE gsb0, 0x0 ;  /* 0x00008000000079c5 */ /* 0x000fc60000010000 */
[----:B------:R3:W-:Y:S01]  /*d7b0*/  STL.64 [R1+0x118], R198 ;  /* 0x000118c601007387 */ /* 0x0007e20000100a00 */
[----:B0-----:R-:W-:-:S03]  /*d7c0*/  IMAD.MOV.U32 R192, RZ, RZ, R16 ;  /* 0x000000ffffc07224 */ /* 0x001fc600078e0010 */
[----:B------:R-:W4:Y:S01]  /*d7d0*/  LDL.LU R16, [R1+0x990] ;  /* 0x0009900001107983 */ /* 0x000f220000300800 */
[----:B------:R-:W-:-:S03]  /*d7e0*/  IMAD.MOV.U32 R193, RZ, RZ, R14 ;  /* 0x000000ffffc17224 */ /* 0x000fc600078e000e */
[----:B------:R0:W-:Y:S01]  /*d7f0*/  STL.64 [R1+0x160], R216 ;  /* 0x000160d801007387 */ /* 0x0001e20000100a00 */
[----:B-1----:R-:W-:-:S03]  /*d800*/  IMAD.MOV.U32 R194, RZ, RZ, R8 ;  /* 0x000000ffffc27224 */ /* 0x002fc600078e0008 */
[----:B------:R1:W-:Y:S01]  /*d810*/  STL.64 [R1+0x168], R218 ;  /* 0x000168da01007387 */ /* 0x0003e20000100a00 */
[----:B------:R-:W-:-:S03]  /*d820*/  IMAD.MOV.U32 R195, RZ, RZ, R9 ;  /* 0x000000ffffc37224 */ /* 0x000fc600078e0009 */
[----:B------:R1:W-:Y:S01]  /*d830*/  STL.64 [R1+0x170], R220 ;  /* 0x000170dc01007387 */ /* 0x0003e20000100a00 */
[----:B--2---:R-:W-:-:S03]  /*d840*/  IMAD.MOV.U32 R196, RZ, RZ, R10 ;  /* 0x000000ffffc47224 */ /* 0x004fc600078e000a */
[----:B------:R2:W-:Y:S01]  /*d850*/  STL.64 [R1+0x178], R222 ;  /* 0x000178de01007387 */ /* 0x0005e20000100a00 */
[----:B------:R-:W-:-:S03]  /*d860*/  IMAD.MOV.U32 R197, RZ, RZ, R11 ;  /* 0x000000ffffc57224 */ /* 0x000fc600078e000b */
[----:B------:R-:W2:Y:S01]  /*d870*/  LDL.LU R14, [R1+0x98c] ;  /* 0x00098c00010e7983 */ /* 0x000ea20000300800 */
[----:B---3--:R-:W-:-:S03]  /*d880*/  IMAD.MOV.U32 R198, RZ, RZ, R12 ;  /* 0x000000ffffc67224 */ /* 0x008fc600078e000c */
[----:B------:R-:W3:Y:S01]  /*d890*/  LDL.LU R8, [R1+0x988] ;  /* 0x0009880001087983 */ /* 0x000ee20000300800 */
[----:B------:R-:W-:-:S03]  /*d8a0*/  IMAD.MOV.U32 R199, RZ, RZ, R15 ;  /* 0x000000ffffc77224 */ /* 0x000fc600078e000f */
[----:B------:R-:W2:Y:S04]  /*d8b0*/  LDL.LU R9, [R1+0x984] ;  /* 0x0009840001097983 */ /* 0x000ea80000300800 */
[----:B------:R-:W2:Y:S04]  /*d8c0*/  LDL.LU R10, [R1+0x980] ;  /* 0x00098000010a7983 */ /* 0x000ea80000300800 */
[----:B------:R-:W2:Y:S04]  /*d8d0*/  LDL.LU R11, [R1+0x97c] ;  /* 0x00097c00010b7983 */ /* 0x000ea80000300800 */
[----:B------:R-:W2:Y:S04]  /*d8e0*/  LDL.LU R12, [R1+0x978] ;  /* 0x00097800010c7983 */ /* 0x000ea80000300800 */
[----:B------:R-:W2:Y:S01]  /*d8f0*/  LDL.LU R15, [R1+0x974] ;  /* 0x00097400010f7983 */ /* 0x000ea20000300800 */
[----:B----4-:R-:W-:-:S02]  /*d900*/  IMAD.MOV.U32 R151, RZ, RZ, R16 ;  /* 0x000000ffff977224 */ /* 0x010fc400078e0010 */
[----:B---3--:R-:W-:Y:S02]  /*d910*/  IMAD.MOV.U32 R144, RZ, RZ, R8 ;  /* 0x000000ffff907224 */ /* 0x008fe400078e0008 */
[----:B------:R-:W3:Y:S01]  /*d920*/  LDL.LU R8, [R1+0x970] ;  /* 0x0009700001087983 */ /* 0x000ee20000300800 */
[----:B--2---:R-:W-:-:S03]  /*d930*/  IMAD.MOV.U32 R145, RZ, RZ, R9 ;  /* 0x000000ffff917224 */ /* 0x004fc600078e0009 */
[----:B------:R-:W2:Y:S01]  /*d940*/  LDL.LU R9, [R1+0x96c] ;  /* 0x00096c0001097983 */ /* 0x000ea20000300800 */
[----:B------:R-:W-:-:S03]  /*d950*/  IMAD.MOV.U32 R146, RZ, RZ, R10 ;  /* 0x000000ffff927224 */ /* 0x000fc600078e000a */
[----:B------:R-:W4:Y:S01]  /*d960*/  LDL.LU R10, [R1+0x968] ;  /* 0x00096800010a7983 */ /* 0x000f220000300800 */
[----:B------:R-:W-:-:S03]  /*d970*/  IMAD.MOV.U32 R147, RZ, RZ, R11 ;  /* 0x000000ffff937224 */ /* 0x000fc600078e000b */
[----:B------:R-:W3:Y:S01]  /*d980*/  LDL.LU R11, [R1+0x964] ;  /* 0x00096400010b7983 */ /* 0x000ee20000300800 */
[----:B------:R-:W-:-:S03]  /*d990*/  IMAD.MOV.U32 R148, RZ, RZ, R12 ;  /* 0x000000ffff947224 */ /* 0x000fc600078e000c */
[----:B------:R-:W2:Y:S01]  /*d9a0*/  LDL.LU R12, [R1+0x960] ;  /* 0x00096000010c7983 */ /* 0x000ea20000300800 */
[----:B------:R-:W-:Y:S02]  /*d9b0*/  IMAD.MOV.U32 R150, RZ, RZ, R14 ;  /* 0x000000ffff967224 */ /* 0x000fe400078e000e */
[----:B------:R-:W-:Y:S02]  /*d9c0*/  IMAD.MOV.U32 R149, RZ, RZ, R15 ;  /* 0x000000ffff957224 */ /* 0x000fe400078e000f */
[----:B------:R-:W4:Y:S04]  /*d9d0*/  LDL.LU R15, [R1+0x95c] ;  /* 0x00095c00010f7983 */ /* 0x000f280000300800 */
[----:B------:R-:W3:Y:S04]  /*d9e0*/  LDL.LU R14, [R1+0x958] ;  /* 0x00095800010e7983 */ /* 0x000ee80000300800 */
[----:B------:R-:W2:Y:S04]  /*d9f0*/  LDL.LU R16, [R1+0x954] ;  /* 0x0009540001107983 */ /* 0x000ea80000300800 */
[----:B------:R-:W4:Y:S04]  /*da00*/  LDL.LU R96, [R1+0x200] ;  /* 0x0002000001607983 */ /* 0x000f280000300800 */
[----:B------:R-:W4:Y:S04]  /*da10*/  LDL.LU R97, [R1+0x204] ;  /* 0x0002040001617983 */ /* 0x000f280000300800 */
[----:B------:R-:W4:Y:S04]  /*da20*/  LDL.LU R98, [R1+0x208] ;  /* 0x0002080001627983 */ /* 0x000f280000300800 */
[----:B------:R-:W4:Y:S04]  /*da30*/  LDL.LU R99, [R1+0x20c] ;  /* 0x00020c0001637983 */ /* 0x000f280000300800 */
[----:B------:R-:W4:Y:S04]  /*da40*/  LDL.LU R100, [R1+0x210] ;  /* 0x0002100001647983 */ /* 0x000f280000300800 */
[----:B------:R-:W4:Y:S04]  /*da50*/  LDL.LU R101, [R1+0x214] ;  /* 0x0002140001657983 */ /* 0x000f280000300800 */
[----:B------:R-:W4:Y:S04]  /*da60*/  LDL.LU R102, [R1+0x218] ;  /* 0x0002180001667983 */ /* 0x000f280000300800 */
[----:B------:R-:W4:Y:S04]  /*da70*/  LDL.LU R103, [R1+0x21c] ;  /* 0x00021c0001677983 */ /* 0x000f280000300800 */
[----:B------:R-:W3:Y:S04]  /*da80*/  LDL.LU R48, [R1+0x1c0] ;  /* 0x0001c00001307983 */ /* 0x000ee80000300800 */
[----:B------:R-:W3:Y:S04]  /*da90*/  LDL.LU R49, [R1+0x1c4] ;  /* 0x0001c40001317983 */ /* 0x000ee80000300800 */
[----:B------:R-:W3:Y:S04]  /*daa0*/  LDL.LU R50, [R1+0x1c8] ;  /* 0x0001c80001327983 */ /* 0x000ee80000300800 */
[----:B------:R-:W3:Y:S04]  /*dab0*/  LDL.LU R51, [R1+0x1cc] ;  /* 0x0001cc0001337983 */ /* 0x000ee80000300800 */
[----:B------:R-:W3:Y:S04]  /*dac0*/  LDL.LU R52, [R1+0x1d0] ;  /* 0x0001d00001347983 */ /* 0x000ee80000300800 */
[----:B------:R-:W3:Y:S04]  /*dad0*/  LDL.LU R53, [R1+0x1d4] ;  /* 0x0001d40001357983 */ /* 0x000ee80000300800 */
[----:B------:R-:W3:Y:S04]  /*dae0*/  LDL.LU R54, [R1+0x1d8] ;  /* 0x0001d80001367983 */ /* 0x000ee80000300800 */
[----:B------:R-:W3:Y:S04]  /*daf0*/  LDL.LU R55, [R1+0x1dc] ;  /* 0x0001dc0001377983 */ /* 0x000ee80000300800 */
[----:B------:R-:W2:Y:S04]  /*db00*/  LDL.LU R72, [R1+0x220] ;  /* 0x0002200001487983 */ /* 0x000ea80000300800 */
[----:B------:R-:W2:Y:S04]  /*db10*/  LDL.LU R73, [R1+0x224] ;  /* 0x0002240001497983 */ /* 0x000ea80000300800 */
[----:B------:R-:W2:Y:S04]  /*db20*/  LDL.LU R74, [R1+0x228] ;  /* 0x00022800014a7983 */ /* 0x000ea80000300800 */
[----:B------:R-:W2:Y:S04]  /*db30*/  LDL.LU R75, [R1+0x22c] ;  /* 0x00022c00014b7983 */ /* 0x000ea80000300800 */
[----:B------:R-:W2:Y:S04]  /*db40*/  LDL.LU R76, [R1+0x230] ;  /* 0x00023000014c7983 */ /* 0x000ea80000300800 */
[----:B------:R-:W2:Y:S04]  /*db50*/  LDL.LU R77, [R1+0x234] ;  /* 0x00023400014d7983 */ /* 0x000ea80000300800 */
[----:B------:R-:W2:Y:S04]  /*db60*/  LDL.LU R78, [R1+0x238] ;  /* 0x00023800014e7983 */ /* 0x000ea80000300800 */
[----:B------:R-:W2:Y:S01]  /*db70*/  LDL.LU R79, [R1+0x23c] ;  /* 0x00023c00014f7983 */ /* 0x000ea20000300800 */
[----:B------:R-:W-:Y:S01]  /*db80*/  UMOV UR48, UR8 ;  /* 0x0000000800307c82 */ /* 0x000fe20008000000 */
[----:B------:R-:W-:Y:S01]  /*db90*/  UMOV UR49, UR9 ;  /* 0x0000000900317c82 */ /* 0x000fe20008000000 */
[----:B------:R-:W-:Y:S01]  /*dba0*/  UMOV UR50, UR58 ;  /* 0x0000003a00327c82 */ /* 0x000fe20008000000 */
[----:B------:R-:W-:Y:S01]  /*dbb0*/  UMOV UR51, UR59 ;  /* 0x0000003b00337c82 */ /* 0x000fe20008000000 */
[----:B---3--:R-:W-:-:S06]  /*dbc0*/  WARPGROUP.ARRIVE ;  /* 0x00000000000079c5 */ /* 0x008fcc0000000000 */
[----:B------:R-:W-:Y:S03]  /*dbd0*/  QGMMA.64x16x32.F32.E4M3.E4M3 R48, gdesc[UR48], R48, gsb0 ;  /* 0x00200000303079f3 */ /* 0x000fe60008000830 */
[----:B------:R-:W-:Y:S02]  /*dbe0*/  WARPGROUP.DEPBAR.LE gsb0, 0x0 ;  /* 0x00008000000079c5 */ /* 0x000fe40000010000 */
[----:B--2---:R-:W-:-:S06]  /*dbf0*/  WARPGROUP.ARRIVE ;  /* 0x00000000000079c5 */ /* 0x004fcc0000000000 */
[----:B------:R-:W-:Y:S01]  /*dc00*/  QGMMA.64x16x32.F32.E4M3.E4M3 R72, gdesc[UR44], R72, gsb0 ;  /* 0x002000002c4879f3 */ /* 0x000fe20008000848 */
[----:B------:R-:W-:Y:S01]  /*dc10*/  UMOV UR44, UR60 ;  /* 0x0000003c002c7c82 */ /* 0x000fe20008000000 */
[----:B------:R-:W-:Y:S01]  /*dc20*/  UMOV UR45, 0x40000040 ;  /* 0x40000040002d7882 */ /* 0x000fe20000000000 */
[----:B------:R-:W-:Y:S02]  /*dc30*/  WARPGROUP.DEPBAR.LE gsb0, 0x0 ;  /* 0x00008000000079c5 */ /* 0x000fe40000010000 */
[----:B----4-:R-:W-:-:S06]  /*dc40*/  WARPGROUP.ARRIVE ;  /* 0x00000000000079c5 */ /* 0x010fcc0000000000 */
        /* <DEDUP_REMOVED lines=9> */
[----:B------:R-:W-:Y:S01]  /*dce0*/  UMOV UR56, UR44 ;  /* 0x0000002c00387c82 */ /* 0x000fe20008000000 */
[----:B------:R-:W-:Y:S01]  /*dcf0*/  UMOV UR57, UR45 ;  /* 0x0000002d00397c82 */ /* 0x000fe20008000000 */
[----:B------:R-:W-:Y:S01]  /*dd00*/  UMOV UR52, UR44 ;  /* 0x0000002c00347c82 */ /* 0x000fe20008000000 */
[----:B------:R-:W-:Y:S01]  /*dd10*/  UMOV UR53, UR45 ;  /* 0x0000002d00357c82 */ /* 0x000fe20008000000 */
        /* <DEDUP_REMOVED lines=8> */
[----:B------:R-:W-:Y:S01]  /*dda0*/  UMOV UR46, UR16 ;  /* 0x00000010002e7c82 */ /* 0x000fe20008000000 */
[----:B------:R-:W-:Y:S01]  /*ddb0*/  UMOV UR47, UR17 ;  /* 0x00000011002f7c82 */ /* 0x000fe20008000000 */
[----:B------:R2:W5:Y:S04]  /*ddc0*/  LDL.LU R16, [R1+0x950] ;  /* 0x0009500001107983 */ /* 0x0005680000300800 */
[----:B------:R2:W5:Y:S04]  /*ddd0*/  LDL.LU R14, [R1+0x94c] ;  /* 0x00094c00010e7983 */ /* 0x0005680000300800 */
[----:B------:R2:W5:Y:S04]  /*dde0*/  LDL.LU R15, [R1+0x948] ;  /* 0x00094800010f7983 */ /* 0x0005680000300800 */
[----:B------:R2:W5:Y:S01]  /*ddf0*/  LDL.LU R12, [R1+0x944] ;  /* 0x00094400010c7983 */ /* 0x0005620000300800 */
[----:B------:R-:W-:-:S02]  /*de00*/  WARPGROUP.DEPBAR.LE gsb0, 0x0 ;  /* 0x00008000000079c5 */ /* 0x000fc40000010000 */
[----:B------:R-:W-:Y:S01]  /*de10*/  WARPGROUP.ARRIVE ;  /* 0x00000000000079c5 */ /* 0x000fe20000000000 */
[----:B------:R2:W5:Y:S04]  /*de20*/  LDL.LU R11, [R1+0x940] ;  /* 0x00094000010b7983 */ /* 0x0005680000300800 */
[----:B------:R2:W5:Y:S01]  /*de30*/  LDL.LU R10, [R1+0x93c] ;  /* 0x00093c00010a7983 */ /* 0x0005620000300800 */
[----:B------:R-:W-:Y:S03]  /*de40*/  QGMMA.64x16x32.F32.E4M3.E4M3 R120, gdesc[UR56], R120, gsb0 ;  /* 0x00200000387879f3 */ /* 0x000fe60008000878 */
[----:B------:R2:W5:Y:S04]  /*de50*/  LDL.LU R9, [R1+0x938] ;  /* 0x0009380001097983 */ /* 0x0005680000300800 */
[----:B------:R2:W5:Y:S04]  /*de60*/  LDL.LU R8, [R1+0x934] ;  /* 0x0009340001087983 */ /* 0x0005680000300800 */
[----:B------:R2:W5:Y:S04]  /*de70*/  LDL.LU R7, [R1+0x930] ;  /* 0x0009300001077983 */ /* 0x0005680000300800 */
[----:B------:R2:W5:Y:S04]  /*de80*/  LDL.LU R6, [R1+0x92c] ;  /* 0x00092c0001067983 */ /* 0x0005680000300800 */
[----:B------:R2:W5:Y:S04]  /*de90*/  LDL.LU R5, [R1+0x928] ;  /* 0x0009280001057983 */ /* 0x0005680000300800 */
[----:B------:R2:W5:Y:S01]  /*dea0*/  LDL.LU R4, [R1+0x924] ;  /* 0x0009240001047983 */ /* 0x0005620000300800 */
[----:B0-----:R-:W-:-:S03]  /*deb0*/  IMAD.MOV.U32 R216, RZ, RZ, R234 ;  /* 0x000000ffffd87224 */ /* 0x001fc600078e00ea */
[----:B------:R2:W5:Y:S01]  /*dec0*/  LDL.LU R3, [R1+0x920] ;  /* 0x0009200001037983 */ /* 0x0005620000300800 */
[----:B------:R-:W-:-:S03]  /*ded0*/  IMAD.MOV.U32 R217, RZ, RZ, R233 ;  /* 0x000000ffffd97224 */ /* 0x000fc600078e00e9 */
[----:B------:R2:W5:Y:S01]  /*dee0*/  LDL.LU R2, [R1+0x91c] ;  /* 0x00091c0001027983 */ /* 0x0005620000300800 */
[----:B-1----:R-:W-:Y:S02]  /*def0*/  IMAD.MOV.U32 R218, RZ, RZ, R232 ;  /* 0x000000ffffda7224 */ /* 0x002fe400078e00e8 */
[----:B------:R-:W-:Y:S01]  /*df00*/  IMAD.MOV.U32 R219, RZ, RZ, R23 ;  /* 0x000000ffffdb7224 */ /* 0x000fe200078e0017 */
[----:B------:R2:W5:Y:S01]  /*df10*/  LDL.LU R0, [R1+0x918] ;  /* 0x0009180001007983 */ /* 0x0005620000300800 */
        /* <DEDUP_REMOVED lines=11> */
[----:B------:R-:W-:Y:S01]  /*dfd0*/  IMAD.MOV.U32 R220, RZ, RZ, R22 ;  /* 0x000000ffffdc7224 */ /* 0x000fe200078e0016 */
[----:B------:R-:W-:Y:S01]  /*dfe0*/  STL [R1+0x310], RZ ;  /* 0x000310ff01007387 */ /* 0x000fe20000100800 */
[----:B------:R-:W-:Y:S02]  /*dff0*/  IMAD.MOV.U32 R221, RZ, RZ, R21 ;  /* 0x000000ffffdd7224 */ /* 0x000fe400078e0015 */
[----:B------:R-:W-:Y:S01]  /*e000*/  IMAD.MOV.U32 R222, RZ, RZ, R20 ;  /* 0x000000ffffde7224 */ /* 0x000fe200078e0014 */
[----:B------:R-:W-:Y:S01]  /*e010*/  STL.64 [R1+0x1c0], R48 ;  /* 0x0001c03001007387 */ /* 0x000fe20000100a00 */
[----:B------:R-:W-:-:S03]  /*e020*/  IMAD.MOV.U32 R223, RZ, RZ, R19 ;  /* 0x000000ffffdf7224 */ /* 0x000fc600078e0013 */
[----:B------:R-:W-:Y:S04]  /*e030*/  STL.64 [R1+0x1c8], R50 ;  /* 0x0001c83201007387 */ /* 0x000fe80000100a00 */
[----:B------:R-:W-:Y:S04]  /*e040*/  STL.64 [R1+0x1d0], R52 ;  /* 0x0001d03401007387 */ /* 0x000fe80000100a00 */
[----:B------:R0:W-:Y:S01]  /*e050*/  STL.64 [R1+0x1d8], R54 ;  /* 0x0001d83601007387 */ /* 0x0001e20000100a00 */
[----:B------:R-:W-:Y:S01]  /*e060*/  UMOV UR40, UR44 ;  /* 0x0000002c00287c82 */ /* 0x000fe20008000000 */
[----:B------:R-:W-:-:S02]  /*e070*/  UMOV UR41, UR45 ;  /* 0x0000002d00297c82 */ /* 0x000fc40008000000 */
[----:B0-----:R-:W3:Y:S04]  /*e080*/  LDL.LU.64 R54, [R1+0x910] ;  /* 0x0009100001367983 */ /* 0x001ee80000300a00 */
[----:B------:R-:W3:Y:S04]  /*e090*/  LDL.LU.64 R52, [R1+0x908] ;  /* 0x0009080001347983 */ /* 0x000ee80000300a00 */
[----:B------:R-:W3:Y:S04]  /*e0a0*/  LDL.LU.64 R50, [R1+0x900] ;  /* 0x0009000001327983 */ /* 0x000ee80000300a00 */
[----:B------:R-:W3:Y:S04]  /*e0b0*/  LDL.LU.64 R48, [R1+0x8f8] ;  /* 0x0008f80001307983 */ /* 0x000ee80000300a00 */
[----:B------:R-:W-:Y:S01]  /*e0c0*/  STL [R1+0x30c], RZ ;  /* 0x00030cff01007387 */ /* 0x000fe20000100800 */
[----:B------:R-:W-:-:S02]  /*e0d0*/  WARPGROUP.DEPBAR.LE gsb0, 0x0 ;  /* 0x00008000000079c5 */ /* 0x000fc40000010000 */
[----:B------:R-:W-:Y:S01]  /*e0e0*/  WARPGROUP.ARRIVE ;  /* 0x00000000000079c5 */ /* 0x000fe20000000000 */
[----:B------:R-:W-:Y:S04]  /*e0f0*/  STL.64 [R1+0x220], R72 ;  /* 0x0002204801007387 */ /* 0x000fe80000100a00 */
[----:B------:R-:W-:Y:S01]  /*e100*/  STL.64 [R1+0x228], R74 ;  /* 0x0002284a01007387 */ /* 0x000fe20000100a00 */
[----:B------:R-:W-:Y:S03]  /*e110*/  QGMMA.64x16x32.F32.E4M3.E4M3 R216, gdesc[UR40], R216, gsb0 ;  /* 0x0020000028d879f3 */ /* 0x000fe600080008d8 */
        /* <DEDUP_REMOVED lines=74> */
[----:B---3--:R-:W-:-:S06]  /*e5c0*/  WARPGROUP.ARRIVE ;  /* 0x00000000000079c5 */ /* 0x008fcc0000000000 */
        /* <DEDUP_REMOVED lines=8> */
[----:B------:R-:W-:-:S06]  /*e650*/  WARPGROUP.ARRIVE ;  /* 0x00000000000079c5 */ /* 0x000fcc0000000000 */
[----:B------:R-:W-:Y:S01]  /*e660*/  QGMMA.64x16x32.F32.E4M3.E4M3 R120, gdesc[UR28], R120, gsb0 ;  /* 0x002000001c7879f3 */ /* 0x000fe20008000878 */
[----:B------:R-:W-:Y:S01]  /*e670*/  UISETP.NE.AND UP0, UPT, UR4, 0x4, UPT ;  /* 0x000000040400788c */ /* 0x000fe2000bf05270 */
[----:B------:R-:W-:Y:S02]  /*e680*/  UMOV UR5, UR45 ;  /* 0x0000002d00057c82 */ /* 0x000fe40008000000 */
        /* <DEDUP_REMOVED lines=16> */
[----:B------:R0:W-:Y:S04]  /*e790*/  STL [R1+0x2f0], RZ ;  /* 0x0002f0ff01007387 */ /* 0x0001e80000100800 */
[----:B------:R0:W-:Y:S04]  /*e7a0*/  STL [R1+0x2ec], RZ ;  /* 0x0002ecff01007387 */ /* 0x0001e80000100800 */
[----:B------:R0:W-:Y:S04]  /*e7b0*/  STL [R1+0x2e8], RZ ;  /* 0x0002e8ff01007387 */ /* 0x0001e80000100800 */
[----:B------:R0:W-:Y:S04]  /*e7c0*/  STL [R1+0x2e4], RZ ;  /* 0x0002e4ff01007387 */ /* 0x0001e80000100800 */
[----:B------:R0:W-:Y:S04]  /*e7d0*/  STL [R1+0x2e0], RZ ;  /* 0x0002e0ff01007387 */ /* 0x0001e80000100800 */
[----:B------:R0:W-:Y:S04]  /*e7e0*/  STL [R1+0x2dc], RZ ;  /* 0x0002dcff01007387 */ /* 0x0001e80000100800 */
[----:B------:R0:W-:Y:S04]  /*e7f0*/  STL [R1+0x2d8], RZ ;  /* 0x0002d8ff01007387 */ /* 0x0001e80000100800 */
[----:B------:R0:W-:Y:S04]  /*e800*/  STL [R1+0x2d4], RZ ;  /* 0x0002d4ff01007387 */ /* 0x0001e80000100800 */
[----:B------:R0:W-:Y:S01]  /*e810*/  STL [R1+0x2d0], RZ ;  /* 0x0002d0ff01007387 */ /* 0x0001e20000100800 */
[----:B------:R-:W-:-:S02]  /*e820*/  WARPGROUP.DEPBAR.LE gsb0, 0x0 ;  /* 0x00008000000079c5 */ /* 0x000fc40000010000 */
[----:B------:R-:W-:-:S06]  /*e830*/  WARPGROUP.ARRIVE ;  /* 0x00000000000079c5 */ /* 0x000fcc0000000000 */
[----:B------:R-:W-:Y:S01]  /*e840*/  QGMMA.64x16x32.F32.E4M3.E4M3 R24, gdesc[UR8], R24, gsb0 ;  /* 0x00200000081879f3 */ /* 0x000fe20008000818 */
        /* <DEDUP_REMOVED lines=23> */
[----:B------:R-:W-:-:S03]  /*e9c0*/  USEL UR4, URZ, 0x1, UP0 ;  /* 0x000000013f047887 */ /* 0x000fc60008000000 */
[----:B------:R0:W-:Y:S04]  /*e9d0*/  STL [R1+0x270], RZ ;  /* 0x000270ff01007387 */ /* 0x0001e80000100800 */
[----:B------:R0:W-:Y:S04]  /*e9e0*/  STL [R1+0x26c], RZ ;  /* 0x00026cff01007387 */ /* 0x0001e80000100800 */
[----:B------:R0:W-:Y:S04]  /*e9f0*/  STL [R1+0x268], RZ ;  /* 0x000268ff01007387 */ /* 0x0001e80000100800 */
[----:B------:R0:W-:Y:S04]  /*ea00*/  STL [R1+0x264], RZ ;  /* 0x000264ff01007387 */ /* 0x0001e80000100800 */
[----:B------:R0:W-:Y:S01]  /*ea10*/  STL [R1+0x260], RZ ;  /* 0x000260ff01007387 */ /* 0x0001e20000100800 */
[----:B------:R-:W-:Y:S01]  /*ea20*/  ISETP.NE.AND P0, PT, RZ, UR4, PT ;  /* 0x00000004ff007c0c */ /* 0x000fe2000bf05270 */
[----:B------:R-:W-:-:S02]  /*ea30*/  WARPGROUP.DEPBAR.LE gsb0, 0x0 ;  /* 0x00008000000079c5 */ /* 0x000fc40000010000 */
[----:B------:R-:W-:Y:S02]  /*ea40*/  CS2R R236, SRZ ;  /* 0x0000000000ec7805 */ /* 0x000fe4000001ff00 */
[----:B------:R-:W-:Y:S02]  /*ea50*/  CS2R R234, SRZ ;  /* 0x0000000000ea7805 */ /* 0x000fe4000001ff00 */
[----:B------:R-:W-:Y:S02]  /*ea60*/  CS2R R232, SRZ ;  /* 0x0000000000e87805 */ /* 0x000fe4000001ff00 */
[----:B------:R-:W-:Y:S02]  /*ea70*/  CS2R R22, SRZ ;  /* 0x0000000000167805 */ /* 0x000fe4000001ff00 */
[----:B------:R-:W-:Y:S01]  /*ea80*/  CS2R R20, SRZ ;  /* 0x0000000000147805 */ /* 0x000fe2000001ff00 */
[----:B------:R-:W-:Y:S01]  /*ea90*/  IMAD.MOV.U32 R19, RZ, RZ, RZ ;  /* 0x000000ffff137224 */ /* 0x000fe200078e00ff */
[----:B0-----:R-:W-:Y:S06]  /*eaa0*/  @!P0 BRA `(.L_x_22) ;  /* 0x0000003800648947 */ /* 0x001fec0003800000 */
[----:B-----5:R-:W2:Y:S04]  /*eab0*/  LDL R15, [R1+0x1e4] ;  /* 0x0001e400010f7983 */ /* 0x020ea80000100800 */
[----:B------:R-:W3:Y:S04]  /*eac0*/  LDL R19, [R1+0x240] ;  /* 0x0002400001137983 */ /* 0x000ee80000100800 */
[----:B------:R-:W4:Y:S04]  /*ead0*/  LDL R20, [R1+0x244] ;  /* 0x0002440001147983 */ /* 0x000f280000100800 */
[----:B------:R-:W2:Y:S04]  /*eae0*/  LDL R21, [R1+0x248] ;  /* 0x0002480001157983 */ /* 0x000ea80000100800 */
[----:B------:R-:W2:Y:S04]  /*eaf0*/  LDL R22, [R1+0x24c] ;  /* 0x00024c0001167983 */ /* 0x000ea80000100800 */
[----:B------:R-:W2:Y:S04]  /*eb00*/  LDL R23, [R1+0x250] ;  /* 0x0002500001177983 */ /* 0x000ea80000100800 */
[----:B------:R-:W2:Y:S04]  /*eb10*/  LDL R232, [R1+0x254] ;  /* 0x0002540001e87983 */ /* 0x000ea80000100800 */
[----:B------:R-:W2:Y:S04]  /*eb20*/  LDL R233, [R1+0x258] ;  /* 0x0002580001e97983 */ /* 0x000ea80000100800 */
[----:B------:R-:W2:Y:S04]  /*eb30*/  LDL R234, [R1+0x25c] ;  /* 0x00025c0001ea7983 */ /* 0x000ea80000100800 */
[----:B------:R-:W2:Y:S04]  /*eb40*/  LDL R235, [R1+0x220] ;  /* 0x0002200001eb7983 */ /* 0x000ea80000100800 */
[----:B------:R0:W-:Y:S04]  /*eb50*/  STL [R1+0x888], R32 ;  /* 0x0008882001007387 */ /* 0x0001e80000100800 */
[----:B0-----:R-:W2:Y:S04]  /*eb60*/  LDL R32, [R1+0x1e0] ;  /* 0x0001e00001207983 */ /* 0x001ea80000100800 */
        /* <DEDUP_REMOVED lines=40> */
[----:B------:R-:W-:Y:S01]  /*edf0*/  STL [R1+0x820], R4 ;  /* 0x0008200401007387 */ /* 0x000fe20000100800 */
[----:B------:R-:W-:-:S01]  /*ee00*/  FADD R18, RZ, R18 ;  /* 0x00000012ff127221 */ /* 0x000fc20000000000 */
[----:B------:R-:W-:Y:S01]  /*ee10*/  FADD R17, RZ, R17 ;  /* 0x00000011ff117221 */ /* 0x000fe20000000000 */
[----:B------:R-:W-:Y:S01]  /*ee20*/  UMOV UR5, URZ ;  /* 0x0000003f00057c82 */ /* 0x000fe20008000000 */
[----:B------:R-:W-:Y:S01]  /*ee30*/  STL [R1+0x81c], R3 ;  /* 0x00081c0301007387 */ /* 0x000fe20000100800 */
[----:B---3--:R-:W-:-:S01]  /*ee40*/  FADD R19, RZ, R19 ;  /* 0x00000013ff137221 */ /* 0x008fc20000000000 */
[----:B----4-:R-:W-:-:S02]  /*ee50*/  FADD R20, RZ, R20 ;  /* 0x00000014ff147221 */ /* 0x010fc40000000000 */
[----:B------:R-:W-:Y:S01]  /*ee60*/  STL [R1+0x818], R2 ;  /* 0x0008180201007387 */ /* 0x000fe20000100800 */
[----:B--2---:R-:W-:-:S03]  /*ee70*/  FADD R21, RZ, R21 ;  /* 0x00000015ff157221 */ /* 0x004fc60000000000 */
[----:B------:R0:W-:Y:S01]  /*ee80*/  STL [R1+0x814], R0 ;  /* 0x0008140001007387 */ /* 0x0001e20000100800 */
[----:B------:R-:W-:-:S01]  /*ee90*/  FADD R22, RZ, R22 ;  /* 0x00000016ff167221 */ /* 0x000fc20000000000 */
[----:B------:R-:W-:Y:S01]  /*eea0*/  FADD R23, RZ, R23 ;  /* 0x00000017ff177221 */ /* 0x000fe20000000000 */
[----:B------:R-:W-:-:S01]  /*eeb0*/  FADD R232, RZ, R232 ;  /* 0x000000e8ffe87221 */ /* 0x000fc20000000000 */
[----:B------:R-:W-:Y:S01]  /*eec0*/  FADD R233, RZ, R233 ;  /* 0x000000e9ffe97221 */ /* 0x000fe20000000000 */
[----:B------:R-:W-:-:S01]  /*eed0*/  FADD R234, RZ, R234 ;  /* 0x000000eaffea7221 */ /* 0x000fc20000000000 */
[----:B------:R-:W-:Y:S01]  /*eee0*/  FADD R235, RZ, R235 ;  /* 0x000000ebffeb7221 */ /* 0x000fe20000000000 */
[----:B0-----:R-:W-:-:S01]  /*eef0*/  FADD R0, RZ, R27 ;  /* 0x0000001bff007221 */ /* 0x001fc20000000000 */
[----:B------:R-:W-:Y:S01]  /*ef00*/  FADD R3, RZ, R28 ;  /* 0x0000001cff037221 */ /* 0x000fe20000000000 */
[----:B------:R-:W-:-:S05]  /*ef10*/  FADD R2, RZ, R29 ;  /* 0x0000001dff027221 */ /* 0x000fca0000000000 */
[----:B------:R0:W-:Y:S04]  /*ef20*/  STL [R1+0x260], R2 ;  /* 0x0002600201007387 */ /* 0x0001e80000100800 */
[----:B------:R1:W-:Y:S04]  /*ef30*/  STL [R1+0x264], R3 ;  /* 0x0002640301007387 */ /* 0x0003e80000100800 */
[----:B------:R2:W-:Y:S01]  /*ef40*/  STL [R1+0x268], R0 ;  /* 0x0002680001007387 */ /* 0x0005e20000100800 */
[----:B------:R-:W-:-:S01]  /*ef50*/  FADD R237, RZ, R30 ;  /* 0x0000001effed7221 */ /* 0x000fc20000000000 */
[----:B0-----:R-:W-:Y:S01]  /*ef60*/  FADD R2, RZ, R26 ;  /* 0x0000001aff027221 */ /* 0x001fe20000000000 */
[----:B-1----:R-:W-:-:S04]  /*ef70*/  FADD R3, RZ, R25 ;  /* 0x00000019ff037221 */ /* 0x002fc80000000000 */
[----:B------:R0:W-:Y:S01]  /*ef80*/  STL [R1+0x26c], R2 ;  /* 0x00026c0201007387 */ /* 0x0001e20000100800 */
[----:B--2---:R-:W-:-:S03]  /*ef90*/  FADD R0, RZ, R24 ;  /* 0x00000018ff007221 */ /* 0x004fc60000000000 */
        /* <DEDUP_REMOVED lines=9> */
[----:B0-----:R-:W-:-:S01]  /*f030*/  FADD R2, RZ, R36 ;  /* 0x00000024ff027221 */ /* 0x001fc20000000000 */
        /* <DEDUP_REMOVED lines=8> */
[----:B--2---:R-:W-:-:S03]  /*f0c0*/  IMAD.MOV.U32 R0, RZ, RZ, R15 ;  /* 0x000000ffff007224 */ /* 0x004fc600078e000f */
[----:B0-----:R-:W2:Y:S04]  /*f0d0*/  LDL R2, [R1+0x1e8] ;  /* 0x0001e80001027983 */ /* 0x001ea80000100800 */
[----:B------:R0:W-:Y:S04]  /*f0e0*/  STL [R1+0x294], R3 ;  /* 0x0002940301007387 */ /* 0x0001e80000100800 */
[----:B------:R-:W3:Y:S04]  /*f0f0*/  LDL R4, [R1+0x1f0] ;  /* 0x0001f00001047983 */ /* 0x000ee80000100800 */
[----:B------:R-:W4:Y:S04]  /*f100*/  LDL R5, [R1+0x1f4] ;  /* 0x0001f40001057983 */ /* 0x000f280000100800 */
[----:B0-----:R-:W3:Y:S04]  /*f110*/  LDL R3, [R1+0x1ec] ;  /* 0x0001ec0001037983 */ /* 0x001ee80000100800 */
[----:B------:R-:W4:Y:S04]  /*f120*/  LDL R6, [R1+0x1f8] ;  /* 0x0001f80001067983 */ /* 0x000f280000100800 */
        /* <DEDUP_REMOVED lines=24> */
[----:B------:R-:W4:Y:S01]  /*f2b0*/  LDL R15, [R1+0x19c] ;  /* 0x00019c00010f7983 */ /* 0x000f220000100800 */
[----:B------:R-:W-:-:S05]  /*f2c0*/  FADD R0, RZ, R0 ;  /* 0x00000000ff007221 */ /* 0x000fca0000000000 */
[----:B------:R2:W-:Y:S02]  /*f2d0*/  STL [R1+0x298], R0 ;  /* 0x0002980001007387 */ /* 0x0005e40000100800 */
[----:B--2---:R-:W-:-:S05]  /*f2e0*/  FADD R0, RZ, R2 ;  /* 0x00000002ff007221 */ /* 0x004fca0000000000 */
[----:B------:R4:W-:Y:S01]  /*f2f0*/  STL [R1+0x29c], R0 ;  /* 0x00029c0001007387 */ /* 0x0009e20000100800 */
[----:B---3--:R-:W-:-:S01]  /*f300*/  FADD R2, RZ, R3 ;  /* 0x00000003ff027221 */ /* 0x008fc20000000000 */
[----:B------:R-:W-:Y:S01]  /*f310*/  FADD R3, RZ, R4 ;  /* 0x00000004ff037221 */ /* 0x000fe20000000000 */
[----:B----4-:R-:W-:-:S03]  /*f320*/  FADD R0, RZ, R5 ;  /* 0x00000005ff007221 */ /* 0x010fc60000000000 */
[----:B------:R0:W-:Y:S04]  /*f330*/  STL [R1+0x2a0], R2 ;  /* 0x0002a00201007387 */ /* 0x0001e80000100800 */
        /* <DEDUP_REMOVED lines=51> */
[----:B-1----:R-:W-:Y:S02]  /*f670*/  FADD R3, RZ, R15 ;  /* 0x0000000fff037221 */ /* 0x002fe40000000000 */
[----:B--2---:R-:W2:Y:S04]  /*f680*/  LDL R0, [R1+0x160] ;  /* 0x0001600001007983 */ /* 0x004ea80000100800 */
[----:B------:R0:W-:Y:S04]  /*f690*/  STL [R1+0x30c], R2 ;  /* 0x00030c0201007387 */ /* 0x0001e80000100800 */
[----:B0-----:R-:W3:Y:S04]  /*f6a0*/  LDL R2, [R1+0x164] ;  /* 0x0001640001027983 */ /* 0x001ee80000100800 */
[----:B------:R0:W-:Y:S04]  /*f6b0*/  STL [R1+0x310], R3 ;  /* 0x0003100301007387 */ /* 0x0001e80000100800 */
[----:B------:R-:W4:Y:S04]  /*f6c0*/  LDL R4, [R1+0x16c] ;  /* 0x00016c0001047983 */ /* 0x000f280000100800 */
[----:B------:R-:W4:Y:S04]  /*f6d0*/  LDL R5, [R1+0x170] ;  /* 0x0001700001057983 */ /* 0x000f280000100800 */
[----:B0-----:R-:W4:Y:S04]  /*f6e0*/  LDL R3, [R1+0x168] ;  /* 0x0001680001037983 */ /* 0x001f280000100800 */
        /* <DEDUP_REMOVED lines=26> */
[----:B--2---:R-:W-:-:S05]  /*f890*/  FADD R0, RZ, R0 ;  /* 0x00000000ff007221 */ /* 0x004fca0000000000 */
[----:B------:R3:W-:Y:S02]  /*f8a0*/  STL [R1+0x314], R0 ;  /* 0x0003140001007387 */ /* 0x0007e40000100800 */
[----:B---3--:R-:W-:-:S05]  /*f8b0*/  FADD R0, RZ, R2 ;  /* 0x00000002ff007221 */ /* 0x008fca0000000000 */
[----:B------:R0:W-:Y:S01]  /*f8c0*/  STL [R1+0x318], R0 ;  /* 0x0003180001007387 */ /* 0x0001e20000100800 */
[----:B----4-:R-:W-:-:S01]  /*f8d0*/  FADD R2, RZ, R3 ;  /* 0x00000003ff027221 */ /* 0x010fc20000000000 */
[----:B------:R-:W-:Y:S01]  /*f8e0*/  FADD R3, RZ, R4 ;  /* 0x00000004ff037221 */ /* 0x000fe20000000000 */
[----:B0-----:R-:W-:-:S03]  /*f8f0*/  FADD R0, RZ, R5 ;  /* 0x00000005ff007221 */ /* 0x001fc60000000000 */
        /* <DEDUP_REMOVED lines=91> */
[----:B0-----:R-:W-:Y:S01]  /*feb0*/  FADD R0, RZ, R4 ;  /* 0x00000004ff007221 */ /* 0x001fe20000000000 */
[----:B------:R-:W-:-:S03]  /*fec0*/  FADD R3, RZ, R5 ;  /* 0x00000005ff037221 */ /* 0x000fc60000000000 */
[----:B------:R0:W-:Y:S04]  /*fed0*/  STL [R1+0x398], R2 ;  /* 0x0003980201007387 */ /* 0x0001e80000100800 */
[----:B------:R1:W-:Y:S01]  /*fee0*/  STL [R1+0x39c], R0 ;  /* 0x00039c0001007387 */ /* 0x0003e20000100800 */
[----:B0-----:R-:W-:-:S03]  /*fef0*/  FADD R2, RZ, R6 ;  /* 0x00000006ff027221 */ /* 0x001fc60000000000 */
[----:B------:R0:W-:Y:S01]  /*ff00*/  STL [R1+0x3a0], R3 ;  /* 0x0003a00301007387 */ /* 0x0001e20000100800 */
[----:B-1----:R-:W-:-:S03]  /*ff10*/  FADD R0, RZ, R7 ;  /* 0x00000007ff007221 */ /* 0x002fc60000000000 */
        /* <DEDUP_REMOVED lines=48> */
[----:B------:R-:W2:Y:S04]  /*10220*/  LDL R32, [R1+0x98] ;  /* 0x0000980001207983 */ /* 0x000ea80000100800 */
[----:B------:R1:W-:Y:S04]  /*10230*/  STL [R1+0x404], R2 ;  /* 0x0004040201007387 */ /* 0x0003e80000100800 */
[----:B------:R-:W3:Y:S04]  /*10240*/  LDL R33, [R1+0x9c] ;  /* 0x00009c0001217983 */ /* 0x000ee80000100800 */
[----:B------:R4:W-:Y:S04]  /*10250*/  STL [R1+0x408], R0 ;  /* 0x0004080001007387 */ /* 0x0009e80000100800 */
[----:B------:R-:W3:Y:S04]  /*10260*/  LDL R34, [R1+0x60] ;  /* 0x0000600001227983 */ /* 0x000ee80000100800 */
        /* <DEDUP_REMOVED lines=23> */
[----:B------:R-:W3:Y:S04]  /*103e0*/  LDL R4, [R1] ;  /* 0x0000000001047983 */ /* 0x000ee80000100800 */
[----:B0-----:R-:W3:Y:S04]  /*103f0*/  LDL R3, [R1+0x4] ;  /* 0x0000040001037983 */ /* 0x001ee80000100800 */
[----:B-1----:R-:W3:Y:S04]  /*10400*/  LDL R2, [R1+0x8] ;  /* 0x0000080001027983 */ /* 0x002ee80000100800 */
[----:B----4-:R-:W4:Y:S04]  /*10410*/  LDL R0, [R1+0xc] ;  /* 0x00000c0001007983 */ /* 0x010f280000100800 */
[----:B------:R-:W4:Y:S01]  /*10420*/  LDL R15, [R1+0x10] ;  /* 0x00001000010f7983 */ /* 0x000f220000100800 */
[----:B--2---:R-:W-:-:S05]  /*10430*/  FADD R32, RZ, R32 ;  /* 0x00000020ff207221 */ /* 0x004fca0000000000 */
[----:B------:R0:W-:Y:S01]  /*10440*/  STL [R1+0x40c], R32 ;  /* 0x00040c2001007387 */ /* 0x0001e20000100800 */
[----:B---3--:R-:W-:-:S03]  /*10450*/  FADD R33, RZ, R33 ;  /* 0x00000021ff217221 */ /* 0x008fc60000000000 */
[----:B0-----:R-:W2:Y:S01]  /*10460*/  LDL.LU R32, [R1+0x888] ;  /* 0x0008880001207983 */ /* 0x001ea20000300800 */
[----:B------:R-:W-:-:S03]  /*10470*/  FADD R34, RZ, R34 ;  /* 0x00000022ff227221 */ /* 0x000fc60000000000 */
[----:B------:R0:W-:Y:S01]  /*10480*/  STL [R1+0x410], R33 ;  /* 0x0004102101007387 */ /* 0x0001e20000100800 */
[----:B------:R-:W-:-:S01]  /*10490*/  FADD R35, RZ, R35 ;  /* 0x00000023ff237221 */ /* 0x000fc20000000000 */
[----:B------:R-:W-:Y:S02]  /*104a0*/  FADD R36, RZ, R36 ;  /* 0x00000024ff247221 */ /* 0x000fe40000000000 */
[----:B0-----:R-:W3:Y:S01]  /*104b0*/  LDL.LU R33, [R1+0x884] ;  /* 0x0008840001217983 */ /* 0x001ee20000300800 */
[----:B------:R-:W-:-:S03]  /*104c0*/  FADD R37, RZ, R37 ;  /* 0x00000025ff257221 */ /* 0x000fc60000000000 */
[----:B------:R0:W-:Y:S01]  /*104d0*/  STL [R1+0x414], R34 ;  /* 0x0004142201007387 */ /* 0x0001e20000100800 */
[----:B------:R-:W-:-:S01]  /*104e0*/  FADD R38, RZ, R38 ;  /* 0x00000026ff267221 */ /* 0x000fc20000000000 */
[----:B------:R-:W-:Y:S02]  /*104f0*/  FADD R39, RZ, R39 ;  /* 0x00000027ff277221 */ /* 0x000fe40000000000 */
[----:B0-----:R-:W3:Y:S04]  /*10500*/  LDL.LU R34, [R1+0x880] ;  /* 0x0008800001227983 */ /* 0x001ee80000300800 */
[----:B------:R0:W-:Y:S01]  /*10510*/  STL [R1+0x418], R35 ;  /* 0x0004182301007387 */ /* 0x0001e20000100800 */
[----:B------:R-:W-:-:S01]  /*10520*/  FADD R24, RZ, R24 ;  /* 0x00000018ff187221 */ /* 0x000fc20000000000 */
[----:B------:R-:W-:-:S02]  /*10530*/  FADD R25, RZ, R25 ;  /* 0x00000019ff197221 */ /* 0x000fc40000000000 */
[----:B0-----:R-:W3:Y:S04]  /*10540*/  LDL.LU R35, [R1+0x87c] ;  /* 0x00087c0001237983 */ /* 0x001ee80000300800 */
[----:B------:R0:W-:Y:S01]  /*10550*/  STL [R1+0x41c], R36 ;  /* 0x00041c2401007387 */ /* 0x0001e20000100800 */
[----:B------:R-:W-:-:S01]  /*10560*/  FADD R26, RZ, R26 ;  /* 0x0000001aff1a7221 */ /* 0x000fc20000000000 */
[----:B------:R-:W-:Y:S02]  /*10570*/  FADD R27, RZ, R27 ;  /* 0x0000001bff1b7221 */ /* 0x000fe40000000000 */
[----:B0-----:R-:W3:Y:S04]  /*10580*/  LDL.LU R36, [R1+0x878] ;  /* 0x0008780001247983 */ /* 0x001ee80000300800 */
[----:B------:R0:W-:Y:S01]  /*10590*/  STL [R1+0x420], R37 ;  /* 0x0004202501007387 */ /* 0x0001e20000100800 */
[----:B------:R-:W-:-:S03]  /*105a0*/  FADD R28, RZ, R28 ;  /* 0x0000001cff1c7221 */ /* 0x000fc60000000000 */
        /* <DEDUP_REMOVED lines=33> */
[----:B0-----:R0:W5:Y:S04]  /*107c0*/  LDL.LU R16, [R1+0x848] ;  /* 0x0008480001107983 */ /* 0x0011680000300800 */
[----:B------:R1:W-:Y:S01]  /*107d0*/  STL [R1+0x450], R14 ;  /* 0x0004500e01007387 */ /* 0x0003e20000100800 */
[----:B------:R-:W-:-:S03]  /*107e0*/  FADD R6, RZ, R6 ;  /* 0x00000006ff067221 */ /* 0x000fc60000000000 */
[----:B-1----:R0:W5:Y:S04]  /*107f0*/  LDL.LU R14, [R1+0x844] ;  /* 0x00084400010e7983 */ /* 0x0021680000300800 */
        /* <DEDUP_REMOVED lines=13> */
[----:B----4-:R-:W-:-:S03]  /*108d0*/  FADD R0, RZ, R0 ;  /* 0x00000000ff007221 */ /* 0x010fc60000000000 */
[----:B-1----:R0:W5:Y:S04]  /*108e0*/  LDL.LU R8, [R1+0x830] ;  /* 0x0008300001087983 */ /* 0x0021680000300800 */
[----:B------:R1:W-:Y:S01]  /*108f0*/  STL [R1+0x468], R7 ;  /* 0x0004680701007387 */ /* 0x0003e20000100800 */
[----:B------:R-:W-:-:S03]  /*10900*/  FADD R15, RZ, R15 ;  /* 0x0000000fff0f7221 */ /* 0x000fc60000000000 */
[----:B-1----:R0:W5:Y:S04]  /*10910*/  LDL.LU R7, [R1+0x82c] ;  /* 0x00082c0001077983 */ /* 0x0021680000300800 */
[----:B------:R1:W-:Y:S04]  /*10920*/  STL [R1+0x46c], R6 ;  /* 0x00046c0601007387 */ /* 0x0003e80000100800 */
        /* <DEDUP_REMOVED lines=12> */
[----:B------:R-:W-:Y:S01]  /*109f0*/  STL [R1+0x488], R18 ;  /* 0x0004881201007387 */ /* 0x000fe20000100800 */
[----:B-1----:R-:W-:-:S01]  /*10a00*/  FADD R15, RZ, R13 ;  /* 0x0000000dff0f7221 */ /* 0x002fc20000000000 */
[----:B------:R-:W-:-:S02]  /*10a10*/  FADD R13, RZ, R224 ;  /* 0x000000e0ff0d7221 */ /* 0x000fc40000000000 */
[----:B------:R1:W-:Y:S04]  /*10a20*/  STL [R1+0x48c], R17 ;  /* 0x00048c1101007387 */ /* 0x0003e80000100800 */
[----:B------:R4:W-:Y:S04]  /*10a30*/  STL [R1+0x490], R15 ;  /* 0x0004900f01007387 */ /* 0x0009e80000100800 */
[----:B------:R2:W-:Y:S01]  /*10a40*/  STL [R1+0x494], R13 ;  /* 0x0004940d01007387 */ /* 0x0005e20000100800 */
[----:B-1----:R-:W-:-:S01]  /*10a50*/  FADD R17, RZ, R225 ;  /* 0x000000e1ff117221 */ /* 0x002fc20000000000 */
[----:B----4-:R-:W-:-:S04]  /*10a60*/  FADD R15, RZ, R226 ;  /* 0x000000e2ff0f7221 */ /* 0x010fc80000000000 */
[----:B------:R1:W-:Y:S01]  /*10a70*/  STL [R1+0x498], R17 ;  /* 0x0004981101007387 */ /* 0x0003e20000100800 */
[----:B--2---:R-:W-:-:S03]  /*10a80*/  FADD R13, RZ, R227 ;  /* 0x000000e3ff0d7221 */ /* 0x004fc60000000000 */
[----:B------:R2:W-:Y:S04]  /*10a90*/  STL [R1+0x49c], R15 ;  /* 0x00049c0f01007387 */ /* 0x0005e80000100800 */
[----:B------:R4:W-:Y:S01]  /*10aa0*/  STL [R1+0x4a0], R13 ;  /* 0x0004a00d01007387 */ /* 0x0009e20000100800 */
[----:B-1----:R-:W-:-:S01]  /*10ab0*/  FADD R17, RZ, R228 ;  /* 0x000000e4ff117221 */ /* 0x002fc20000000000 */
[----:B--2---:R-:W-:-:S04]  /*10ac0*/  FADD R15, RZ, R229 ;  /* 0x000000e5ff0f7221 */ /* 0x004fc80000000000 */
[----:B------:R1:W-:Y:S01]  /*10ad0*/  STL [R1+0x4a4], R17 ;  /* 0x0004a41101007387 */ /* 0x0003e20000100800 */
[----:B----4-:R-:W-:-:S03]  /*10ae0*/  FADD R13, RZ, R230 ;  /* 0x000000e6ff0d7221 */ /* 0x010fc60000000000 */
        /* <DEDUP_REMOVED lines=374> */
[----:B---3--:R-:W-:-:S01]  /*12250*/  FADD R17, RZ, R33 ;  /* 0x00000021ff117221 */ /* 0x008fc20000000000 */
[----:B-1----:R-:W-:-:S04]  /*12260*/  FADD R15, RZ, R34 ;  /* 0x00000022ff0f7221 */ /* 0x002fc80000000000 */
[----:B------:R1:W-:Y:S01]  /*12270*/  STL [R1+0x798], R17 ;  /* 0x0007981101007387 */ /* 0x0003e20000100800 */
[----:B--2---:R-:W-:-:S03]  /*12280*/  FADD R13, RZ, R35 ;  /* 0x00000023ff0d7221 */ /* 0x004fc60000000000 */
[----:B------:R2:W-:Y:S04]  /*12290*/  STL [R1+0x79c], R15 ;  /* 0x00079c0f01007387 */ /* 0x0005e80000100800 */
[----:B------:R3:W-:Y:S01]  /*122a0*/  STL [R1+0x7a0], R13 ;  /* 0x0007a00d01007387 */ /* 0x0007e20000100800 */
[----:B-1----:R-:W-:-:S01]  /*122b0*/  FADD R17, RZ, R36 ;  /* 0x00000024ff117221 */ /* 0x002fc20000000000 */
[----:B--2---:R-:W-:-:S04]  /*122c0*/  FADD R15, RZ, R37 ;  /* 0x00000025ff0f7221 */ /* 0x004fc80000000000 */
[----:B------:R1:W-:Y:S01]  /*122d0*/  STL [R1+0x7a4], R17 ;  /* 0x0007a41101007387 */ /* 0x0003e20000100800 */
[----:B---3--:R-:W-:-:S03]  /*122e0*/  FADD R13, RZ, R38 ;  /* 0x00000026ff0d7221 */ /* 0x008fc60000000000 */
        /* <DEDUP_REMOVED lines=16> */
[----:B------:R-:W-:Y:S01]  /*123f0*/  STL [R1+0x7c8], R17 ;  /* 0x0007c81101007387 */ /* 0x000fe20000100800 */
[----:B---3--:R-:W-:-:S03]  /*12400*/  FADD R13, RZ, R31 ;  /* 0x0000001fff0d7221 */ /* 0x008fc60000000000 */
[----:B------:R1:W-:Y:S04]  /*12410*/  STL [R1+0x7cc], R15 ;  /* 0x0007cc0f01007387 */ /* 0x0003e80000100800 */
[----:B------:R0:W-:Y:S01]  /*12420*/  STL [R1+0x7d0], R13 ;  /* 0x0007d00d01007387 */ /* 0x0001e20000100800 */
[----:B-1----:R-:W-:-:S07]  /*12430*/  IMAD.U32 R15, RZ, RZ, UR5 ;  /* 0x00000005ff0f7e24 */ /* 0x002fce000f8e00ff */
.L_x_22:
[----:B0-----:R-:W2:Y:S01]  /*12440*/  LDL R13, [R1+0x808] ;  /* 0x00080800010d7983 */ /* 0x001ea20000100800 */
[----:B-----5:R-:W-:-:S13]  /*12450*/  R2UR UR5, R16 ;  /* 0x00000000100572ca */ /* 0x020fda00000e0000 */
[----:B------:R-:W-:-:S04]  /*12460*/  UIADD3 UR5, UR5, 0x1, URZ ;  /* 0x0000000105057890 */ /* 0x000fc8000fffe03f */
[----:B------:R-:W-:-:S04]  /*12470*/  UISETP.NE.AND UP0, UPT, UR5, 0x2, UPT ;  /* 0x000000020500788c */ /* 0x000fc8000bf05270 */
[----:B------:R-:W-:Y:S02]  /*12480*/  USEL UR6, URZ, 0x1, UP0 ;  /* 0x000000013f067887 */ /* 0x000fe40008000000 */
[----:B------:R-:W-:-:S03]  /*12490*/  USEL UR8, UR5, URZ, UP0 ;  /* 0x0000003f05087287 */ /* 0x000fc60008000000 */
[----:B------:R-:W-:Y:S01]  /*124a0*/  UMOV UR5, 0x1 ;  /* 0x0000000100057882 */ /* 0x000fe20000000000 */
[----:B--2---:R-:W-:Y:S02]  /*124b0*/  R2UR UR7, R13 ;  /* 0x000000000d0772ca */ /* 0x004fe400000e0000 */
[----:B------:R-:W-:-:S11]  /*124c0*/  IMAD.U32 R13, RZ, RZ, UR8 ;  /* 0x00000008ff0d7e24 */ /* 0x000fd6000f8e00ff */
[----:B------:R-:W-:-:S06]  /*124d0*/  ULOP3.LUT UR6, UR7, UR6, URZ, 0x3c, !UPT ;  /* 0x0000000607067292 */ /* 0x000fcc000f8e3c3f */
[----:B------:R-:W-:-:S07]  /*124e0*/  IMAD.U32 R16, RZ, RZ, UR6 ;  /* 0x00000006ff107e24 */ /* 0x000fce000f8e00ff */
.L_x_17:
[----:B------:R-:W2:Y:S02]  /*124f0*/  LDL R17, [R1+0x810] ;  /* 0x0008100001117983 */ /* 0x000ea40000100800 */
[----:B--2---:R-:W-:-:S13]  /*12500*/  R2UR UR7, R17 ;  /* 0x00000000110772ca */ /* 0x004fda00000e0000 */
[----:B------:R-:W-:-:S04]  /*12510*/  UISETP.LT.AND UP0, UPT, UR7, 0x1, UPT ;  /* 0x000000010700788c */ /* 0x000fc8000bf01270 */
[----:B------:R-:W-:-:S04]  /*12520*/  USEL UR6, UR7, 0x1, UP0 ;  /* 0x0000000107067887 */ /* 0x000fc80008000000 */
[----:B------:R-:W-:-:S04]  /*12530*/  UIADD3 UR6, UR7, -UR6, URZ ;  /* 0x8000000607067290 */ /* 0x000fc8000fffe03f */
[----:B------:R-:W-:-:S06]  /*12540*/  UISETP.GE.AND UP0, UPT, UR6, 0x1, UPT ;  /* 0x000000010600788c */ /* 0x000fcc000bf06270 */
[----:B------:R-:W-:-:S13]  /*12550*/  PLOP3.LUT P0, PT, PT, PT, UP0, 0x80, 0x0 ;  /* 0x000000000000781c */ /* 0x000fda0003f0f008 */
[----:B------:R-:W-:Y:S05]  /*12560*/  @!P0 BRA `(.L_x_23) ;  /* 0x000000f4008c8947 */ /* 0x000fea0003800000 */
[----:B------:R-:W2:Y:S01]  /*12570*/  LDL R17, [R1+0x804] ;  /* 0x0008040001117983 */ /* 0x000ea20000100800 */
[----:B------:R-:W-:-:S05]  /*12580*/  IMAD.U32 R14, RZ, RZ, UR6 ;  /* 0x00000006ff0e7e24 */ /* 0x000fca000f8e00ff */
[----:B------:R0:W-:Y:S01]  /*12590*/  STL [R1+0x7d4], R14 ;  /* 0x0007d40e01007387 */ /* 0x0001e20000100800 */
[----:B--2---:R-:W-:-:S13]  /*125a0*/  R2UR UR6, R17 ;  /* 0x00000000110672ca */ /* 0x004fda00000e0000 */
[----:B0-----:R-:W-:-:S07]  /*125b0*/  IMAD.U32 R17, RZ, RZ, UR6 ;  /* 0x00000006ff117e24 */ /* 0x001fce000f8e00ff */
.L_x_31:
[----:B------:R-:W2:Y:S02]  /*125c0*/  LDL R14, [R1+0x7f0] ;  /* 0x0007f000010e7983 */ /* 0x000ea40000100800 */
[----:B--2---:R-:W-:-:S13]  /*125d0*/  R2UR UR6, R14 ;  /* 0x000000000e0672ca */ /* 0x004fda00000e0000 */
[----:B------:R-:W-:-:S06]  /*125e0*/  UISETP.NE.AND UP0, UPT, UR6, 0x3, UPT ;  /* 0x000000030600788c */ /* 0x000fcc000bf05270 */
[----:B------:R-:W-:-:S13]  /*125f0*/  PLOP3.LUT P1, PT, PT, PT, UP0, 0x80, 0x0 ;  /* 0x000000000000781c */ /* 0x000fda0003f2f008 */
[----:B-----5:R-:W-:Y:S05]  /*12600*/  @!P1 BRA `(.L_x_24) ;  /* 0x0000000000049947 */ /* 0x020fea0003800000 */
[----:B------:R-:W-:Y:S01]  /*12610*/  BPT.TRAP 0x1 ;  /* 0x000000040000795c */ /* 0x000fe20000300000 */
.L_x_24:
[----:B------:R-:W0:Y:S01]  /*12620*/  S2UR UR7, SR_CgaCtaId ;  /* 0x00000000000779c3 */ /* 0x000e220000008800 */
[----:B------:R-:W-:Y:S01]  /*12630*/  R2UR UR9, R13 ;  /* 0x000000000d0972ca */ /* 0x000fe200000e0000 */
[----:B------:R-:W-:Y:S01]  /*12640*/  UMOV UR6, 0x400 ;  /* 0x0000040000067882 */ /* 0x000fe20000000000 */
[----:B------:R-:W-:-:S13]  /*12650*/  R2UR UR8, R16 ;  /* 0x00000000100872ca */ /* 0x000fda00000e0000 */
[----:B------:R-:W-:-:S05]  /*12660*/  IMAD.U32 R18, RZ, RZ, UR8 ;  /* 0x00000008ff127e24 */ /* 0x000fca000f8e00ff */
[----:B------:R-:W-:Y:S01]  /*12670*/  SHF.L.U32 R18, R18, 0x1f, RZ ;  /* 0x0000001f12127819 */ /* 0x000fe200000006ff */
[----:B0-----:R-:W-:-:S04]  /*12680*/  ULEA UR10, UR7, UR6, 0x18 ;  /* 0x00000006070a7291 */ /* 0x001fc8000f8ec03f */
[----:B------:R-:W-:Y:S02]  /*12690*/  ULEA UR6, UR9, UR10, 0x3 ;  /* 0x0000000a09067291 */ /* 0x000fe4000f8e183f */
[----:B------:R-:W-:-:S07]  /*126a0*/  IMAD.U32 R14, RZ, RZ, UR10 ;  /* 0x0000000aff0e7e24 */ /* 0x000fce000f8e00ff */
[----:B------:R0:W2:Y:S01]  /*126b0*/  SYNCS.PHASECHK.TRANS64.TRYWAIT P0, [UR6], R18 ;  /* 0x00000012ff0075a7 */ /* 0x0000a20008000146 */
[----:B------:R-:W-:Y:S05]  /*126c0*/  @!P1 BRA `(.L_x_25) ;  /* 0x0000000000049947 */ /* 0x000fea0003800000 */
[----:B------:R-:W-:Y:S01]  /*126d0*/  BPT.TRAP 0x1 ;  /* 0x000000040000795c */ /* 0x000fe20000300000 */
.L_x_25:
[----:B--2---:R-:W-:Y:S05]  /*126e0*/  @P0 BRA `(.L_x_26) ;  /* 0x0000000000080947 */ /* 0x004fea0003800000 */
[----:B------:R-:W2:Y:S02]  /*126f0*/  SYNCS.PHASECHK.TRANS64.TRYWAIT P0, [UR6], R18 ;  /* 0x00000012ff0075a7 */ /* 0x000ea40008000146 */
[----:B--2---:R-:W-:Y:S05]  /*12700*/  @!P0 BRA `(.L_x_27) ;  /* 0x000003dc00ec8947 */ /* 0x004fea0003800000 */
.L_x_26:
[----:B0-----:R-:W2:Y:S01]  /*12710*/  LDL R18, [R1+0x7dc] ;  /* 0x0007dc0001127983 */ /* 0x001ea20000100800 */
[----:B------:R-:W-:-:S03]  /*12720*/  R2UR UR7, R14 ;  /* 0x000000000e0772ca */ /* 0x000fc600000e0000 */
[----:B------:R-:W-:Y:S04]  /*12730*/  STL.64 [R1+0xdc8], R198 ;  /* 0x000dc8c601007387 */ /* 0x000fe80000100a00 */
        /* <DEDUP_REMOVED lines=43> */
[----:B------:R3:W-:Y:S04]  /*129f0*/  STL [R1+0xce8], R27 ;  /* 0x000ce81b01007387 */ /* 0x0007e80000100800 */
[----:B------:R-:W-:Y:S04]  /*12a00*/  STL [R1+0xce4], R28 ;  /* 0x000ce41c01007387 */ /* 0x000fe80000100800 */
[----:B------:R4:W-:Y:S04]  /*12a10*/  STL [R1+0xce0], R29 ;  /* 0x000ce01d01007387 */ /* 0x0009e80000100800 */
[----:B------:R-:W-:Y:S04]  /*12a20*/  STL [R1+0xcdc], R30 ;  /* 0x000cdc1e01007387 */ /* 0x000fe80000100800 */
[----:B------:R1:W-:Y:S04]  /*12a30*/  STL [R1+0xcd8], R31 ;  /* 0x000cd81f01007387 */ /* 0x0003e80000100800 */
        /* <DEDUP_REMOVED lines=23> */
[----:B-----5:R-:W-:Y:S04]  /*12bb0*/  STL [R1+0x8f8], R0 ;  /* 0x0008f80001007387 */ /* 0x020fe80000100800 */
[----:B------:R-:W-:Y:S04]  /*12bc0*/  STL [R1+0x99c], R14 ;  /* 0x00099c0e01007387 */ /* 0x000fe80000100800 */
[----:B0-----:R-:W4:Y:S01]  /*12bd0*/  LDL.LU.64 R24, [R1+0x240] ;  /* 0x0002400001187983 */ /* 0x001f220000300a00 */
[----:B--2---:R-:W-:-:S03]  /*12be0*/  R2UR UR6, R18 ;  /* 0x00000000120672ca */ /* 0x004fc600000e0000 */
[----:B---3--:R-:W2:Y:S04]  /*12bf0*/  LDL.LU.64 R26, [R1+0x248] ;  /* 0x00024800011a7983 */ /* 0x008ea80000300a00 */
[----:B----4-:R-:W2:Y:S04]  /*12c00*/  LDL.LU.64 R28, [R1+0x250] ;  /* 0x00025000011c7983 */ /* 0x010ea80000300a00 */
[----:B-1----:R-:W2:Y:S04]  /*12c10*/  LDL.LU.64 R30, [R1+0x258] ;  /* 0x00025800011e7983 */ /* 0x002ea80000300a00 */
[----:B------:R-:W3:Y:S04]  /*12c20*/  LDL.LU.64 R72, [R1+0x1e0] ;  /* 0x0001e00001487983 */ /* 0x000ee80000300a00 */
[----:B------:R-:W3:Y:S04]  /*12c30*/  LDL.LU.64 R74, [R1+0x1e8] ;  /* 0x0001e800014a7983 */ /* 0x000ee80000300a00 */
[----:B------:R-:W3:Y:S04]  /*12c40*/  LDL.LU.64 R76, [R1+0x1f0] ;  /* 0x0001f000014c7983 */ /* 0x000ee80000300a00 */
[----:B------:R-:W3:Y:S01]  /*12c50*/  LDL.LU.64 R78, [R1+0x1f8] ;  /* 0x0001f800014e7983 */ /* 0x000ee20000300a00 */
[----:B------:R-:W-:Y:S01]  /*12c60*/  UIADD3 UR7, UR7, 0x18100, URZ ;  /* 0x0001810007077890 */ /* 0x000fe2000fffe03f */
[----:B------:R-:W-:Y:S01]  /*12c70*/  R2UR UR11, R13 ;  /* 0x000000000d0b72ca */ /* 0x000fe200000e0000 */
[----:B------:R-:W-:Y:S01]  /*12c80*/  UISETP.NE.AND UP0, UPT, UR4, URZ, UPT ;  /* 0x0000003f0400728c */ /* 0x000fe2000bf05270 */
[----:B------:R-:W4:Y:S01]  /*12c90*/  LDL.LU.64 R16, [R1+0x180] ;  /* 0x0001800001107983 */ /* 0x000f220000300a00 */
[----:B------:R-:W-:-:S02]  /*12ca0*/  USHF.R.U32.HI UR7, URZ, 0x4, UR7 ;  /* 0x000000043f077899 */ /* 0x000fc40008011607 */
[----:B------:R-:W-:Y:S01]  /*12cb0*/  USEL UR5, UR5, URZ, !UP0 ;  /* 0x0000003f05057287 */ /* 0x000fe2000c000000 */
[----:B------:R-:W4:Y:S01]  /*12cc0*/  LDL.LU.64 R18, [R1+0x188] ;  /* 0x0001880001127983 */ /* 0x000f220000300a00 */
[----:B------:R-:W-:Y:S02]  /*12cd0*/  ULOP3.LUT UR7, UR7, 0x3fff, URZ, 0xc0, !UPT ;  /* 0x00003fff07077892 */ /* 0x000fe4000f8ec03f */
[----:B------:R-:W-:Y:S01]  /*12ce0*/  ULOP3.LUT UR6, UR6, 0x10000, URZ, 0xfc, !UPT ;  /* 0x0001000006067892 */ /* 0x000fe2000f8efc3f */
[----:B------:R-:W4:Y:S01]  /*12cf0*/  LDL.LU.64 R20, [R1+0x190] ;  /* 0x0001900001147983 */ /* 0x000f220000300a00 */
[----:B------:R-:W-:Y:S02]  /*12d00*/  ULOP3.LUT UR7, UR7, 0x10000, URZ, 0xfc, !UPT ;  /* 0x0001000007077892 */ /* 0x000fe4000f8efc3f */
[----:B------:R-:W-:Y:S01]  /*12d10*/  UISETP.NE.U32.AND UP0, UPT, UR5, URZ, UPT ;  /* 0x0000003f0500728c */ /* 0x000fe2000bf05070 */
[----:B------:R-:W4:Y:S01]  /*12d20*/  LDL.LU.64 R22, [R1+0x198] ;  /* 0x0001980001167983 */ /* 0x000f220000300a00 */
[----:B------:R-:W-:-:S02]  /*12d30*/  UIMAD UR10, UR11, 0xc00, UR6 ;  /* 0x00000c000b0a78a4 */ /* 0x000fc4000f8e0206 */
[----:B------:R-:W-:Y:S01]  /*12d40*/  UIMAD UR60, UR11, 0x780, UR7 ;  /* 0x000007800b3c78a4 */ /* 0x000fe2000f8e0207 */
[----:B------:R-:W-:Y:S01]  /*12d50*/  UMOV UR53, 0x40000040 ;  /* 0x4000004000357882 */ /* 0x000fe20000000000 */
[----:B------:R-:W-:-:S03]  /*12d60*/  UMOV UR55, 0x40000040 ;  /* 0x4000004000377882 */ /* 0x000fc60000000000 */
[----:B------:R-:W-:Y:S02]  /*12d70*/  UMOV UR52, UR10 ;  /* 0x0000000a00347c82 */ /* 0x000fe40008000000 */
[----:B------:R-:W-:Y:S01]  /*12d80*/  UMOV UR54, UR60 ;  /* 0x0000003c00367c82 */ /* 0x000fe20008000000 */
[----:B------:R0:W-:Y:S04]  /*12d90*/  STL [R1+0x9a0], R13 ;  /* 0x0009a00d01007387 */ /* 0x0001e80000100800 */
[----:B------:R-:W4:Y:S04]  /*12da0*/  LDL.LU.64 R8, [R1+0x120] ;  /* 0x0001200001087983 */ /* 0x000f280000300a00 */
[----:B------:R-:W4:Y:S04]  /*12db0*/  LDL.LU.64 R10, [R1+0x128] ;  /* 0x00012800010a7983 */ /* 0x000f280000300a00 */
[----:B0-----:R-:W4:Y:S01]  /*12dc0*/  LDL.LU.64 R12, [R1+0x130] ;  /* 0x00013000010c7983 */ /* 0x001f220000300a00 */
[----:B------:R-:W-:Y:S01]  /*12dd0*/  UIADD3 UR26, UR60, 0x80, URZ ;  /* 0x000000803c1a7890 */ /* 0x000fe2000fffe03f */
[----:B--2---:R-:W-:-:S06]  /*12de0*/  WARPGROUP.ARRIVE ;  /* 0x00000000000079c5 */ /* 0x004fcc0000000000 */
[----:B------:R-:W-:Y:S03]  /*12df0*/  QGMMA.64x16x32.F32.E4M3.E4M3 R24, gdesc[UR52], R24, UP0, gsb0 ;  /* 0x00200000341879f3 */ /* 0x000fe6000b800818 */
[----:B------:R-:W-:Y:S02]  /*12e00*/  WARPGROUP.DEPBAR.LE gsb0, 0x0 ;  /* 0x00008000000079c5 */ /* 0x000fe40000010000 */
[----:B------:R0:W-:Y:S04]  /*12e10*/  STL.64 [R1+0x240], R24 ;  /* 0x0002401801007387 */ /* 0x0001e80000100a00 */
[----:B------:R-:W-:Y:S04]  /*12e20*/  STL.64 [R1+0x248], R26 ;  /* 0x0002481a01007387 */ /* 0x000fe80000100a00 */
[----:B------:R1:W-:Y:S04]  /*12e30*/  STL.64 [R1+0x250], R28 ;  /* 0x0002501c01007387 */ /* 0x0003e80000100a00 */
[----:B------:R-:W-:Y:S04]  /*12e40*/  STL.64 [R1+0x258], R30 ;  /* 0x0002581e01007387 */ /* 0x000fe80000100a00 */
[----:B------:R-:W2:Y:S01]  /*12e50*/  LDL.LU.64 R14, [R1+0x138] ;  /* 0x00013800010e7983 */ /* 0x000ea20000300a00 */
[----:B---3--:R-:W-:Y:S01]  /*12e60*/  WARPGROUP.ARRIVE ;  /* 0x00000000000079c5 */ /* 0x008fe20000000000 */
[----:B------:R-:W-:Y:S01]  /*12e70*/  UMOV UR24, UR52 ;  /* 0x0000003400187c82 */ /* 0x000fe20008000000 */
[----:B------:R-:W-:Y:S01]  /*12e80*/  UMOV UR25, UR53 ;  /* 0x0000003500197c82 */ /* 0x000fe20008000000 */
[----:B------:R-:W-:Y:S01]  /*12e90*/  UMOV UR27, 0x40000040 ;  /* 0x40000040001b7882 */ /* 0x000fe20000000000 */
[----:B------:R-:W-:Y:S01]  /*12ea0*/  UIADD3 UR50, UR60, 0x100, URZ ;  /* 0x000001003c327890 */ /* 0x000fe2000fffe03f */
[----:B------:R-:W3:Y:S01]  /*12eb0*/  LDL.LU.64 R144, [R1+0xc0] ;  /* 0x0000c00001907983 */ /* 0x000ee20000300a00 */
[----:B------:R-:W-:Y:S03]  /*12ec0*/  QGMMA.64x16x32.F32.E4M3.E4M3 R72, gdesc[UR24], R72, UP0, gsb0 ;  /* 0x00200000184879f3 */ /* 0x000fe6000b800848 */
[----:B------:R-:W3:Y:S01]  /*12ed0*/  LDL.LU.64 R146, [R1+0xc8] ;  /* 0x0000c80001927983 */ /* 0x000ee20000300a00 */
[----:B------:R-:W-:Y:S01]  /*12ee0*/  UMOV UR48, UR52 ;  /* 0x0000003400307c82 */ /* 0x000fe20008000000 */
[----:B------:R-:W-:-:S02]  /*12ef0*/  UMOV UR49, UR53 ;  /* 0x0000003500317c82 */ /* 0x000fc40008000000 */
[----:B------:R-:W3:Y:S01]  /*12f00*/  LDL.LU.64 R148, [R1+0xd0] ;  /* 0x0000d00001947983 */ /* 0x000ee20000300a00 */
[----:B------:R-:W-:-:S03]  /*12f10*/  UMOV UR51, 0x40000040 ;  /* 0x4000004000337882 */ /* 0x000fc60000000000 */
[----:B------:R-:W3:Y:S01]  /*12f20*/  LDL.LU.64 R150, [R1+0xd8] ;  /* 0x0000d80001967983 */ /* 0x000ee20000300a00 */
[----:B------:R-:W-:-:S03]  /*12f30*/  UIADD3 UR6, UR60, 0x180, URZ ;  /* 0x000001803c067890 */ /* 0x000fc6000fffe03f */
[----:B------:R-:W3:Y:S01]  /*12f40*/  LDL.LU.64 R168, [R1+0x60] ;  /* 0x0000600001a87983 */ /* 0x000ee20000300a00 */
[----:B------:R-:W-:-:S03]  /*12f50*/  UMOV UR4, UR52 ;  /* 0x0000003400047c82 */ /* 0x000fc60008000000 */
[----:B------:R-:W3:Y:S01]  /*12f60*/  LDL.LU.64 R170, [R1+0x68] ;  /* 0x0000680001aa7983 */ /* 0x000ee20000300a00 */
[----:B------:R-:W-:Y:S01]  /*12f70*/  UMOV UR5, UR53 ;  /* 0x0000003500057c82 */ /* 0x000fe20008000000 */
[----:B------:R-:W-:Y:S02]  /*12f80*/  UMOV UR7, 0x40000040 ;  /* 0x4000004000077882 */ /* 0x000fe40000000000 */
[----:B------:R-:W3:Y:S04]  /*12f90*/  LDL.LU.64 R172, [R1+0x70] ;  /* 0x0000700001ac7983 */ /* 0x000ee80000300a00 */
[----:B------:R-:W3:Y:S01]  /*12fa0*/  LDL.LU.64 R174, [R1+0x78] ;  /* 0x0000780001ae7983 */ /* 0x000ee20000300a00 */
[----:B------:R-:W-:Y:S02]  /*12fb0*/  WARPGROUP.DEPBAR.LE gsb0, 0x0 ;  /* 0x00008000000079c5 */ /* 0x000fe40000010000 */
[----:B----4-:R-:W-:-:S06]  /*12fc0*/  WARPGROUP.ARRIVE ;  /* 0x00000000000079c5 */ /* 0x010fcc0000000000 */
[----:B------:R-:W-:Y:S03]  /*12fd0*/  QGMMA.64x16x32.F32.E4M3.E4M3 R16, gdesc[UR48], R16, UP0, gsb0 ;  /* 0x00200000301079f3 */ /* 0x000fe6000b800810 */
[----:B------:R-:W-:Y:S02]  /*12fe0*/  WARPGROUP.DEPBAR.LE gsb0, 0x0 ;  /* 0x00008000000079c5 */ /* 0x000fe40000010000 */
[----:B------:R-:W-:Y:S02]  /*12ff0*/  IMAD.MOV.U32 R52, RZ, RZ, R74 ;  /* 0x000000ffff347224 */ /* 0x000fe400078e004a */
[----:B------:R-:W-:Y:S02]  /*13000*/  IMAD.MOV.U32 R53, RZ, RZ, R75 ;  /* 0x000000ffff357224 */ /* 0x000fe400078e004b */
[----:B------:R-:W-:Y:S02]  /*13010*/  IMAD.MOV.U32 R54, RZ, RZ, R76 ;  /* 0x000000ffff367224 */ /* 0x000fe400078e004c */
[----:B------:R-:W-:-:S02]  /*13020*/  IMAD.MOV.U32 R55, RZ, RZ, R77 ;  /* 0x000000ffff377224 */ /* 0x000fc400078e004d */
[----:B0-----:R-:W-:Y:S02]  /*13030*/  IMAD.MOV.U32 R24, RZ, RZ, R78 ;  /* 0x000000ffff187224 */ /* 0x001fe400078e004e */
[----:B------:R-:W-:Y:S01]  /*13040*/  IMAD.MOV.U32 R25, RZ, RZ, R79 ;  /* 0x000000ffff197224 */ /* 0x000fe200078e004f */
[----:B--2---:R-:W-:-:S06]  /*13050*/  WARPGROUP.ARRIVE ;  /* 0x00000000000079c5 */ /* 0x004fcc0000000000 */
[----:B------:R-:W-:Y:S03]  /*13060*/  QGMMA.64x16x32.F32.E4M3.E4M3 R8, gdesc[UR4], R8, UP0, gsb0 ;  /* 0x00200000040879f3 */ /* 0x000fe6000b800808 */
[----:B------:R-:W-:Y:S02]  /*13070*/  WARPGROUP.DEPBAR.LE gsb0, 0x0 ;  /* 0x00008000000079c5 */ /* 0x000fe40000010000 */
[----:B------:R-:W-:Y:S02]  /*13080*/  IMAD.MOV.U32 R74, RZ, RZ, R8 ;  /* 0x000000ffff4a7224 */ /* 0x000fe400078e0008 */
[----:B------:R-:W-:Y:S02]  /*13090*/  IMAD.MOV.U32 R75, RZ, RZ, R9 ;  /* 0x000000ffff4b7224 */ /* 0x000fe400078e0009 */
[----:B------:R-:W-:Y:S01]  /*130a0*/  IMAD.MOV.U32 R76, RZ, RZ, R10 ;  /* 0x000000ffff4c7224 */ /* 0x000fe200078e000a */
[----:B------:R-:W2:Y:S01]  /*130b0*/  LDL.LU.64 R8, [R1] ;  /* 0x0000000001087983 */ /* 0x000ea20000300a00 */
        /* <DEDUP_REMOVED lines=9> */
[----:B---3--:R-:W-:Y:S01]  /*13150*/  WARPGROUP.ARRIVE ;  /* 0x00000000000079c5 */ /* 0x008fe20000000000 */
[----:B------:R-:W-:Y:S01]  /*13160*/  UMOV UR20, UR52 ;  /* 0x0000003400147c82 */ /* 0x000fe20008000000 */
[----:B------:R-:W-:Y:S01]  /*13170*/  UMOV UR21, UR53 ;  /* 0x0000003500157c82 */ /* 0x000fe20008000000 */
[----:B------:R-:W-:-:S05]  /*13180*/  UMOV UR23, 0x40000040 ;  /* 0x4000004000177882 */ /* 0x000fca0000000000 */
[----:B------:R-:W-:Y:S01]  /*13190*/  QGMMA.64x16x32.F32.E4M3.E4M3 R144, gdesc[UR20], R144, UP0, gsb0 ;  /* 0x00200000149079f3 */ /* 0x000fe2000b800890 */
[----:B------:R-:W-:Y:S01]  /*131a0*/  UIADD3 UR46, UR60, 0x280, URZ ;  /* 0x000002803c2e7890 */ /* 0x000fe2000fffe03f */
[----:B------:R-:W-:Y:S01]  /*131b0*/  UMOV UR44, UR52 ;  /* 0x00000034002c7c82 */ /* 0x000fe20008000000 */
[----:B------:R-:W-:Y:S01]  /*131c0*/  UMOV UR45, UR53 ;  /* 0x00000035002d7c82 */ /* 0x000fe20008000000 */
[----:B------:R-:W-:Y:S01]  /*131d0*/  UMOV UR47, 0x40000040 ;  /* 0x40000040002f7882 */ /* 0x000fe20000000000 */
[----:B------:R-:W-:Y:S02]  /*131e0*/  WARPGROUP.DEPBAR.LE gsb0, 0x0 ;  /* 0x00008000000079c5 */ /* 0x000fe40000010000 */
[----:B------:R-:W-:-:S06]  /*131f0*/  WARPGROUP.ARRIVE ;  /* 0x00000000000079c5 */ /* 0x000fcc0000000000 */
[----:B------:R-:W-:Y:S01]  /*13200*/  QGMMA.64x16x32.F32.E4M3.E4M3 R168, gdesc[UR44], R168, UP0, gsb0 ;  /* 0x002000002ca879f3 */ /* 0x000fe2000b8008a8 */
[----:B------:R-:W-:Y:S01]  /*13210*/  UIADD3 UR14, UR60, 0x300, URZ ;  /* 0x000003003c0e7890 */ /* 0x000fe2000fffe03f */
[----:B------:R-:W-:Y:S01]  /*13220*/  UMOV UR12, UR52 ;  /* 0x00000034000c7c82 */ /* 0x000fe20008000000 */
[----:B------:R-:W-:Y:S01]  /*13230*/  UMOV UR13, UR53 ;  /* 0x00000035000d7c82 */ /* 0x000fe20008000000 */
[----:B------:R-:W-:Y:S01]  /*13240*/  UMOV UR15, 0x40000040 ;  /* 0x40000040000f7882 */ /* 0x000fe20000000000 */
[----:B------:R-:W-:Y:S02]  /*13250*/  WARPGROUP.DEPBAR.LE gsb0, 0x0 ;  /* 0x00008000000079c5 */ /* 0x000fe40000010000 */
[----:B------:R-:W-:Y:S01]  /*13260*/  UMOV UR25, UR10 ;  /* 0x0000000a00197c82 */ /* 0x000fe20008000000 */
        /* <DEDUP_REMOVED lines=9> */
[----:B------:R-:W-:Y:S03]  /*13300*/  QGMMA.64x16x32.F32.E4M3.E4M3 R8, gdesc[UR12], R8, UP0, gsb0 ;  /* 0x002000000c0879f3 */ /* 0x000fe6000b800808 */
[----:B------:R-:W-:Y:S02]  /*13310*/  WARPGROUP.DEPBAR.LE gsb0, 0x0 ;  /* 0x00008000000079c5 */ /* 0x000fe40000010000 */
[----:B------:R-:W-:-:S06]  /*13320*/  WARPGROUP.ARRIVE ;  /* 0x00000000000079c5 */ /* 0x000fcc0000000000 */
[----:B------:R-:W-:Y:S03]  /*13330*/  QGMMA.64x16x32.F32.E4M3.E4M3 R208, gdesc[UR8], R208, UP0, gsb0 ;  /* 0x0020000008d079f3 */ /* 0x000fe6000b8008d0 */
        /* <DEDUP_REMOVED lines=27> */
[----:B------:R-:W-:-:S04]  /*134f0*/  UMOV UR59, 0x40000040 ;  /* 0x40000040003b7882 */ /* 0x000fc80000000000 */
[----:B------:R-:W-:Y:S01]  /*13500*/  UMOV UR58, UR5 ;  /* 0x00000005003a7c82 */ /* 0x000fe20008000000 */
        /* <DEDUP_REMOVED lines=11> */
[----:B-1----:R-:W-:Y:S01]  /*135c0*/  IMAD.MOV.U32 R28, RZ, RZ, R18 ;  /* 0x000000ffff1c7224 */ /* 0x002fe200078e0012 */
[----:B------:R-:W-:Y:S01]  /*135d0*/  MOV R4, UR51 ;  /* 0x0000003300047c02 */ /* 0x000fe20008000f00 */
[----:B------:R-:W-:Y:S01]  /*135e0*/  UMOV UR48, UR52 ;  /* 0x0000003400307c82 */ /* 0x000fe20008000000 */
[----:B------:R-:W-:Y:S01]  /*135f0*/  MOV R18, UR50 ;  /* 0x0000003200127c02 */ /* 0x000fe20008000f00 */
[----:B------:R-:W-:Y:S01]  /*13600*/  UMOV UR49, UR53 ;  /* 0x0000003500317c82 */ /* 0x000fe20008000000 */
[----:B------:R-:W-:Y:S01]  /*13610*/  UMOV UR51, 0x40000040 ;  /* 0x4000004000337882 */ /* 0x000fe20000000000 */
[----:B------:R-:W-:Y:S01]  /*13620*/  UMOV UR50, UR4 ;  /* 0x0000000400327c82 */ /* 0x000fe20008000000 */
[----:B------:R-:W-:Y:S02]  /*13630*/  WARPGROUP.DEPBAR.LE gsb0, 0x0 ;  /* 0x00008000000079c5 */ /* 0x000fe40000010000 */
[----:B------:R-:W-:-:S06]  /*13640*/  WARPGROUP.ARRIVE ;  /* 0x00000000000079c5 */ /* 0x000fcc0000000000 */
[----:B------:R-:W-:Y:S01]  /*13650*/  QGMMA.64x16x32.F32.E4M3.E4M3 R40, gdesc[UR48], R40, UP0, gsb0 ;  /* 0x00200000302879f3 */ /* 0x000fe2000b800828 */
[----:B------:R-:W-:Y:S01]  /*13660*/  UIADD3 UR56, UR25, 0x400, URZ ;  /* 0x0000040019387890 */ /* 0x000fe2000fffe03f */
[----:B------:R-:W-:Y:S01]  /*13670*/  UMOV UR4, UR50 ;  /* 0x0000003200047c82 */ /* 0x000fe20008000000 */
[----:B------:R-:W-:Y:S01]  /*13680*/  UMOV UR5, UR51 ;  /* 0x0000003300057c82 */ /* 0x000fe20008000000 */
[----:B------:R-:W-:Y:S01]  /*13690*/  UMOV UR8, UR58 ;  /* 0x0000003a00087c82 */ /* 0x000fe20008000000 */
[----:B------:R-:W-:Y:S01]  /*136a0*/  UMOV UR9, UR59 ;  /* 0x0000003b00097c82 */ /* 0x000fe20008000000 */
[----:B------:R-:W-:Y:S01]  /*136b0*/  UMOV UR58, UR4 ;  /* 0x00000004003a7c82 */ /* 0x000fe20008000000 */
[----:B------:R-:W-:Y:S01]  /*136c0*/  UMOV UR59, UR5 ;  /* 0x00000005003b7c82 */ /* 0x000fe20008000000 */
[----:B------:R-:W-:Y:S01]  /*136d0*/  UMOV UR57, 0x40000040 ;  /* 0x4000004000397882 */ /* 0x000fe20000000000 */
[----:B------:R-:W-:Y:S02]  /*136e0*/  WARPGROUP.DEPBAR.LE gsb0, 0x0 ;  /* 0x00008000000079c5 */ /* 0x000fe40000010000 */
[----:B------:R-:W-:-:S06]  /*136f0*/  WARPGROUP.ARRIVE ;  /* 0x00000000000079c5 */ /* 0x000fcc0000000000 */
[----:B------:R-:W-:Y:S01]  /*13700*/  QGMMA.64x16x32.F32.E4M3.E4M3 R32, gdesc[UR56], R32, UP0, gsb0 ;  /* 0x00200000382079f3 */ /* 0x000fe2000b800820 */
[----:B------:R-:W-:Y:S01]  /*13710*/  UMOV UR28, UR56 ;  /* 0x00000038001c7c82 */ /* 0x000fe20008000000 */
[----:B------:R-:W-:Y:S01]  /*13720*/  UMOV UR29, UR57 ;  /* 0x00000039001d7c82 */ /* 0x000fe20008000000 */
[----:B------:R-:W-:Y:S02]  /*13730*/  WARPGROUP.DEPBAR.LE gsb0, 0x0 ;  /* 0x00008000000079c5 */ /* 0x000fe40000010000 */
[----:B------:R-:W-:-:S06]  /*13740*/  WARPGROUP.ARRIVE ;  /* 0x00000000000079c5 */ /* 0x000fcc0000000000 */
[----:B------:R-:W-:Y:S01]  /*13750*/  QGMMA.64x16x32.F32.E4M3.E4M3 R56, gdesc[UR28], R56, UP0, gsb0 ;  /* 0x002000001c3879f3 */ /* 0x000fe2000b800838 */
[----:B------:R-:W-:Y:S01]  /*13760*/  UMOV UR28, UR8 ;  /* 0x00000008001c7c82 */ /* 0x000fe20008000000 */
[----:B------:R-:W-:Y:S01]  /*13770*/  UMOV UR29, UR9 ;  /* 0x00000009001d7c82 */ /* 0x000fe20008000000 */
[----:B------:R-:W-:Y:S01]  /*13780*/  UMOV UR58, UR28 ;  /* 0x0000001c003a7c82 */ /* 0x000fe20008000000 */
[----:B------:R-:W-:Y:S01]  /*13790*/  UMOV UR59, UR29 ;  /* 0x0000001d003b7c82 */ /* 0x000fe20008000000 */
[----:B------:R-:W-:Y:S02]  /*137a0*/  WARPGROUP.DEPBAR.LE gsb0, 0x0 ;  /* 0x00008000000079c5 */ /* 0x000fe40000010000 */
[----:B------:R-:W-:-:S06]  /*137b0*/  WARPGROUP.ARRIVE ;  /* 0x00000000000079c5 */ /* 0x000fcc0000000000 */
[----:B------:R-:W-:Y:S01]  /*137c0*/  QGMMA.64x16x32.F32.E4M3.E4M3 R80, gdesc[UR56], R80, UP0, gsb0 ;  /* 0x00200000385079f3 */ /* 0x000fe2000b800850 */
[----:B------:R-:W-:Y:S01]  /*137d0*/  UMOV UR32, UR56 ;  /* 0x0000003800207c82 */ /* 0x000fe20008000000 */
[----:B------:R-:W-:Y:S01]  /*137e0*/  UMOV UR33, UR57 ;  /* 0x0000003900217c82 */ /* 0x000fe20008000000 */
[----:B------:R-:W-:Y:S04]  /*137f0*/  STL.64 [R1+0xcb0], R214 ;  /* 0x000cb0d601007387 */ /* 0x000fe80000100a00 */
[----:B------:R-:W-:Y:S01]  /*13800*/  STL.64 [R1+0xca8], R212 ;  /* 0x000ca8d401007387 */ /* 0x000fe20000100a00 */
[----:B------:R-:W-:Y:S02]  /*13810*/  WARPGROUP.DEPBAR.LE gsb0, 0x0 ;  /* 0x00008000000079c5 */ /* 0x000fe40000010000 */
[----:B------:R-:W-:-:S06]  /*13820*/  WARPGROUP.ARRIVE ;  /* 0x00000000000079c5 */ /* 0x000fcc0000000000 */
[----:B------:R-:W-:Y:S01]  /*13830*/  QGMMA.64x16x32.F32.E4M3.E4M3 R104, gdesc[UR32], R104, UP0, gsb0 ;  /* 0x00200000206879f3 */ /* 0x000fe2000b800868 */
[----:B------:R-:W-:Y:S04]  /*13840*/  STL.64 [R1+0xca0], R210 ;  /* 0x000ca0d201007387 */ /* 0x000fe80000100a00 */
[----:B------:R0:W-:Y:S04]  /*13850*/  STL.64 [R1+0xc98], R208 ;  /* 0x000c98d001007387 */ /* 0x0001e80000100a00 */
[----:B------:R-:W-:Y:S04]  /*13860*/  STL.64 [R1+0xcd0], R190 ;  /* 0x000cd0be01007387 */ /* 0x000fe80000100a00 */
[----:B------:R-:W-:Y:S04]  /*13870*/  STL.64 [R1+0xcc8], R188 ;  /* 0x000cc8bc01007387 */ /* 0x000fe80000100a00 */
[----:B------:R-:W-:Y:S04]  /*13880*/  STL.64 [R1+0xcc0], R186 ;  /* 0x000cc0ba01007387 */ /* 0x000fe80000100a00 */
[----:B------:R1:W-:Y:S04]  /*13890*/  STL.64 [R1+0xcb8], R184 ;  /* 0x000cb8b801007387 */ /* 0x0003e80000100a00 */
[----:B0-----:R-:W2:Y:S04]  /*138a0*/  LDL.LU.64 R208, [R1+0x40] ;  /* 0x0000400001d07983 */ /* 0x001ea80000300a00 */
[----:B------:R-:W2:Y:S04]  /*138b0*/  LDL.LU.64 R210, [R1+0x48] ;  /* 0x0000480001d27983 */ /* 0x000ea80000300a00 */
[----:B------:R-:W2:Y:S04]  /*138c0*/  LDL.LU.64 R212, [R1+0x50] ;  /* 0x0000500001d47983 */ /* 0x000ea80000300a00 */
[----:B------:R-:W2:Y:S01]  /*138d0*/  LDL.LU.64 R214, [R1+0x58] ;  /* 0x0000580001d67983 */ /* 0x000ea20000300a00 */
[----:B------:R-:W-:Y:S01]  /*138e0*/  UMOV UR16, UR56 ;  /* 0x0000003800107c82 */ /* 0x000fe20008000000 */
[----:B------:R-:W-:-:S02]  /*138f0*/  UMOV UR17, UR57 ;  /* 0x0000003900117c82 */ /* 0x000fc40008000000 */
[----:B------:R-:W3:Y:S04]  /*13900*/  LDL.LU.64 R192, [R1+0xa0] ;  /* 0x0000a00001c07983 */ /* 0x000ee80000300a00 */
[----:B------:R-:W3:Y:S04]  /*13910*/  LDL.LU.64 R194, [R1+0xa8] ;  /* 0x0000a80001c27983 */ /* 0x000ee80000300a00 */
[----:B------:R-:W3:Y:S01]  /*13920*/  LDL.LU.64 R196, [R1+0xb0] ;  /* 0x0000b00001c47983 */ /* 0x000ee20000300a00 */
[----:B------:R-:W-:Y:S02]  /*13930*/  WARPGROUP.DEPBAR.LE gsb0, 0x0 ;  /* 0x00008000000079c5 */ /* 0x000fe40000010000 */
[----:B------:R-:W-:Y:S01]  /*13940*/  WARPGROUP.ARRIVE ;  /* 0x00000000000079c5 */ /* 0x000fe20000000000 */
[----:B------:R-:W3:Y:S01]  /*13950*/  LDL.LU.64 R198, [R1+0xb8] ;  /* 0x0000b80001c67983 */ /* 0x000ee20000300a00 */
[----:B------:R-:W-:Y:S01]  /*13960*/  UMOV UR36, UR56 ;  /* 0x0000003800247c82 */ /* 0x000fe20008000000 */
[----:B------:R-:W-:-:S02]  /*13970*/  UMOV UR37, UR57 ;  /* 0x0000003900257c82 */ /* 0x000fc40008000000 */
[----:B-1----:R-:W4:Y:S01]  /*13980*/  LDL.LU.64 R184, [R1+0x100] ;  /* 0x0001000001b87983 */ /* 0x002f220000300a00 */
[----:B------:R-:W-:Y:S03]  /*13990*/  QGMMA.64x16x32.F32.E4M3.E4M3 R128, gdesc[UR16], R128, UP0, gsb0 ;  /* 0x00200000108079f3 */ /* 0x000fe6000b800880 */
[----:B------:R-:W4:Y:S04]  /*139a0*/  LDL.LU.64 R186, [R1+0x108] ;  /* 0x0001080001ba7983 */ /* 0x000f280000300a00 */
[----:B------:R-:W4:Y:S04]  /*139b0*/  LDL.LU.64 R188, [R1+0x110] ;  /* 0x0001100001bc7983 */ /* 0x000f280000300a00 */
[----:B------:R-:W4:Y:S01]  /*139c0*/  LDL.LU.64 R190, [R1+0x118] ;  /* 0x0001180001be7983 */ /* 0x000f220000300a00 */
[----:B------:R-:W-:-:S02]  /*139d0*/  WARPGROUP.DEPBAR.LE gsb0, 0x0 ;  /* 0x00008000000079c5 */ /* 0x000fc40000010000 */
[----:B------:R-:W-:-:S06]  /*139e0*/  WARPGROUP.ARRIVE ;  /* 0x00000000000079c5 */ /* 0x000fcc0000000000 */
[----:B------:R-:W-:Y:S01]  /*139f0*/  QGMMA.64x16x32.F32.E4M3.E4M3 R152, gdesc[UR36], R152, UP0, gsb0 ;  /* 0x00200000249879f3 */ /* 0x000fe2000b800898 */
[----:B------:R-:W-:Y:S01]  /*13a00*/  UMOV UR40, UR56 ;  /* 0x0000003800287c82 */ /* 0x000fe20008000000 */
[----:B------:R-:W-:Y:S01]  /*13a10*/  UMOV UR41, UR57 ;  /* 0x0000003900297c82 */ /* 0x000fe20008000000 */
[----:B------:R-:W-:Y:S02]  /*13a20*/  WARPGROUP.DEPBAR.LE gsb0, 0x0 ;  /* 0x00008000000079c5 */ /* 0x000fe40000010000 */
[----:B------:R-:W-:-:S06]  /*13a30*/  WARPGROUP.ARRIVE ;  /* 0x00000000000079c5 */ /* 0x000fcc0000000000 */
[----:B------:R-:W-:Y:S01]  /*13a40*/  QGMMA.64x16x32.F32.E4M3.E4M3 R176, gdesc[UR40], R176, UP0, gsb0 ;  /* 0x0020000028b079f3 */ /* 0x000fe2000b8008b0 */
[----:B------:R-:W-:Y:S02]  /*13a50*/  IMAD.MOV.U32 R123, RZ, RZ, R168 ;  /* 0x000000ffff7b7224 */ /* 0x000fe400078e00a8 */
[----:B------:R-:W-:Y:S02]  /*13a60*/  IMAD.MOV.U32 R124, RZ, RZ, R169 ;  /* 0x000000ffff7c7224 */ /* 0x000fe400078e00a9 */
[----:B------:R-:W-:Y:S01]  /*13a70*/  IMAD.MOV.U32 R125, RZ, RZ, R170 ;  /* 0x000000ffff7d7224 */ /* 0x000fe200078e00aa */
[----:B------:R-:W4:Y:S01]  /*13a80*/  LDL.LU.64 R168, [R1+0x160] ;  /* 0x0001600001a87983 */ /* 0x000f220000300a00 */
[----:B------:R-:W-:Y:S02]  /*13a90*/  IMAD.MOV.U32 R126, RZ, RZ, R171 ;  /* 0x000000ffff7e7224 */ /* 0x000fe400078e00ab */
[----:B------:R-:W-:Y:S01]  /*13aa0*/  IMAD.MOV.U32 R98, RZ, RZ, R144 ;  /* 0x000000ffff627224 */ /* 0x000fe200078e0090 */
[----:B------:R-:W4:Y:S01]  /*13ab0*/  LDL.LU.64 R170, [R1+0x168] ;  /* 0x0001680001aa7983 */ /* 0x000f220000300a00 */
[----:B------:R-:W-:-:S02]  /*13ac0*/  IMAD.MOV.U32 R127, RZ, RZ, R172 ;  /* 0x000000ffff7f7224 */ /* 0x000fc400078e00ac */
[----:B------:R-:W-:Y:S02]  /*13ad0*/  IMAD.MOV.U32 R96, RZ, RZ, R173 ;  /* 0x000000ffff607224 */ /* 0x000fe400078e00ad */
[----:B------:R-:W-:Y:S01]  /*13ae0*/  IMAD.MOV.U32 R144, RZ, RZ, R175 ;  /* 0x000000ffff907224 */ /* 0x000fe200078e00af */
[----:B------:R-:W4:Y:S01]  /*13af0*/  LDL.LU.64 R172, [R1+0x170] ;  /* 0x0001700001ac7983 */ /* 0x000f220000300a00 */
[----:B------:R-:W-:-:S03]  /*13b00*/  IMAD.MOV.U32 R97, RZ, RZ, R174 ;  /* 0x000000ffff617224 */ /* 0x000fc600078e00ae */
[----:B------:R-:W4:Y:S01]  /*13b10*/  LDL.LU.64 R174, [R1+0x178] ;  /* 0x0001780001ae7983 */ /* 0x000f220000300a00 */
[----:B------:R-:W-:Y:S01]  /*13b20*/  UMOV UR8, UR56 ;  /* 0x0000003800087c82 */ /* 0x000fe20008000000 */
[----:B------:R-:W-:Y:S01]  /*13b30*/  UMOV UR9, UR57 ;  /* 0x0000003900097c82 */ /* 0x000fe20008000000 */
        /* <DEDUP_REMOVED lines=11> */
[----:B--2---:R-:W-:-:S06]  /*13bf0*/  WARPGROUP.ARRIVE ;  /* 0x00000000000079c5 */ /* 0x004fcc0000000000 */
[----:B------:R-:W-:Y:S01]  /*13c00*/  QGMMA.64x16x32.F32.E4M3.E4M3 R208, gdesc[UR44], R208, UP0, gsb0 ;  /* 0x002000002cd079f3 */ /* 0x000fe2000b8008d0 */
[----:B------:R-:W-:Y:S01]  /*13c10*/  UMOV UR20, UR56 ;  /* 0x0000003800147c82 */ /* 0x000fe20008000000 */
[----:B------:R-:W-:Y:S01]  /*13c20*/  UMOV UR21, UR57 ;  /* 0x0000003900157c82 */ /* 0x000fe20008000000 */
[----:B------:R-:W-:Y:S02]  /*13c30*/  WARPGROUP.DEPBAR.LE gsb0, 0x0 ;  /* 0x00008000000079c5 */ /* 0x000fe40000010000 */
[----:B---3--:R-:W-:-:S06]  /*13c40*/  WARPGROUP.ARRIVE ;  /* 0x00000000000079c5 */ /* 0x008fcc0000000000 */
[----:B------:R-:W-:Y:S01]  /*13c50*/  QGMMA.64x16x32.F32.E4M3.E4M3 R192, gdesc[UR20], R192, UP0, gsb0 ;  /* 0x0020000014c079f3 */ /* 0x000fe2000b8008c0 */
[----:B------:R-:W-:Y:S01]  /*13c60*/  UMOV UR32, UR4 ;  /* 0x0000000400207c82 */ /* 0x000fe20008000000 */
[----:B------:R-:W-:Y:S01]  /*13c70*/  UMOV UR33, UR5 ;  /* 0x0000000500217c82 */ /* 0x000fe20008000000 */
[----:B------:R-:W-:Y:S01]  /*13c80*/  UMOV UR4, UR56 ;  /* 0x0000003800047c82 */ /* 0x000fe20008000000 */
[----:B------:R-:W-:Y:S01]  /*13c90*/  UMOV UR5, UR57 ;  /* 0x0000003900057c82 */ /* 0x000fe20008000000 */
[----:B------:R-:W-:Y:S02]  /*13ca0*/  WARPGROUP.DEPBAR.LE gsb0, 0x0 ;  /* 0x00008000000079c5 */ /* 0x000fe40000010000 */
[----:B----4-:R-:W-:-:S06]  /*13cb0*/  WARPGROUP.ARRIVE ;  /* 0x00000000000079c5 */ /* 0x010fcc0000000000 */
[----:B------:R-:W-:Y:S01]  /*13cc0*/  QGMMA.64x16x32.F32.E4M3.E4M3 R184, gdesc[UR4], R184, UP0, gsb0 ;  /* 0x0020000004b879f3 */ /* 0x000fe2000b8008b8 */
[----:B------:R-:W-:Y:S02]  /*13cd0*/  R2UR UR51, R4 ;  /* 0x00000000043372ca */ /* 0x000fe400000e0000 */
[----:B------:R-:W-:Y:S01]  /*13ce0*/  R2UR UR50, R18 ;  /* 0x00000000123272ca */ /* 0x000fe200000e0000 */
[----:B------:R-:W-:Y:S01]  /*13cf0*/  UMOV UR48, UR56 ;  /* 0x0000003800307c82 */ /* 0x000fe20008000000 */
[----:B------:R-:W-:Y:S01]  /*13d00*/  UMOV UR49, UR57 ;  /* 0x0000003900317c82 */ /* 0x000fe20008000000 */
[----:B------:R-:W-:Y:S01]  /*13d10*/  IMAD.MOV.U32 R235, RZ, RZ, R22 ;  /* 0x000000ffffeb7224 */ /* 0x000fe200078e0016 */
[----:B------:R-:W2:Y:S01]  /*13d20*/  LDL.LU.64 R4, [R1+0x140] ;  /* 0x0001400001047983 */ /* 0x000ea20000300a00 */
[----:B------:R-:W-:Y:S02]  /*13d30*/  IMAD.MOV.U32 R30, RZ, RZ, R20 ;  /* 0x000000ffff1e7224 */ /* 0x000fe400078e0014 */
[----:B------:R-:W-:Y:S01]  /*13d40*/  IMAD.MOV.U32 R31, RZ, RZ, R21 ;  /* 0x000000ffff1f7224 */ /* 0x000fe200078e0015 */
[----:B------:R-:W2:Y:S01]  /*13d50*/  LDL.LU.64 R6, [R1+0x148] ;  /* 0x0001480001067983 */ /* 0x000ea20000300a00 */
[----:B------:R-:W-:-:S02]  /*13d60*/  IMAD.MOV.U32 R22, RZ, RZ, R9 ;  /* 0x000000ffff167224 */ /* 0x000fc400078e0009 */
[----:B------:R-:W-:Y:S02]  /*13d70*/  IMAD.MOV.U32 R2, RZ, RZ, R8 ;  /* 0x000000ffff027224 */ /* 0x000fe400078e0008 */
[----:B------:R-:W-:Y:S01]  /*13d80*/  IMAD.MOV.U32 R21, RZ, RZ, R10 ;  /* 0x000000ffff157224 */ /* 0x000fe200078e000a */
[----:B------:R-:W2:Y:S01]  /*13d90*/  LDL.LU.64 R8, [R1+0x150] ;  /* 0x0001500001087983 */ /* 0x000ea20000300a00 */
[----:B------:R-:W-:-:S03]  /*13da0*/  IMAD.MOV.U32 R20, RZ, RZ, R11 ;  /* 0x000000ffff147224 */ /* 0x000fc600078e000b */
[----:B------:R-:W2:Y:S01]  /*13db0*/  LDL.LU.64 R10, [R1+0x158] ;  /* 0x00015800010a7983 */ /* 0x000ea20000300a00 */
[----:B------:R-:W-:Y:S02]  /*13dc0*/  WARPGROUP.DEPBAR.LE gsb0, 0x0 ;  /* 0x00008000000079c5 */ /* 0x000fe40000010000 */
[----:B------:R-:W-:-:S06]  /*13dd0*/  WARPGROUP.ARRIVE ;  /* 0x00000000000079c5 */ /* 0x000fcc0000000000 */
[----:B------:R-:W-:Y:S01]  /*13de0*/  QGMMA.64x16x32.F32.E4M3.E4M3 R168, gdesc[UR48], R168, UP0, gsb0 ;  /* 0x0020000030a879f3 */ /* 0x000fe2000b8008a8 */
        /* <DEDUP_REMOVED lines=20> */
[----:B0-----:R-:W-:-:S03]  /*13f30*/  IMAD.MOV.U32 R32, RZ, RZ, R192 ;  /* 0x000000ffff207224 */ /* 0x001fc600078e00c0 */
[----:B------:R-:W-:Y:S01]  /*13f40*/  STL [R1+0xc84], R84 ;  /* 0x000c845401007387 */ /* 0x000fe20000100800 */
[----:B-1----:R-:W-:-:S03]  /*13f50*/  IMAD.MOV.U32 R33, RZ, RZ, R193 ;  /* 0x000000ffff217224 */ /* 0x002fc600078e00c1 */
[----:B------:R-:W-:Y:S01]  /*13f60*/  STL [R1+0xc80], R85 ;  /* 0x000c805501007387 */ /* 0x000fe20000100800 */
[----:B---3--:R-:W-:-:S03]  /*13f70*/  IMAD.MOV.U32 R34, RZ, RZ, R194 ;  /* 0x000000ffff227224 */ /* 0x008fc600078e00c2 */
[----:B------:R-:W-:Y:S01]  /*13f80*/  STL [R1+0xc7c], R86 ;  /* 0x000c7c5601007387 */ /* 0x000fe20000100800 */
[----:B----4-:R-:W-:-:S03]  /*13f90*/  IMAD.MOV.U32 R35, RZ, RZ, R195 ;  /* 0x000000ffff237224 */ /* 0x010fc600078e00c3 */
[----:B------:R-:W-:Y:S01]  /*13fa0*/  STL [R1+0xc78], R87 ;  /* 0x000c785701007387 */ /* 0x000fe20000100800 */
[----:B------:R-:W-:Y:S02]  /*13fb0*/  IMAD.MOV.U32 R36, RZ, RZ, R196 ;  /* 0x000000ffff247224 */ /* 0x000fe400078e00c4 */
[----:B------:R-:W-:Y:S01]  /*13fc0*/  IMAD.MOV.U32 R37, RZ, RZ, R197 ;  /* 0x000000ffff257224 */ /* 0x000fe200078e00c5 */
[----:B------:R-:W3:Y:S01]  /*13fd0*/  LDL.LU.64 R192, [R1+0x1c0] ;  /* 0x0001c00001c07983 */ /* 0x000ee20000300a00 */
[----:B------:R-:W-:-:S03]  /*13fe0*/  WARPGROUP.DEPBAR.LE gsb0, 0x0 ;  /* 0x00008000000079c5 */ /* 0x000fc60000010000 */
[----:B------:R-:W3:Y:S04]  /*13ff0*/  LDL.LU.64 R194, [R1+0x1c8] ;  /* 0x0001c80001c27983 */ /* 0x000ee80000300a00 */
[----:B------:R-:W3:Y:S01]  /*14000*/  LDL.LU.64 R196, [R1+0x1d0] ;  /* 0x0001d00001c47983 */ /* 0x000ee20000300a00 */
[----:B------:R-:W-:-:S03]  /*14010*/  IMAD.MOV.U32 R38, RZ, RZ, R198 ;  /* 0x000000ffff267224 */ /* 0x000fc600078e00c6 */
[----:B------:R0:W-:Y:S01]  /*14020*/  STL.64 [R1+0x160], R168 ;  /* 0x000160a801007387 */ /* 0x0001e20000100a00 */
[----:B------:R-:W-:-:S03]  /*14030*/  IMAD.MOV.U32 R39, RZ, RZ, R199 ;  /* 0x000000ffff277224 */ /* 0x000fc600078e00c7 */
[----:B------:R1:W-:Y:S04]  /*14040*/  STL.64 [R1+0x168], R170 ;  /* 0x000168aa01007387 */ /* 0x0003e80000100a00 */
[----:B------:R4:W-:Y:S04]  /*14050*/  STL.64 [R1+0x170], R172 ;  /* 0x000170ac01007387 */ /* 0x0009e80000100a00 */
[----:B------:R4:W-:Y:S04]  /*14060*/  STL.64 [R1+0x178], R174 ;  /* 0x000178ae01007387 */ /* 0x0009e80000100a00 */
[----:B------:R-:W3:Y:S04]  /*14070*/  LDL.LU.64 R198, [R1+0x1d8] ;  /* 0x0001d80001c67983 */ /* 0x000ee80000300a00 */
[----:B0-----:R-:W2:Y:S04]  /*14080*/  LDL.LU.64 R168, [R1+0x220] ;  /* 0x0002200001a87983 */ /* 0x001ea80000300a00 */
[----:B-1----:R-:W2:Y:S04]  /*14090*/  LDL.LU.64 R170, [R1+0x228] ;  /* 0x0002280001aa7983 */ /* 0x002ea80000300a00 */
[----:B----4-:R-:W2:Y:S04]  /*140a0*/  LDL.LU.64 R172, [R1+0x230] ;  /* 0x0002300001ac7983 */ /* 0x010ea80000300a00 */
[----:B------:R-:W2:Y:S01]  /*140b0*/  LDL.LU.64 R174, [R1+0x238] ;  /* 0x0002380001ae7983 */ /* 0x000ea20000300a00 */
        /* <DEDUP_REMOVED lines=15> */
[----:B------:R-:W-:Y:S02]  /*141b0*/  IMAD.MOV.U32 R26, RZ, RZ, R16 ;  /* 0x000000ffff1a7224 */ /* 0x000fe400078e0010 */
[----:B------:R-:W-:Y:S02]  /*141c0*/  IMAD.MOV.U32 R0, RZ, RZ, R23 ;  /* 0x000000ffff007224 */ /* 0x000fe400078e0017 */
[----:B------:R-:W-:Y:S02]  /*141d0*/  IMAD.MOV.U32 R234, RZ, RZ, R208 ;  /* 0x000000ffffea7224 */ /* 0x000fe400078e00d0 */
[----:B------:R-:W-:Y:S01]  /*141e0*/  IMAD.MOV.U32 R233, RZ, RZ, R209 ;  /* 0x000000ffffe97224 */ /* 0x000fe200078e00d1 */
[----:B------:R-:W-:Y:S01]  /*141f0*/  UMOV UR58, UR54 ;  /* 0x00000036003a7c82 */ /* 0x000fe20008000000 */
[----:B------:R-:W-:Y:S01]  /*14200*/  IMAD.MOV.U32 R27, RZ, RZ, R17 ;  /* 0x000000ffff1b7224 */ /* 0x000fe200078e0011 */
[----:B------:R-:W4:Y:S01]  /*14210*/  LDL.LU.64 R208, [R1+0x1a0] ;  /* 0x0001a00001d07983 */ /* 0x000f220000300a00 */
[----:B------:R-:W-:Y:S01]  /*14220*/  IMAD.MOV.U32 R29, RZ, RZ, R19 ;  /* 0x000000ffff1d7224 */ /* 0x000fe200078e0013 */
[----:B------:R-:W-:Y:S01]  /*14230*/  UMOV UR59, UR55 ;  /* 0x00000037003b7c82 */ /* 0x000fe20008000000 */
[----:B------:R-:W-:-:S02]  /*14240*/  IMAD.MOV.U32 R16, RZ, RZ, R14 ;  /* 0x000000ffff107224 */ /* 0x000fc400078e000e */
[----:B------:R-:W-:Y:S02]  /*14250*/  IMAD.MOV.U32 R3, RZ, RZ, R15 ;  /* 0x000000ffff037224 */ /* 0x000fe400078e000f */
[----:B------:R-:W-:Y:S02]  /*14260*/  IMAD.MOV.U32 R232, RZ, RZ, R210 ;  /* 0x000000ffffe87224 */ /* 0x000fe400078e00d2 */
[----:B------:R-:W-:Y:S02]  /*14270*/  IMAD.MOV.U32 R23, RZ, RZ, R211 ;  /* 0x000000ffff177224 */ /* 0x000fe400078e00d3 */
[----:B------:R-:W-:Y:S01]  /*14280*/  IMAD.MOV.U32 R19, RZ, RZ, R12 ;  /* 0x000000ffff137224 */ /* 0x000fe200078e000c */
[----:B------:R-:W4:Y:S01]  /*14290*/  LDL.LU.64 R210, [R1+0x1a8] ;  /* 0x0001a80001d27983 */ /* 0x000f220000300a00 */
[----:B------:R-:W-:Y:S02]  /*142a0*/  IMAD.MOV.U32 R17, RZ, RZ, R13 ;  /* 0x000000ffff117224 */ /* 0x000fe400078e000d */
[----:B------:R-:W-:-:S02]  /*142b0*/  IMAD.MOV.U32 R15, RZ, RZ, R212 ;  /* 0x000000ffff0f7224 */ /* 0x000fc400078e00d4 */
[----:B------:R-:W-:Y:S02]  /*142c0*/  IMAD.MOV.U32 R14, RZ, RZ, R213 ;  /* 0x000000ffff0e7224 */ /* 0x000fe400078e00d5 */
[----:B------:R-:W-:Y:S01]  /*142d0*/  IMAD.MOV.U32 R13, RZ, RZ, R214 ;  /* 0x000000ffff0d7224 */ /* 0x000fe200078e00d6 */
[----:B------:R-:W4:Y:S01]  /*142e0*/  LDL.LU.64 R212, [R1+0x1b0] ;  /* 0x0001b00001d47983 */ /* 0x000f220000300a00 */
[----:B------:R-:W-:-:S03]  /*142f0*/  IMAD.MOV.U32 R12, RZ, RZ, R215 ;  /* 0x000000ffff0c7224 */ /* 0x000fc600078e00d7 */
[----:B------:R-:W4:Y:S01]  /*14300*/  LDL.LU.64 R214, [R1+0x1b8] ;  /* 0x0001b80001d67983 */ /* 0x000f220000300a00 */
[----:B------:R-:W-:Y:S01]  /*14310*/  UIADD3 UR4, UR17, 0x800, URZ ;  /* 0x0000080011047890 */ /* 0x000fe2000fffe03f */
[----:B---3--:R-:W-:-:S06]  /*14320*/  WARPGROUP.ARRIVE ;  /* 0x00000000000079c5 */ /* 0x008fcc0000000000 */
[----:B------:R-:W-:Y:S03]  /*14330*/  QGMMA.64x16x32.F32.E4M3.E4M3 R192, gdesc[UR24], R192, UP0, gsb0 ;  /* 0x0020000018c079f3 */ /* 0x000fe6000b8008c0 */
[----:B------:R-:W-:Y:S02]  /*14340*/  WARPGROUP.DEPBAR.LE gsb0, 0x0 ;  /* 0x00008000000079c5 */ /* 0x000fe40000010000 */
[----:B--2---:R-:W-:-:S06]  /*14350*/  WARPGROUP.ARRIVE ;  /* 0x00000000000079c5 */ /* 0x004fcc0000000000 */
[----:B------:R-:W-:Y:S01]  /*14360*/  QGMMA.64x16x32.F32.E4M3.E4M3 R168, gdesc[UR56], R168, UP0, gsb0 ;  /* 0x0020000038a879f3 */ /* 0x000fe2000b8008a8 */
[----:B------:R-:W-:Y:S01]  /*14370*/  UMOV UR56, UR4 ;  /* 0x0000000400387c82 */ /* 0x000fe20008000000 */
[----:B------:R-:W-:Y:S01]  /*14380*/  UMOV UR57, 0x40000040 ;  /* 0x4000004000397882 */ /* 0x000fe20000000000 */
[----:B------:R-:W-:Y:S01]  /*14390*/  UMOV UR58, UR54 ;  /* 0x00000036003a7c82 */ /* 0x000fe20008000000 */
[----:B------:R-:W-:Y:S01]  /*143a0*/  UMOV UR59, UR55 ;  /* 0x00000037003b7c82 */ /* 0x000fe20008000000 */
[----:B------:R-:W-:Y:S01]  /*143b0*/  IMAD.MOV.U32 R86, RZ, RZ, R198 ;  /* 0x000000ffff567224 */ /* 0x000fe200078e00c6 */
[----:B------:R-:W-:Y:S02]  /*143c0*/  WARPGROUP.DEPBAR.LE gsb0, 0x0 ;  /* 0x00008000000079c5 */ /* 0x000fe40000010000 */
[----:B----4-:R-:W-:-:S06]  /*143d0*/  WARPGROUP.ARRIVE ;  /* 0x00000000000079c5 */ /* 0x010fcc0000000000 */
[----:B------:R-:W-:Y:S01]  /*143e0*/  QGMMA.64x16x32.F32.E4M3.E4M3 R184, gdesc[UR56], R184, UP0, gsb0 ;  /* 0x0020000038b879f3 */ /* 0x000fe2000b8008b8 */
        /* <DEDUP_REMOVED lines=10> */
[----:B------:R-:W2:Y:S04]  /*14490*/  LDL.LU.64 R192, [R1+0xdb0] ;  /* 0x000db00001c07983 */ /* 0x000ea80000300a00 */
[----:B------:R-:W-:Y:S04]  /*144a0*/  STL.64 [R1+0x220], R168 ;  /* 0x000220a801007387 */ /* 0x000fe80000100a00 */
[----:B------:R-:W-:Y:S04]  /*144b0*/  STL.64 [R1+0x228], R170 ;  /* 0x000228aa01007387 */ /* 0x000fe80000100a00 */
[----:B------:R-:W-:Y:S04]  /*144c0*/  STL.64 [R1+0x230], R172 ;  /* 0x000230ac01007387 */ /* 0x000fe80000100a00 */
[----:B------:R0:W-:Y:S04]  /*144d0*/  STL.64 [R1+0x238], R174 ;  /* 0x000238ae01007387 */ /* 0x0001e80000100a00 */
[----:B0-----:R-:W3:Y:S04]  /*144e0*/  LDL.LU.64 R174, [R1+0xda8] ;  /* 0x000da80001ae7983 */ /* 0x001ee80000300a00 */
[----:B------:R-:W3:Y:S04]  /*144f0*/  LDL.LU.64 R172, [R1+0xda0] ;  /* 0x000da00001ac7983 */ /* 0x000ee80000300a00 */
[----:B------:R-:W3:Y:S01]  /*14500*/  LDL.LU.64 R170, [R1+0xd98] ;  /* 0x000d980001aa7983 */ /* 0x000ee20000300a00 */
[----:B------:R-:W-:-:S03]  /*14510*/  WARPGROUP.DEPBAR.LE gsb0, 0x0 ;  /* 0x00008000000079c5 */ /* 0x000fc60000010000 */
[----:B------:R-:W3:Y:S04]  /*14520*/  LDL.LU.64 R168, [R1+0xd90] ;  /* 0x000d900001a87983 */ /* 0x000ee80000300a00 */
[----:B------:R0:W-:Y:S04]  /*14530*/  STL.64 [R1+0x200], R184 ;  /* 0x000200b801007387 */ /* 0x0001e80000100a00 */
[----:B------:R1:W-:Y:S04]  /*14540*/  STL.64 [R1+0x208], R186 ;  /* 0x000208ba01007387 */ /* 0x0003e80000100a00 */
[----:B------:R4:W-:Y:S04]  /*14550*/  STL.64 [R1+0x210], R188 ;  /* 0x000210bc01007387 */ /* 0x0009e80000100a00 */
[----:B------:R4:W-:Y:S04]  /*14560*/  STL.64 [R1+0x218], R190 ;  /* 0x000218be01007387 */ /* 0x0009e80000100a00 */
[----:B0-----:R-:W2:Y:S04]  /*14570*/  LDL.LU.64 R184, [R1+0xe0] ;  /* 0x0000e00001b87983 */ /* 0x001ea80000300a00 */
[----:B-1----:R-:W2:Y:S04]  /*14580*/  LDL.LU.64 R186, [R1+0xe8] ;  /* 0x0000e80001ba7983 */ /* 0x002ea80000300a00 */
[----:B----4-:R-:W2:Y:S04]  /*14590*/  LDL.LU.64 R188, [R1+0xf0] ;  /* 0x0000f00001bc7983 */ /* 0x010ea80000300a00 */
[----:B------:R-:W2:Y:S01]  /*145a0*/  LDL.LU.64 R190, [R1+0xf8] ;  /* 0x0000f80001be7983 */ /* 0x000ea20000300a00 */
[----:B------:R-:W-:Y:S01]  /*145b0*/  WARPGROUP.ARRIVE ;  /* 0x00000000000079c5 */ /* 0x000fe20000000000 */
[----:B------:R-:W-:Y:S01]  /*145c0*/  UMOV UR58, UR26 ;  /* 0x0000001a003a7c82 */ /* 0x000fe20008000000 */
[----:B------:R-:W-:-:S04]  /*145d0*/  UMOV UR59, UR27 ;  /* 0x0000001b003b7c82 */ /* 0x000fc80008000000 */
        /* <DEDUP_REMOVED lines=10> */
[----:B------:R-:W-:Y:S01]  /*14680*/  STL.64 [R1+0x1a0], R208 ;  /* 0x0001a0d001007387 */ /* 0x000fe20000100a00 */
[----:B------:R-:W-:-:S03]  /*14690*/  WARPGROUP.DEPBAR.LE gsb0, 0x0 ;  /* 0x00008000000079c5 */ /* 0x000fc60000010000 */
[----:B------:R-:W-:Y:S04]  /*146a0*/  STL.64 [R1+0x1a8], R210 ;  /* 0x0001a8d201007387 */ /* 0x000fe80000100a00 */
[----:B------:R-:W-:Y:S04]  /*146b0*/  STL.64 [R1+0x1b0], R212 ;  /* 0x0001b0d401007387 */ /* 0x000fe80000100a00 */
[----:B------:R-:W-:Y:S04]  /*146c0*/  STL.64 [R1+0x1b8], R214 ;  /* 0x0001b8d601007387 */ /* 0x000fe80000100a00 */
[----:B------:R-:W-:Y:S04]  /*146d0*/  STL.64 [R1+0xc30], R10 ;  /* 0x000c300a01007387 */ /* 0x000fe80000100a00 */
[----:B------:R-:W-:Y:S04]  /*146e0*/  STL.64 [R1+0xc28], R8 ;  /* 0x000c280801007387 */ /* 0x000fe80000100a00 */
[----:B------:R-:W-:Y:S04]  /*146f0*/  STL.64 [R1+0xc20], R6 ;  /* 0x000c200601007387 */ /* 0x000fe80000100a00 */
[----:B------:R0:W-:Y:S04]  /*14700*/  STL.64 [R1+0xc18], R4 ;  /* 0x000c180401007387 */ /* 0x0001e80000100a00 */
[----:B0-----:R-:W4:Y:S04]  /*14710*/  LDL.LU.64 R4, [R1+0x80] ;  /* 0x0000800001047983 */ /* 0x001f280000300a00 */
[----:B------:R-:W4:Y:S04]  /*14720*/  LDL.LU.64 R6, [R1+0x88] ;  /* 0x0000880001067983 */ /* 0x000f280000300a00 */
[----:B------:R-:W4:Y:S01]  /*14730*/  LDL.LU.64 R8, [R1+0x90] ;  /* 0x0000900001087983 */ /* 0x000f220000300a00 */
[----:B------:R-:W-:-:S02]  /*14740*/  IMAD.MOV.U32 R99, RZ, RZ, R145 ;  /* 0x000000ffff637224 */ /* 0x000fc400078e0091 */
[----:B------:R-:W-:Y:S02]  /*14750*/  IMAD.MOV.U32 R215, RZ, RZ, R144 ;  /* 0x000000ffffd77224 */ /* 0x000fe400078e0090 */
[----:B------:R-:W-:Y:S02]  /*14760*/  IMAD.MOV.U32 R100, RZ, RZ, R146 ;  /* 0x000000ffff647224 */ /* 0x000fe400078e0092 */
[----:B------:R-:W-:Y:S02]  /*14770*/  IMAD.MOV.U32 R101, RZ, RZ, R147 ;  /* 0x000000ffff657224 */ /* 0x000fe400078e0093 */
[----:B------:R-:W-:Y:S02]  /*14780*/  IMAD.MOV.U32 R50, RZ, RZ, R72 ;  /* 0x000000ffff327224 */ /* 0x000fe400078e0048 */
[----:B------:R-:W-:Y:S02]  /*14790*/  IMAD.MOV.U32 R51, RZ, RZ, R73 ;  /* 0x000000ffff337224 */ /* 0x000fe400078e0049 */
[----:B------:R-:W-:-:S02]  /*147a0*/  IMAD.MOV.U32 R102, RZ, RZ, R148 ;  /* 0x000000ffff667224 */ /* 0x000fc400078e0094 */
[----:B------:R-:W-:Y:S01]  /*147b0*/  IMAD.MOV.U32 R103, RZ, RZ, R149 ;  /* 0x000000ffff677224 */ /* 0x000fe200078e0095 */
[----:B--2---:R-:W-:-:S06]  /*147c0*/  WARPGROUP.ARRIVE ;  /* 0x00000000000079c5 */ /* 0x004fcc0000000000 */
[----:B------:R-:W-:Y:S03]  /*147d0*/  QGMMA.64x16x32.F32.E4M3.E4M3 R184, gdesc[UR4], R184, UP0, gsb0 ;  /* 0x0020000004b879f3 */ /* 0x000fe6000b8008b8 */
[----:B------:R-:W-:Y:S02]  /*147e0*/  WARPGROUP.DEPBAR.LE gsb0, 0x0 ;  /* 0x00008000000079c5 */ /* 0x000fe40000010000 */
[----:B------:R-:W-:Y:S04]  /*147f0*/  STL.64 [R1+0xe0], R184 ;  /* 0x0000e0b801007387 */ /* 0x000fe80000100a00 */
[----:B------:R-:W-:Y:S04]  /*14800*/  STL.64 [R1+0xe8], R186 ;  /* 0x0000e8ba01007387 */ /* 0x000fe80000100a00 */
[----:B------:R-:W-:Y:S04]  /*14810*/  STL.64 [R1+0xf0], R188 ;  /* 0x0000f0bc01007387 */ /* 0x000fe80000100a00 */
[----:B------:R0:W-:Y:S04]  /*14820*/  STL.64 [R1+0xf8], R190 ;  /* 0x0000f8be01007387 */ /* 0x0001e80000100a00 */
[----:B------:R-:W4:Y:S01]  /*14830*/  LDL.LU.64 R10, [R1+0x98] ;  /* 0x00009800010a7983 */ /* 0x000f220000300a00 */
[----:B------:R-:W-:-:S03]  /*14840*/  IMAD.MOV.U32 R72, RZ, RZ, R150 ;  /* 0x000000ffff487224 */ /* 0x000fc600078e0096 */
[----:B------:R-:W2:Y:S01]  /*14850*/  LDL.LU.64 R144, [R1+0x20] ;  /* 0x0000200001907983 */ /* 0x000ea20000300a00 */
[----:B------:R-:W-:-:S03]  /*14860*/  IMAD.MOV.U32 R73, RZ, RZ, R151 ;  /* 0x000000ffff497224 */ /* 0x000fc600078e0097 */
[----:B------:R-:W2:Y:S04]  /*14870*/  LDL.LU.64 R146, [R1+0x28] ;  /* 0x0000280001927983 */ /* 0x000ea80000300a00 */
[----:B------:R-:W2:Y:S04]  /*14880*/  LDL.LU.64 R148, [R1+0x30] ;  /* 0x0000300001947983 */ /* 0x000ea80000300a00 */
[----:B------:R-:W2:Y:S01]  /*14890*/  LDL.LU.64 R150, [R1+0x38] ;  /* 0x0000380001967983 */ /* 0x000ea20000300a00 */
[----:B------:R-:W-:Y:S01]  /*148a0*/  UMOV UR20, UR56 ;  /* 0x0000003800147c82 */ /* 0x000fe20008000000 */
[----:B------:R-:W-:Y:S01]  /*148b0*/  UMOV UR21, UR57 ;  /* 0x0000003900157c82 */ /* 0x000fe20008000000 */
[----:B------:R-:W-:Y:S01]  /*148c0*/  UMOV UR24, UR56 ;  /* 0x0000003800187c82 */ /* 0x000fe20008000000 */
[----:B------:R-:W-:Y:S01]  /*148d0*/  UMOV UR25, UR57 ;  /* 0x0000003900197c82 */ /* 0x000fe20008000000 */
[----:B------:R-:W-:Y:S01]  /*148e0*/  UMOV UR26, UR46 ;  /* 0x0000002e001a7c82 */ /* 0x000fe20008000000 */
[----:B------:R-:W-:Y:S01]  /*148f0*/  UMOV UR27, UR47 ;  /* 0x0000002f001b7c82 */ /* 0x000fe20008000000 */
[----:B------:R-:W-:-:S02]  /*14900*/  IMAD.MOV.U32 R208, RZ, RZ, R22 ;  /* 0x000000ffffd07224 */ /* 0x000fc400078e0016 */
[----:B------:R-:W-:Y:S01]  /*14910*/  IMAD.MOV.U32 R209, RZ, RZ, R21 ;  /* 0x000000ffffd17224 */ /* 0x000fe200078e0015 */
[----:B------:R-:W-:Y:S01]  /*14920*/  UMOV UR12, UR56 ;  /* 0x00000038000c7c82 */ /* 0x000fe20008000000 */
[----:B------:R-:W-:Y:S01]  /*14930*/  IMAD.MOV.U32 R210, RZ, RZ, R20 ;  /* 0x000000ffffd27224 */ /* 0x000fe200078e0014 */
[----:B------:R-:W-:Y:S01]  /*14940*/  UMOV UR13, UR57 ;  /* 0x00000039000d7c82 */ /* 0x000fe20008000000 */
[----:B------:R-:W-:Y:S02]  /*14950*/  IMAD.MOV.U32 R211, RZ, RZ, R19 ;  /* 0x000000ffffd37224 */ /* 0x000fe400078e0013 */
[----:B------:R-:W-:Y:S02]  /*14960*/  IMAD.MOV.U32 R212, RZ, RZ, R17 ;  /* 0x000000ffffd47224 */ /* 0x000fe400078e0011 */
[----:B------:R-:W-:Y:S02]  /*14970*/  IMAD.MOV.U32 R213, RZ, RZ, R16 ;  /* 0x000000ffffd57224 */ /* 0x000fe400078e0010 */
[----:B------:R-:W-:-:S02]  /*14980*/  IMAD.MOV.U32 R214, RZ, RZ, R3 ;  /* 0x000000ffffd67224 */ /* 0x000fc400078e0003 */
[----:B0-----:R-:W-:Y:S01]  /*14990*/  IMAD.MOV.U32 R191, RZ, RZ, R2 ;  /* 0x000000ffffbf7224 */ /* 0x001fe200078e0002 */
[----:B------:R-:W-:Y:S01]  /*149a0*/  UMOV UR8, UR56 ;  /* 0x0000003800087c82 */ /* 0x000fe20008000000 */
[----:B------:R-:W-:Y:S01]  /*149b0*/  UMOV UR9, UR57 ;  /* 0x0000003900097c82 */ /* 0x000fe20008000000 */
[----:B----4-:R-:W-:-:S06]  /*149c0*/  WARPGROUP.ARRIVE ;  /* 0x00000000000079c5 */ /* 0x010fcc0000000000 */
[----:B------:R-:W-:Y:S03]  /*149d0*/  QGMMA.64x16x32.F32.E4M3.E4M3 R4, gdesc[UR20], R4, UP0, gsb0 ;  /* 0x00200000140479f3 */ /* 0x000fe6000b800804 */
[----:B------:R-:W-:Y:S02]  /*149e0*/  WARPGROUP.DEPBAR.LE gsb0, 0x0 ;  /* 0x00008000000079c5 */ /* 0x000fe40000010000 */
[----:B--2---:R-:W-:-:S06]  /*149f0*/  WARPGROUP.ARRIVE ;  /* 0x00000000000079c5 */ /* 0x004fcc0000000000 */
[----:B------:R-:W-:Y:S01]  /*14a00*/  QGMMA.64x16x32.F32.E4M3.E4M3 R144, gdesc[UR24], R144, UP0, gsb0 ;  /* 0x00200000189079f3 */ /* 0x000fe2000b800890 */
        /* <DEDUP_REMOVED lines=10> */
[----:B------:R-:W-:Y:S02]  /*14ab0*/  IMAD.MOV.U32 R5, RZ, RZ, R150 ;  /* 0x000000ffff057224 */ /* 0x000fe400078e0096 */
[----:B------:R-:W-:Y:S02]  /*14ac0*/  IMAD.MOV.U32 R4, RZ, RZ, R151 ;  /* 0x000000ffff047224 */ /* 0x000fe400078e0097 */
[----:B------:R-:W-:Y:S01]  /*14ad0*/  IMAD.MOV.U32 R7, RZ, RZ, R148 ;  /* 0x000000ffff077224 */ /* 0x000fe200078e0094 */
[----:B------:R-:W2:Y:S01]  /*14ae0*/  LDL.LU.64 R150, [R1+0xd88] ;  /* 0x000d880001967983 */ /* 0x000ea20000300a00 */
[----:B------:R-:W-:Y:S01]  /*14af0*/  IMAD.MOV.U32 R6, RZ, RZ, R149 ;  /* 0x000000ffff067224 */ /* 0x000fe200078e0095 */
[----:B------:R-:W-:Y:S01]  /*14b00*/  QGMMA.64x16x32.F32.E4M3.E4M3 R216, gdesc[UR12], R216, UP0, gsb0 ;  /* 0x002000000cd879f3 */ /* 0x000fe2000b8008d8 */
[----:B------:R-:W-:Y:S01]  /*14b10*/  IMAD.MOV.U32 R9, RZ, RZ, R146 ;  /* 0x000000ffff097224 */ /* 0x000fe200078e0092 */
[----:B------:R-:W2:Y:S01]  /*14b20*/  LDL.LU.64 R148, [R1+0xd80] ;  /* 0x000d800001947983 */ /* 0x000ea20000300a00 */
[----:B------:R-:W-:-:S02]  /*14b30*/  IMAD.MOV.U32 R8, RZ, RZ, R147 ;  /* 0x000000ffff087224 */ /* 0x000fc400078e0093 */
[----:B------:R-:W-:Y:S01]  /*14b40*/  IMAD.MOV.U32 R11, RZ, RZ, R144 ;  /* 0x000000ffff0b7224 */ /* 0x000fe200078e0090 */
[----:B------:R-:W2:Y:S01]  /*14b50*/  LDL.LU.64 R146, [R1+0xd78] ;  /* 0x000d780001927983 */ /* 0x000ea20000300a00 */
[----:B------:R-:W-:-:S03]  /*14b60*/  IMAD.MOV.U32 R10, RZ, RZ, R145 ;  /* 0x000000ffff0a7224 */ /* 0x000fc600078e0091 */
[----:B------:R-:W2:Y:S01]  /*14b70*/  LDL.LU.64 R144, [R1+0xd70] ;  /* 0x000d700001907983 */ /* 0x000ea20000300a00 */
[----:B------:R-:W-:Y:S02]  /*14b80*/  WARPGROUP.DEPBAR.LE gsb0, 0x0 ;  /* 0x00008000000079c5 */ /* 0x000fe40000010000 */
[----:B------:R-:W-:-:S06]  /*14b90*/  WARPGROUP.ARRIVE ;  /* 0x00000000000079c5 */ /* 0x000fcc0000000000 */
[----:B------:R-:W-:Y:S01]  /*14ba0*/  QGMMA.64x16x32.F32.E4M3.E4M3 R192, gdesc[UR8], R192, UP0, gsb0 ;  /* 0x0020000008c079f3 */ /* 0x000fe2000b8008c0 */
[----:B------:R-:W-:Y:S04]  /*14bb0*/  STL.64 [R1+0xb90], R222 ;  /* 0x000b90de01007387 */ /* 0x000fe80000100a00 */
[----:B------:R-:W-:Y:S04]  /*14bc0*/  STL.64 [R1+0xb88], R220 ;  /* 0x000b88dc01007387 */ /* 0x000fe80000100a00 */
[----:B------:R-:W-:Y:S04]  /*14bd0*/  STL.64 [R1+0xb80], R218 ;  /* 0x000b80da01007387 */ /* 0x000fe80000100a00 */
[----:B------:R-:W-:Y:S01]  /*14be0*/  STL.64 [R1+0xb78], R216 ;  /* 0x000b78d801007387 */ /* 0x000fe20000100a00 */
[----:B------:R-:W-:-:S03]  /*14bf0*/  WARPGROUP.DEPBAR.LE gsb0, 0x0 ;  /* 0x00008000000079c5 */ /* 0x000fc60000010000 */
[----:B------:R-:W-:Y:S04]  /*14c00*/  STL.64 [R1+0xbb0], R198 ;  /* 0x000bb0c601007387 */ /* 0x000fe80000100a00 */
[----:B------:R0:W-:Y:S04]  /*14c10*/  STL.64 [R1+0xba8], R196 ;  /* 0x000ba8c401007387 */ /* 0x0001e80000100a00 */
[----:B------:R1:W-:Y:S04]  /*14c20*/  STL.64 [R1+0xba0], R194 ;  /* 0x000ba0c201007387 */ /* 0x0003e80000100a00 */
[----:B------:R4:W-:Y:S01]  /*14c30*/  STL.64 [R1+0xb98], R192 ;  /* 0x000b98c001007387 */ /* 0x0009e20000100a00 */
[----:B0-----:R-:W-:-:S02]  /*14c40*/  IMAD.MOV.U32 R196, RZ, RZ, R127 ;  /* 0x000000ffffc47224 */ /* 0x001fc400078e007f */
[----:B-1----:R-:W-:Y:S02]  /*14c50*/  IMAD.MOV.U32 R194, RZ, RZ, R125 ;  /* 0x000000ffffc27224 */ /* 0x002fe400078e007d */
[----:B----4-:R-:W-:Y:S02]  /*14c60*/  IMAD.MOV.U32 R192, RZ, RZ, R123 ;  /* 0x000000ffffc07224 */ /* 0x010fe400078e007b */
[----:B------:R-:W4:Y:S01]  /*14c70*/  LDL.LU R123, [R1+0xd68] ;  /* 0x000d6800017b7983 */ /* 0x000f220000300800 */
[----:B------:R-:W-:Y:S02]  /*14c80*/  IMAD.MOV.U32 R193, RZ, RZ, R124 ;  /* 0x000000ffffc17224 */ /* 0x000fe400078e007c */
[----:B------:R-:W-:Y:S01]  /*14c90*/  IMAD.MOV.U32 R195, RZ, RZ, R126 ;  /* 0x000000ffffc37224 */ /* 0x000fe200078e007e */
[----:B------:R-:W4:Y:S04]  /*14ca0*/  LDL.LU R124, [R1+0xd64] ;  /* 0x000d6400017c7983 */ /* 0x000f280000300800 */
[----:B------:R-:W4:Y:S04]  /*14cb0*/  LDL.LU R125, [R1+0xd60] ;  /* 0x000d6000017d7983 */ /* 0x000f280000300800 */
[----:B------:R-:W4:Y:S04]  /*14cc0*/  LDL.LU R126, [R1+0xd5c] ;  /* 0x000d5c00017e7983 */ /* 0x000f280000300800 */
[----:B------:R-:W4:Y:S01]  /*14cd0*/  LDL.LU R127, [R1+0xd58] ;  /* 0x000d5800017f7983 */ /* 0x000f220000300800 */
[----:B---3--:R-:W-:Y:S01]  /*14ce0*/  WARPGROUP.ARRIVE ;  /* 0x00000000000079c5 */ /* 0x008fe20000000000 */
[----:B------:R-:W-:Y:S01]  /*14cf0*/  UMOV UR4, UR56 ;  /* 0x0000003800047c82 */ /* 0x000fe20008000000 */
[----:B------:R-:W-:Y:S01]  /*14d00*/  UMOV UR5, UR57 ;  /* 0x0000003900057c82 */ /* 0x000fe20008000000 */
[----:B------:R-:W-:Y:S01]  /*14d10*/  UMOV UR6, UR42 ;  /* 0x0000002a00067c82 */ /* 0x000fe20008000000 */
[----:B------:R-:W-:-:S02]  /*14d20*/  UMOV UR7, UR43 ;  /* 0x0000002b00077c82 */ /* 0x000fc40008000000 */
[----:B------:R-:W-:Y:S01]  /*14d30*/  QGMMA.64x16x32.F32.E4M3.E4M3 R168, gdesc[UR4], R168, UP0, gsb0 ;  /* 0x0020000004a879f3 */ /* 0x000fe2000b8008a8 */
[----:B------:R-:W-:Y:S02]  /*14d40*/  IMAD.MOV.U32 R197, RZ, RZ, R96 ;  /* 0x000000ffffc57224 */ /* 0x000fe400078e0060 */
[----:B------:R-:W3:Y:S01]  /*14d50*/  LDL.LU R96, [R1+0xd54] ;  /* 0x000d540001607983 */ /* 0x000ee20000300800 */
[----:B------:R-:W-:-:S03]  /*14d60*/  IMAD.MOV.U32 R198, RZ, RZ, R97 ;  /* 0x000000ffffc67224 */ /* 0x000fc600078e0061 */
[----:B------:R-:W3:Y:S01]  /*14d70*/  LDL.LU R97, [R1+0xd50] ;  /* 0x000d500001617983 */ /* 0x000ee20000300800 */
[----:B------:R-:W-:Y:S01]  /*14d80*/  UMOV UR20, UR56 ;  /* 0x0000003800147c82 */ /* 0x000fe20008000000 */
[----:B------:R-:W-:Y:S01]  /*14d90*/  UMOV UR21, UR57 ;  /* 0x0000003900157c82 */ /* 0x000fe20008000000 */
[----:B------:R-:W-:Y:S01]  /*14da0*/  UMOV UR22, UR38 ;  /* 0x0000002600167c82 */ /* 0x000fe20008000000 */
[----:B------:R-:W-:Y:S01]  /*14db0*/  UMOV UR23, UR39 ;  /* 0x0000002700177c82 */ /* 0x000fe20008000000 */
[----:B------:R-:W-:Y:S02]  /*14dc0*/  WARPGROUP.DEPBAR.LE gsb0, 0x0 ;  /* 0x00008000000079c5 */ /* 0x000fe40000010000 */
[----:B------:R-:W-:Y:S04]  /*14dd0*/  STL.64 [R1+0xbd0], R174 ;  /* 0x000bd0ae01007387 */ /* 0x000fe80000100a00 */
[----:B------:R0:W-:Y:S04]  /*14de0*/  STL.64 [R1+0xbc8], R172 ;  /* 0x000bc8ac01007387 */ /* 0x0001e80000100a00 */
[----:B------:R1:W-:Y:S04]  /*14df0*/  STL.64 [R1+0xbc0], R170 ;  /* 0x000bc0aa01007387 */ /* 0x0003e80000100a00 */
[----:B------:R1:W-:Y:S01]  /*14e00*/  STL.64 [R1+0xbb8], R168 ;  /* 0x000bb8a801007387 */ /* 0x0003e20000100a00 */
[----:B0-----:R-:W-:-:S02]  /*14e10*/  IMAD.MOV.U32 R172, RZ, RZ, R102 ;  /* 0x000000ffffac7224 */ /* 0x001fc400078e0066 */
[----:B-1----:R-:W-:Y:S02]  /*14e20*/  IMAD.MOV.U32 R170, RZ, RZ, R100 ;  /* 0x000000ffffaa7224 */ /* 0x002fe400078e0064 */
[----:B------:R-:W-:Y:S02]  /*14e30*/  IMAD.MOV.U32 R168, RZ, RZ, R98 ;  /* 0x000000ffffa87224 */ /* 0x000fe400078e0062 */
[----:B------:R-:W3:Y:S01]  /*14e40*/  LDL.LU R98, [R1+0xd4c] ;  /* 0x000d4c0001627983 */ /* 0x000ee20000300800 */
[----:B------:R-:W-:Y:S02]  /*14e50*/  IMAD.MOV.U32 R169, RZ, RZ, R99 ;  /* 0x000000ffffa97224 */ /* 0x000fe400078e0063 */
[----:B------:R-:W-:Y:S01]  /*14e60*/  IMAD.MOV.U32 R171, RZ, RZ, R101 ;  /* 0x000000ffffab7224 */ /* 0x000fe200078e0065 */
[----:B------:R-:W3:Y:S01]  /*14e70*/  LDL.LU R99, [R1+0xd48] ;  /* 0x000d480001637983 */ /* 0x000ee20000300800 */
[----:B------:R-:W-:-:S03]  /*14e80*/  IMAD.MOV.U32 R173, RZ, RZ, R103 ;  /* 0x000000ffffad7224 */ /* 0x000fc600078e0067 */
[----:B------:R-:W3:Y:S04]  /*14e90*/  LDL.LU R100, [R1+0xd44] ;  /* 0x000d440001647983 */ /* 0x000ee80000300800 */
[----:B------:R-:W3:Y:S04]  /*14ea0*/  LDL.LU R101, [R1+0xd40] ;  /* 0x000d400001657983 */ /* 0x000ee80000300800 */
[----:B------:R-:W3:Y:S04]  /*14eb0*/  LDL.LU R102, [R1+0xd3c] ;  /* 0x000d3c0001667983 */ /* 0x000ee80000300800 */
[----:B------:R-:W3:Y:S01]  /*14ec0*/  LDL.LU R103, [R1+0xd38] ;  /* 0x000d380001677983 */ /* 0x000ee20000300800 */
[----:B--2---:R-:W-:-:S06]  /*14ed0*/  WARPGROUP.ARRIVE ;  /* 0x00000000000079c5 */ /* 0x004fcc0000000000 */
[----:B------:R-:W-:Y:S01]  /*14ee0*/  QGMMA.64x16x32.F32.E4M3.E4M3 R144, gdesc[UR20], R144, UP0, gsb0 ;  /* 0x00200000149079f3 */ /* 0x000fe2000b800890 */
[----:B------:R-:W-:Y:S02]  /*14ef0*/  IMAD.MOV.U32 R174, RZ, RZ, R72 ;  /* 0x000000ffffae7224 */ /* 0x000fe400078e0048 */
[----:B------:R-:W2:Y:S01]  /*14f00*/  LDL.LU R72, [R1+0xd34] ;  /* 0x000d340001487983 */ /* 0x000ea20000300800 */
[----:B------:R-:W-:-:S03]  /*14f10*/  IMAD.MOV.U32 R175, RZ, RZ, R73 ;  /* 0x000000ffffaf7224 */ /* 0x000fc600078e0049 */
[----:B------:R-:W2:Y:S01]  /*14f20*/  LDL.LU R73, [R1+0xd30] ;  /* 0x000d300001497983 */ /* 0x000ea20000300800 */
[----:B------:R-:W-:-:S03]  /*14f30*/  WARPGROUP.DEPBAR.LE gsb0, 0x0 ;  /* 0x00008000000079c5 */ /* 0x000fc60000010000 */
[----:B------:R-:W-:Y:S04]  /*14f40*/  STL.64 [R1+0xbf0], R150 ;  /* 0x000bf09601007387 */ /* 0x000fe80000100a00 */
[----:B------:R0:W-:Y:S04]  /*14f50*/  STL.64 [R1+0xbe8], R148 ;  /* 0x000be89401007387 */ /* 0x0001e80000100a00 */
[----:B------:R1:W-:Y:S04]  /*14f60*/  STL.64 [R1+0xbe0], R146 ;  /* 0x000be09201007387 */ /* 0x0003e80000100a00 */
[----:B------:R1:W-:Y:S01]  /*14f70*/  STL.64 [R1+0xbd8], R144 ;  /* 0x000bd89001007387 */ /* 0x0003e20000100a00 */
[----:B0-----:R-:W-:-:S02]  /*14f80*/  IMAD.MOV.U32 R148, RZ, RZ, R78 ;  /* 0x000000ffff947224 */ /* 0x001fc400078e004e */
[----:B-1----:R-:W-:Y:S02]  /*14f90*/  IMAD.MOV.U32 R146, RZ, RZ, R76 ;  /* 0x000000ffff927224 */ /* 0x002fe400078e004c */
[----:B------:R-:W-:Y:S02]  /*14fa0*/  IMAD.MOV.U32 R144, RZ, RZ, R74 ;  /* 0x000000ffff907224 */ /* 0x000fe400078e004a */
[----:B------:R-:W2:Y:S01]  /*14fb0*/  LDL.LU R74, [R1+0xd2c] ;  /* 0x000d2c00014a7983 */ /* 0x000ea20000300800 */
[----:B------:R-:W-:Y:S02]  /*14fc0*/  IMAD.MOV.U32 R145, RZ, RZ, R75 ;  /* 0x000000ffff917224 */ /* 0x000fe400078e004b */
[----:B------:R-:W-:Y:S01]  /*14fd0*/  IMAD.MOV.U32 R147, RZ, RZ, R77 ;  /* 0x000000ffff937224 */ /* 0x000fe200078e004d */
[----:B------:R-:W2:Y:S01]  /*14fe0*/  LDL.LU R75, [R1+0xd28] ;  /* 0x000d2800014b7983 */ /* 0x000ea20000300800 */
[----:B------:R-:W-:-:S03]  /*14ff0*/  IMAD.MOV.U32 R149, RZ, RZ, R79 ;  /* 0x000000ffff957224 */ /* 0x000fc600078e004f */
[----:B------:R-:W2:Y:S04]  /*15000*/  LDL.LU R76, [R1+0xd24] ;  /* 0x000d2400014c7983 */ /* 0x000ea80000300800 */
[----:B------:R-:W2:Y:S04]  /*15010*/  LDL.LU R77, [R1+0xd20] ;  /* 0x000d2000014d7983 */ /* 0x000ea80000300800 */
[----:B------:R-:W2:Y:S04]  /*15020*/  LDL.LU R78, [R1+0xd1c] ;  /* 0x000d1c00014e7983 */ /* 0x000ea80000300800 */
[----:B------:R-:W2:Y:S01]  /*15030*/  LDL.LU R79, [R1+0xd18] ;  /* 0x000d1800014f7983 */ /* 0x000ea20000300800 */
[----:B------:R-:W-:Y:S01]  /*15040*/  IMAD.MOV.U32 R150, RZ, RZ, R48 ;  /* 0x000000ffff967224 */ /* 0x000fe200078e0030 */
[----:B------:R-:W-:Y:S01]  /*15050*/  UIADD3 UR52, UR17, 0x2, URZ ;  /* 0x0000000211347890 */ /* 0x000fe2000fffe03f */
[----:B------:R-:W-:Y:S01]  /*15060*/  IMAD.MOV.U32 R217, RZ, RZ, R208 ;  /* 0x000000ffffd97224 */ /* 0x000fe200078e00d0 */
[----:B------:R-:W2:Y:S01]  /*15070*/  LDL.LU R48, [R1+0xd14] ;  /* 0x000d140001307983 */ /* 0x000ea20000300800 */
[----:B------:R-:W-:Y:S01]  /*15080*/  IMAD.MOV.U32 R151, RZ, RZ, R49 ;  /* 0x000000ffff977224 */ /* 0x000fe200078e0031 */
[----:B------:R-:W-:Y:S01]  /*15090*/  UMOV UR51, UR17 ;  /* 0x0000001100337c82 */ /* 0x000fe20008000000 */
[----:B------:R-:W-:Y:S01]  /*150a0*/  IMAD.MOV.U32 R218, RZ, RZ, R209 ;  /* 0x000000ffffda7224 */ /* 0x000fe200078e00d1 */
[----:B------:R-:W2:Y:S01]  /*150b0*/  LDL.LU R49, [R1+0xd10] ;  /* 0x000d100001317983 */ /* 0x000ea20000300800 */
[----:B------:R-:W-:Y:S01]  /*150c0*/  IMAD.MOV.U32 R208, RZ, RZ, R50 ;  /* 0x000000ffffd07224 */ /* 0x000fe200078e0032 */
[----:B------:R-:W-:Y:S01]  /*150d0*/  UMOV UR16, UR56 ;  /* 0x0000003800107c82 */ /* 0x000fe20008000000 */
[----:B------:R-:W-:Y:S01]  /*150e0*/  UMOV UR17, UR57 ;  /* 0x0000003900117c82 */ /* 0x000fe20008000000 */
[----:B------:R-:W-:Y:S01]  /*150f0*/  IMAD.MOV.U32 R219, RZ, RZ, R210 ;  /* 0x000000ffffdb7224 */ /* 0x000fe200078e00d2 */
[----:B------:R-:W2:Y:S01]  /*15100*/  LDL.LU R50, [R1+0xd0c] ;  /* 0x000d0c0001327983 */ /* 0x000ea20000300800 */
[----:B------:R-:W-:-:S02]  /*15110*/  IMAD.MOV.U32 R209, RZ, RZ, R51 ;  /* 0x000000ffffd17224 */ /* 0x000fc400078e0033 */
[----:B------:R-:W-:Y:S01]  /*15120*/  IMAD.MOV.U32 R220, RZ, RZ, R211 ;  /* 0x000000ffffdc7224 */ /* 0x000fe200078e00d3 */
[----:B------:R-:W2:Y:S01]  /*15130*/  LDL.LU R51, [R1+0xd08] ;  /* 0x000d080001337983 */ /* 0x000ea20000300800 */
        /* <DEDUP_REMOVED lines=8> */
[----:B------:R-:W2:Y:S04]  /*151c0*/  LDL.LU R54, [R1+0xcfc] ;  /* 0x000cfc0001367983 */ /* 0x000ea80000300800 */
[----:B------:R-:W2:Y:S01]  /*151d0*/  LDL.LU R55, [R1+0xcf8] ;  /* 0x000cf80001377983 */ /* 0x000ea20000300800 */
[----:B----4-:R-:W-:-:S06]  /*151e0*/  WARPGROUP.ARRIVE ;  /* 0x00000000000079c5 */ /* 0x010fcc0000000000 */
[----:B------:R-:W-:Y:S01]  /*151f0*/  QGMMA.64x16x32.F32.E4M3.E4M3 R120, gdesc[UR16], R120, UP0, gsb0 ;  /* 0x00200000107879f3 */ /* 0x000fe2000b800878 */
[----:B------:R-:W-:Y:S02]  /*15200*/  IMAD.MOV.U32 R223, RZ, RZ, R214 ;  /* 0x000000ffffdf7224 */ /* 0x000fe400078e00d6 */
[----:B------:R-:W-:Y:S02]  /*15210*/  IMAD.MOV.U32 R199, RZ, RZ, R215 ;  /* 0x000000ffffc77224 */ /* 0x000fe400078e00d7 */
[----:B------:R-:W-:Y:S02]  /*15220*/  IMAD.MOV.U32 R214, RZ, RZ, R24 ;  /* 0x000000ffffd67224 */ /* 0x000fe400078e0018 */
[----:B------:R-:W4:Y:S01]  /*15230*/  LDL.LU R24, [R1+0xcf4] ;  /* 0x000cf40001187983 */ /* 0x000f220000300800 */
[----:B------:R-:W-:-:S03]  /*15240*/  IMAD.MOV.U32 R215, RZ, RZ, R25 ;  /* 0x000000ffffd77224 */ /* 0x000fc600078e0019 */
[----:B------:R-:W4:Y:S01]  /*15250*/  LDL.LU R25, [R1+0xcf0] ;  /* 0x000cf00001197983 */ /* 0x000f220000300800 */
[----:B------:R-:W-:-:S03]  /*15260*/  IMAD.MOV.U32 R216, RZ, RZ, R191 ;  /* 0x000000ffffd87224 */ /* 0x000fc600078e00bf */
[----:B------:R-:W4:Y:S04]  /*15270*/  LDL.LU.64 R184, [R1+0x240] ;  /* 0x0002400001b87983 */ /* 0x000f280000300a00 */
[----:B------:R-:W4:Y:S04]  /*15280*/  LDL.LU.64 R186, [R1+0x248] ;  /* 0x0002480001ba7983 */ /* 0x000f280000300a00 */
[----:B------:R-:W4:Y:S04]  /*15290*/  LDL.LU.64 R188, [R1+0x250] ;  /* 0x0002500001bc7983 */ /* 0x000f280000300a00 */
[----:B------:R-:W4:Y:S01]  /*152a0*/  LDL.LU.64 R190, [R1+0x258] ;  /* 0x0002580001be7983 */ /* 0x000f220000300a00 */
[----:B------:R-:W-:-:S03]  /*152b0*/  WARPGROUP.DEPBAR.LE gsb0, 0x0 ;  /* 0x00008000000079c5 */ /* 0x000fc60000010000 */
[----:B------:R-:W-:Y:S04]  /*152c0*/  STL.64 [R1+0xc10], R126 ;  /* 0x000c107e01007387 */ /* 0x000fe80000100a00 */
[----:B------:R0:W-:Y:S04]  /*152d0*/  STL.64 [R1+0xc08], R124 ;  /* 0x000c087c01007387 */ /* 0x0001e80000100a00 */
[----:B------:R1:W-:Y:S04]  /*152e0*/  STL.64 [R1+0xc00], R122 ;  /* 0x000c007a01007387 */ /* 0x0003e80000100a00 */
[----:B------:R3:W-:Y:S01]  /*152f0*/  STL.64 [R1+0xbf8], R120 ;  /* 0x000bf87801007387 */ /* 0x0007e20000100a00 */
[----:B0-----:R-:W-:-:S02]  /*15300*/  IMAD.MOV.U32 R124, RZ, RZ, R30 ;  /* 0x000000ffff7c7224 */ /* 0x001fc400078e001e */
[----:B-1----:R-:W-:Y:S02]  /*15310*/  IMAD.MOV.U32 R122, RZ, RZ, R28 ;  /* 0x000000ffff7a7224 */ /* 0x002fe400078e001c */
[----:B---3--:R-:W-:Y:S02]  /*15320*/  IMAD.MOV.U32 R120, RZ, RZ, R26 ;  /* 0x000000ffff787224 */ /* 0x008fe400078e001a */
[----:B------:R-:W4:Y:S01]  /*15330*/  LDL.LU R26, [R1+0xcec] ;  /* 0x000cec00011a7983 */ /* 0x000f220000300800 */
[----:B------:R-:W-:Y:S02]  /*15340*/  IMAD.MOV.U32 R121, RZ, RZ, R27 ;  /* 0x000000ffff797224 */ /* 0x000fe400078e001b */
[----:B------:R-:W-:Y:S01]  /*15350*/  IMAD.MOV.U32 R123, RZ, RZ, R29 ;  /* 0x000000ffff7b7224 */ /* 0x000fe200078e001d */
[----:B------:R-:W4:Y:S01]  /*15360*/  LDL.LU R27, [R1+0xce8] ;  /* 0x000ce800011b7983 */ /* 0x000f220000300800 */
[----:B------:R-:W-:-:S03]  /*15370*/  IMAD.MOV.U32 R125, RZ, RZ, R31 ;  /* 0x000000ffff7d7224 */ /* 0x000fc600078e001f */
        /* <DEDUP_REMOVED lines=8> */
[----:B------:R-:W-:-:S02]  /*15400*/  UMOV UR27, UR35 ;  /* 0x00000023001b7c82 */ /* 0x000fc40008000000 */
[----:B------:R-:W-:Y:S01]  /*15410*/  QGMMA.64x16x32.F32.E4M3.E4M3 R96, gdesc[UR24], R96, UP0, gsb0 ;  /* 0x00200000186079f3 */ /* 0x000fe2000b800860 */
        /* <DEDUP_REMOVED lines=9> */
[----:B------:R-:W-:Y:S01]  /*154b0*/  UMOV UR28, UR56 ;  /* 0x00000038001c7c82 */ /* 0x000fe20008000000 */
[----:B------:R-:W-:Y:S01]  /*154c0*/  UMOV UR29, UR57 ;  /* 0x00000039001d7c82 */ /* 0x000fe20008000000 */
[----:B--2---:R-:W-:-:S06]  /*154d0*/  WARPGROUP.ARRIVE ;  /* 0x00000000000079c5 */ /* 0x004fcc0000000000 */
[----:B------:R-:W-:Y:S03]  /*154e0*/  QGMMA.64x16x32.F32.E4M3.E4M3 R72, gdesc[UR32], R72, UP0, gsb0 ;  /* 0x00200000204879f3 */ /* 0x000fe6000b800848 */
[----:B------:R-:W-:Y:S02]  /*154f0*/  WARPGROUP.DEPBAR.LE gsb0, 0x0 ;  /* 0x00008000000079c5 */ /* 0x000fe40000010000 */
[----:B------:R-:W-:-:S06]  /*15500*/  WARPGROUP.ARRIVE ;  /* 0x00000000000079c5 */ /* 0x000fcc0000000000 */
[----:B------:R-:W-:Y:S03]  /*15510*/  QGMMA.64x16x32.F32.E4M3.E4M3 R48, gdesc[UR28], R48, UP0, gsb0 ;  /* 0x002000001c3079f3 */ /* 0x000fe6000b800830 */
[----:B------:R-:W-:Y:S02]  /*15520*/  WARPGROUP.DEPBAR.LE gsb0, 0x0 ;  /* 0x00008000000079c5 */ /* 0x000fe40000010000 */
[----:B----4-:R-:W-:-:S06]  /*15530*/  WARPGROUP.ARRIVE ;  /* 0x00000000000079c5 */ /* 0x010fcc0000000000 */
[----:B------:R-:W-:Y:S01]  /*15540*/  QGMMA.64x16x32.F32.E4M3.E4M3 R24, gdesc[UR56], R24, UP0, gsb0 ;  /* 0x00200000381879f3 */ /* 0x000fe2000b800818 */
[----:B------:R-:W-:Y:S01]  /*15550*/  UIADD3 UR54, UR60, 0x2, URZ ;  /* 0x000000023c367890 */ /* 0x000fe2000fffe03f */
[----:B------:R-:W-:Y:S01]  /*15560*/  UMOV UR53, 0x40000040 ;  /* 0x4000004000357882 */ /* 0x000fe20000000000 */
        /* <DEDUP_REMOVED lines=12> */
[----:B------:R-:W-:Y:S02]  /*15630*/  IMAD.MOV.U32 R126, RZ, RZ, R235 ;  /* 0x000000ffff7e7224 */ /* 0x000fe400078e00eb */
[----:B------:R-:W-:Y:S01]  /*15640*/  IMAD.MOV.U32 R127, RZ, RZ, R0 ;  /* 0x000000ffff7f7224 */ /* 0x000fe200078e0000 */
[----:B------:R-:W-:Y:S01]  /*15650*/  STL.64 [R1+0x248], R186 ;  /* 0x000248ba01007387 */ /* 0x000fe20000100a00 */
[----:B------:R-:W-:Y:S02]  /*15660*/  IMAD.MOV.U32 R235, RZ, RZ, R190 ;  /* 0x000000ffffeb7224 */ /* 0x000fe400078e00be */
[----:B------:R-:W-:Y:S01]  /*15670*/  IMAD.MOV.U32 R0, RZ, RZ, R191 ;  /* 0x000000ffff007224 */ /* 0x000fe200078e00bf */
[----:B------:R0:W-:Y:S04]  /*15680*/  STL.64 [R1+0x250], R188 ;  /* 0x000250bc01007387 */ /* 0x0001e80000100a00 */
[----:B------:R-:W2:Y:S04]  /*15690*/  LDL.LU.64 R190, [R1+0xcd0] ;  /* 0x000cd00001be7983 */ /* 0x000ea80000300a00 */
[----:B0-----:R-:W2:Y:S04]  /*156a0*/  LDL.LU.64 R188, [R1+0xcc8] ;  /* 0x000cc80001bc7983 */ /* 0x001ea80000300a00 */
[----:B------:R-:W2:Y:S04]  /*156b0*/  LDL.LU.64 R186, [R1+0xcc0] ;  /* 0x000cc00001ba7983 */ /* 0x000ea80000300a00 */
[----:B------:R-:W2:Y:S01]  /*156c0*/  LDL.LU.64 R184, [R1+0xcb8] ;  /* 0x000cb80001b87983 */ /* 0x000ea20000300a00 */
[----:B------:R-:W-:Y:S01]  /*156d0*/  UIADD3 UR50, UR60, 0x102, URZ ;  /* 0x000001023c327890 */ /* 0x000fe2000fffe03f */
[----:B------:R-:W-:Y:S01]  /*156e0*/  UMOV UR13, UR51 ;  /* 0x00000033000d7c82 */ /* 0x000fe20008000000 */
[----:B------:R-:W-:Y:S01]  /*156f0*/  UMOV UR48, UR52 ;  /* 0x0000003400307c82 */ /* 0x000fe20008000000 */
[----:B------:R-:W-:Y:S01]  /*15700*/  UMOV UR49, UR53 ;  /* 0x0000003500317c82 */ /* 0x000fe20008000000 */
[----:B------:R-:W-:Y:S01]  /*15710*/  UMOV UR51, 0x40000040 ;  /* 0x4000004000337882 */ /* 0x000fe20000000000 */
[----:B------:R-:W-:-:S02]  /*15720*/  WARPGROUP.DEPBAR.LE gsb0, 0x0 ;  /* 0x00008000000079c5 */ /* 0x000fc40000010000 */
[----:B------:R-:W-:Y:S04]  /*15730*/  STL.64 [R1+0x1e0], R208 ;  /* 0x0001e0d001007387 */ /* 0x000fe80000100a00 */
[----:B------:R-:W-:Y:S04]  /*15740*/  STL.64 [R1+0x1e8], R210 ;  /* 0x0001e8d201007387 */ /* 0x000fe80000100a00 */
[----:B------:R-:W-:Y:S04]  /*15750*/  STL.64 [R1+0x1f0], R212 ;  /* 0x0001f0d401007387 */ /* 0x000fe80000100a00 */
[----:B------:R0:W-:Y:S01]  /*15760*/  STL.64 [R1+0x1f8], R214 ;  /* 0x0001f8d601007387 */ /* 0x0001e20000100a00 */
[----:B------:R-:W-:-:S06]  /*15770*/  WARPGROUP.ARRIVE ;  /* 0x00000000000079c5 */ /* 0x000fcc0000000000 */
[----:B------:R-:W-:Y:S01]  /*15780*/  QGMMA.64x16x32.F32.E4M3.E4M3 R120, gdesc[UR48], R120, gsb0 ;  /* 0x00200000307879f3 */ /* 0x000fe20008000878 */
[----:B0-----:R-:W3:Y:S04]  /*15790*/  LDL.LU.64 R214, [R1+0xcb0] ;  /* 0x000cb00001d67983 */ /* 0x001ee80000300a00 */
[----:B------:R-:W3:Y:S04]  /*157a0*/  LDL.LU.64 R212, [R1+0xca8] ;  /* 0x000ca80001d47983 */ /* 0x000ee80000300a00 */
[----:B------:R-:W3:Y:S04]  /*157b0*/  LDL.LU.64 R210, [R1+0xca0] ;  /* 0x000ca00001d27983 */ /* 0x000ee80000300a00 */
[----:B------:R-:W3:Y:S01]  /*157c0*/  LDL.LU.64 R208, [R1+0xc98] ;  /* 0x000c980001d07983 */ /* 0x000ee20000300a00 */
        /* <DEDUP_REMOVED lines=33> */
[----:B---3--:R-:W-:-:S06]  /*159e0*/  WARPGROUP.ARRIVE ;  /* 0x00000000000079c5 */ /* 0x008fcc0000000000 */
[----:B------:R-:W-:Y:S01]  /*159f0*/  QGMMA.64x16x32.F32.E4M3.E4M3 R208, gdesc[UR40], R208, gsb0 ;  /* 0x0020000028d079f3 */ /* 0x000fe200080008d0 */
[----:B------:R-:W-:Y:S01]  /*15a00*/  UIADD3 UR18, UR60, 0x402, URZ ;  /* 0x000004023c127890 */ /* 0x000fe2000fffe03f */
[----:B------:R-:W-:Y:S01]  /*15a10*/  UMOV UR16, UR52 ;  /* 0x0000003400107c82 */ /* 0x000fe20008000000 */
[----:B------:R-:W-:Y:S01]  /*15a20*/  UMOV UR17, UR53 ;  /* 0x0000003500117c82 */ /* 0x000fe20008000000 */
[----:B------:R-:W-:Y:S01]  /*15a30*/  UMOV UR19, 0x40000040 ;  /* 0x4000004000137882 */ /* 0x000fe20000000000 */
[----:B------:R-:W-:Y:S02]  /*15a40*/  WARPGROUP.DEPBAR.LE gsb0, 0x0 ;  /* 0x00008000000079c5 */ /* 0x000fe40000010000 */
[----:B--2---:R-:W-:-:S06]  /*15a50*/  WARPGROUP.ARRIVE ;  /* 0x00000000000079c5 */ /* 0x004fcc0000000000 */
[----:B------:R-:W-:Y:S01]  /*15a60*/  QGMMA.64x16x32.F32.E4M3.E4M3 R184, gdesc[UR16], R184, gsb0 ;  /* 0x0020000010b879f3 */ /* 0x000fe200080008b8 */
[----:B------:R-:W-:Y:S01]  /*15a70*/  UIADD3 UR38, UR60, 0x482, URZ ;  /* 0x000004823c267890 */ /* 0x000fe2000fffe03f */
[----:B------:R-:W-:Y:S01]  /*15a80*/  UMOV UR36, UR52 ;  /* 0x0000003400247c82 */ /* 0x000fe20008000000 */
[----:B------:R-:W-:Y:S01]  /*15a90*/  UMOV UR37, UR53 ;  /* 0x0000003500257c82 */ /* 0x000fe20008000000 */
[----:B------:R-:W-:Y:S01]  /*15aa0*/  UMOV UR39, 0x40000040 ;  /* 0x4000004000277882 */ /* 0x000fe20000000000 */
[----:B------:R-:W-:Y:S04]  /*15ab0*/  STL.64 [R1+0x180], R120 ;  /* 0x0001807801007387 */ /* 0x000fe80000100a00 */
[----:B------:R-:W-:Y:S04]  /*15ac0*/  STL.64 [R1+0x188], R122 ;  /* 0x0001887a01007387 */ /* 0x000fe80000100a00 */
[----:B------:R-:W-:Y:S04]  /*15ad0*/  STL.64 [R1+0x190], R124 ;  /* 0x0001907c01007387 */ /* 0x000fe80000100a00 */
[----:B------:R-:W-:Y:S04]  /*15ae0*/  STL.64 [R1+0x198], R126 ;  /* 0x0001987e01007387 */ /* 0x000fe80000100a00 */
[----:B------:R-:W-:Y:S04]  /*15af0*/  STL.64 [R1+0x120], R144 ;  /* 0x0001209001007387 */ /* 0x000fe80000100a00 */
[----:B------:R-:W-:Y:S04]  /*15b00*/  STL.64 [R1+0x128], R146 ;  /* 0x0001289201007387 */ /* 0x000fe80000100a00 */
        /* <DEDUP_REMOVED lines=13> */
[----:B------:R0:W-:Y:S04]  /*15be0*/  STL.64 [R1], R216 ;  /* 0x000000d801007387 */ /* 0x0001e80000100a00 */
[----:B------:R1:W-:Y:S04]  /*15bf0*/  STL.64 [R1+0x8], R218 ;  /* 0x000008da01007387 */ /* 0x0003e80000100a00 */
[----:B------:R2:W-:Y:S04]  /*15c00*/  STL.64 [R1+0x10], R220 ;  /* 0x000010dc01007387 */ /* 0x0005e80000100a00 */
[----:B------:R3:W-:Y:S01]  /*15c10*/  STL.64 [R1+0x18], R222 ;  /* 0x000018de01007387 */ /* 0x0007e20000100a00 */
[----:B0-----:R-:W-:-:S02]  /*15c20*/  IMAD.MOV.U32 R216, RZ, RZ, R80 ;  /* 0x000000ffffd87224 */ /* 0x001fc400078e0050 */
[----:B------:R-:W-:Y:S01]  /*15c30*/  IMAD.MOV.U32 R217, RZ, RZ, R81 ;  /* 0x000000ffffd97224 */ /* 0x000fe200078e0051 */
[----:B------:R-:W4:Y:S01]  /*15c40*/  LDL.LU R80, [R1+0xc94] ;  /* 0x000c940001507983 */ /* 0x000f220000300800 */
[----:B-1----:R-:W-:Y:S02]  /*15c50*/  IMAD.MOV.U32 R218, RZ, RZ, R82 ;  /* 0x000000ffffda7224 */ /* 0x002fe400078e0052 */
[----:B------:R-:W-:Y:S01]  /*15c60*/  IMAD.MOV.U32 R219, RZ, RZ, R83 ;  /* 0x000000ffffdb7224 */ /* 0x000fe200078e0053 */
[----:B------:R-:W4:Y:S01]  /*15c70*/  LDL.LU R81, [R1+0xc90] ;  /* 0x000c900001517983 */ /* 0x000f220000300800 */
[----:B--2---:R-:W-:-:S03]  /*15c80*/  IMAD.MOV.U32 R220, RZ, RZ, R84 ;  /* 0x000000ffffdc7224 */ /* 0x004fc600078e0054 */
[----:B------:R-:W4:Y:S01]  /*15c90*/  LDL.LU R82, [R1+0xc8c] ;  /* 0x000c8c0001527983 */ /* 0x000f220000300800 */
[----:B------:R-:W-:-:S03]  /*15ca0*/  IMAD.MOV.U32 R221, RZ, RZ, R85 ;  /* 0x000000ffffdd7224 */ /* 0x000fc600078e0055 */
[----:B------:R-:W4:Y:S01]  /*15cb0*/  LDL.LU R83, [R1+0xc88] ;  /* 0x000c880001537983 */ /* 0x000f220000300800 */
[----:B---3--:R-:W-:-:S03]  /*15cc0*/  IMAD.MOV.U32 R222, RZ, RZ, R86 ;  /* 0x000000ffffde7224 */ /* 0x008fc600078e0056 */
[----:B------:R-:W4:Y:S01]  /*15cd0*/  LDL.LU R84, [R1+0xc84] ;  /* 0x000c840001547983 */ /* 0x000f220000300800 */
[----:B------:R-:W-:-:S03]  /*15ce0*/  IMAD.MOV.U32 R223, RZ, RZ, R87 ;  /* 0x000000ffffdf7224 */ /* 0x000fc600078e0057 */
[----:B------:R-:W4:Y:S01]  /*15cf0*/  LDL.LU R85, [R1+0xc80] ;  /* 0x000c800001557983 */ /* 0x000f220000300800 */
[----:B------:R-:W-:-:S03]  /*15d00*/  IMAD.MOV.U32 R168, RZ, RZ, R56 ;  /* 0x000000ffffa87224 */ /* 0x000fc600078e0038 */
[----:B------:R-:W4:Y:S01]  /*15d10*/  LDL.LU R86, [R1+0xc7c] ;  /* 0x000c7c0001567983 */ /* 0x000f220000300800 */
[----:B------:R-:W-:-:S03]  /*15d20*/  IMAD.MOV.U32 R169, RZ, RZ, R57 ;  /* 0x000000ffffa97224 */ /* 0x000fc600078e0039 */
[----:B------:R-:W4:Y:S01]  /*15d30*/  LDL.LU R87, [R1+0xc78] ;  /* 0x000c780001577983 */ /* 0x000f220000300800 */
        /* <DEDUP_REMOVED lines=35> */
[----:B------:R-:W-:Y:S01]  /*15f70*/  UMOV UR27, 0x40000040 ;  /* 0x40000040001b7882 */ /* 0x000fe20000000000 */
[----:B------:R-:W-:Y:S01]  /*15f80*/  UIADD3 UR34, UR60, 0x582, URZ ;  /* 0x000005823c227890 */ /* 0x000fe2000fffe03f */
[----:B------:R-:W-:Y:S01]  /*15f90*/  UMOV UR32, UR52 ;  /* 0x0000003400207c82 */ /* 0x000fe20008000000 */
[----:B------:R-:W-:Y:S01]  /*15fa0*/  QGMMA.64x16x32.F32.E4M3.E4M3 R136, gdesc[UR24], R136, gsb0 ;  /* 0x00200000188879f3 */ /* 0x000fe20008000888 */
        /* <DEDUP_REMOVED lines=11> */
[----:B------:R-:W-:Y:S01]  /*16060*/  MOV R120, UR51 ;  /* 0x0000003300787c02 */ /* 0x000fe20008000f00 */
[----:B------:R-:W-:Y:S01]  /*16070*/  UMOV UR48, UR52 ;  /* 0x0000003400307c82 */ /* 0x000fe20008000000 */
[----:B------:R-:W-:Y:S01]  /*16080*/  MOV R18, UR50 ;  /* 0x0000003200127c02 */ /* 0x000fe20008000f00 */
[----:B------:R-:W-:Y:S01]  /*16090*/  UMOV UR49, UR53 ;  /* 0x0000003500317c82 */ /* 0x000fe20008000000 */
[----:B------:R-:W4:Y:S01]  /*160a0*/  LDL.LU.64 R192, [R1+0x160] ;  /* 0x0001600001c07983 */ /* 0x000f220000300a00 */
[----:B------:R-:W-:-:S02]  /*160b0*/  WARPGROUP.DEPBAR.LE gsb0, 0x0 ;  /* 0x00008000000079c5 */ /* 0x000fc40000010000 */
[----:B------:R-:W-:Y:S01]  /*160c0*/  WARPGROUP.ARRIVE ;  /* 0x00000000000079c5 */ /* 0x000fe20000000000 */
[----:B------:R-:W-:Y:S01]  /*160d0*/  UMOV UR58, UR5 ;  /* 0x00000005003a7c82 */ /* 0x000fe20008000000 */
[----:B------:R-:W-:Y:S01]  /*160e0*/  UMOV UR50, UR4 ;  /* 0x0000000400327c82 */ /* 0x000fe20008000000 */
[----:B------:R-:W-:Y:S01]  /*160f0*/  UMOV UR51, 0x40000040 ;  /* 0x4000004000337882 */ /* 0x000fe20000000000 */
[----:B------:R-:W-:Y:S01]  /*16100*/  UMOV UR9, UR59 ;  /* 0x0000003b00097c82 */ /* 0x000fe20008000000 */
[----:B------:R-:W4:Y:S01]  /*16110*/  LDL.LU.64 R194, [R1+0x168] ;  /* 0x0001680001c27983 */ /* 0x000f220000300a00 */
[----:B------:R-:W-:Y:S01]  /*16120*/  QGMMA.64x16x32.F32.E4M3.E4M3 R112, gdesc[UR32], R112, gsb0 ;  /* 0x00200000207079f3 */ /* 0x000fe20008000870 */
[----:B------:R-:W-:Y:S01]  /*16130*/  UMOV UR4, UR50 ;  /* 0x0000003200047c82 */ /* 0x000fe20008000000 */
[----:B------:R-:W-:Y:S01]  /*16140*/  UMOV UR5, UR51 ;  /* 0x0000003300057c82 */ /* 0x000fe20008000000 */
[----:B------:R-:W-:Y:S01]  /*16150*/  UMOV UR8, UR58 ;  /* 0x0000003a00087c82 */ /* 0x000fe20008000000 */
[----:B------:R-:W4:Y:S04]  /*16160*/  LDL.LU.64 R196, [R1+0x170] ;  /* 0x0001700001c47983 */ /* 0x000f280000300a00 */
[----:B------:R-:W4:Y:S01]  /*16170*/  LDL.LU.64 R198, [R1+0x178] ;  /* 0x0001780001c67983 */ /* 0x000f220000300a00 */
        /* <DEDUP_REMOVED lines=56> */
[----:B------:R-:W-:Y:S01]  /*16500*/  R2UR UR51, R120 ;  /* 0x00000000783372ca */ /* 0x000fe200000e0000 */
[----:B------:R-:W-:Y:S02]  /*16510*/  IMAD.MOV.U32 R120, RZ, RZ, R234 ;  /* 0x000000ffff787224 */ /* 0x000fe400078e00ea */
[----:B------:R-:W-:Y:S02]  /*16520*/  IMAD.MOV.U32 R121, RZ, RZ, R233 ;  /* 0x000000ffff797224 */ /* 0x000fe400078e00e9 */
[----:B------:R-:W-:Y:S02]  /*16530*/  IMAD.MOV.U32 R122, RZ, RZ, R232 ;  /* 0x000000ffff7a7224 */ /* 0x000fe400078e00e8 */
[----:B------:R-:W-:Y:S02]  /*16540*/  IMAD.MOV.U32 R123, RZ, RZ, R23 ;  /* 0x000000ffff7b7224 */ /* 0x000fe400078e0017 */
[----:B------:R-:W-:-:S02]  /*16550*/  IMAD.MOV.U32 R124, RZ, RZ, R15 ;  /* 0x000000ffff7c7224 */ /* 0x000fc400078e000f */
[----:B------:R-:W-:Y:S02]  /*16560*/  IMAD.MOV.U32 R125, RZ, RZ, R14 ;  /* 0x000000ffff7d7224 */ /* 0x000fe400078e000e */
[----:B------:R-:W-:Y:S02]  /*16570*/  IMAD.MOV.U32 R126, RZ, RZ, R13 ;  /* 0x000000ffff7e7224 */ /* 0x000fe400078e000d */
[----:B------:R-:W-:Y:S01]  /*16580*/  IMAD.MOV.U32 R127, RZ, RZ, R12 ;  /* 0x000000ffff7f7224 */ /* 0x000fe200078e000c */
[----:B------:R-:W-:Y:S01]  /*16590*/  UMOV UR44, UR56 ;  /* 0x00000038002c7c82 */ /* 0x000fe20008000000 */
[----:B------:R-:W-:Y:S01]  /*165a0*/  UMOV UR45, UR57 ;  /* 0x00000039002d7c82 */ /* 0x000fe20008000000 */
[----:B------:R-:W-:-:S03]  /*165b0*/  WARPGROUP.DEPBAR.LE gsb0, 0x0 ;  /* 0x00008000000079c5 */ /* 0x000fc60000010000 */
        /* <DEDUP_REMOVED lines=16> */
[----:B------:R-:W-:Y:S01]  /*166c0*/  R2UR UR50, R18 ;  /* 0x00000000123272ca */ /* 0x000fe200000e0000 */
[----:B------:R-:W-:Y:S01]  /*166d0*/  UMOV UR48, UR56 ;  /* 0x0000003800307c82 */ /* 0x000fe20008000000 */
[----:B------:R-:W-:Y:S01]  /*166e0*/  UMOV UR49, UR57 ;  /* 0x0000003900317c82 */ /* 0x000fe20008000000 */
[----:B------:R-:W-:Y:S02]  /*166f0*/  WARPGROUP.DEPBAR.LE gsb0, 0x0 ;  /* 0x00008000000079c5 */ /* 0x000fe40000010000 */
[----:B------:R-:W-:-:S08]  /*16700*/  WARPGROUP.ARRIVE ;  /* 0x00000000000079c5 */ /* 0x000fd00000000000 */
[----:B------:R-:W-:Y:S01]  /*16710*/  QGMMA.64x16x32.F32.E4M3.E4M3 R192, gdesc[UR48], R192, gsb0 ;  /* 0x0020000030c079f3 */ /* 0x000fe200080008c0 */
[----:B------:R-:W-:Y:S01]  /*16720*/  UMOV UR33, UR13 ;  /* 0x0000000d00217c82 */ /* 0x000fe20008000000 */
[----:B------:R-:W-:Y:S01]  /*16730*/  UMOV UR12, UR56 ;  /* 0x00000038000c7c82 */ /* 0x000fe20008000000 */
[----:B------:R-:W-:Y:S01]  /*16740*/  UMOV UR13, UR57 ;  /* 0x00000039000d7c82 */ /* 0x000fe20008000000 */
[----:B------:R-:W-:Y:S01]  /*16750*/  STL.64 [R1+0x40], R120 ;  /* 0x0000407801007387 */ /* 0x000fe20000100a00 */
[----:B------:R-:W-:Y:S02]  /*16760*/  WARPGROUP.DEPBAR.LE gsb0, 0x0 ;  /* 0x00008000000079c5 */ /* 0x000fe40000010000 */
        /* <DEDUP_REMOVED lines=12> */
[----:B------:R-:W-:Y:S01]  /*16830*/  STL.64 [R1+0x118], R174 ;  /* 0x000118ae01007387 */ /* 0x000fe20000100a00 */
[----:B------:R-:W-:-:S03]  /*16840*/  WARPGROUP.DEPBAR.LE gsb0, 0x0 ;  /* 0x00008000000079c5 */ /* 0x000fc60000010000 */
        /* <DEDUP_REMOVED lines=8> */
[----:B--2---:R-:W-:Y:S02]  /*168d0*/  IMAD.MOV.U32 R220, RZ, RZ, R7 ;  /* 0x000000ffffdc7224 */ /* 0x004fe400078e0007 */
[----:B------:R-:W-:Y:S02]  /*168e0*/  IMAD.MOV.U32 R221, RZ, RZ, R6 ;  /* 0x000000ffffdd7224 */ /* 0x000fe400078e0006 */
[----:B---3--:R-:W-:-:S02]  /*168f0*/  IMAD.MOV.U32 R222, RZ, RZ, R5 ;  /* 0x000000ffffde7224 */ /* 0x008fc400078e0005 */
[----:B------:R-:W-:Y:S02]  /*16900*/  IMAD.MOV.U32 R223, RZ, RZ, R4 ;  /* 0x000000ffffdf7224 */ /* 0x000fe400078e0004 */
[----:B------:R-:W2:Y:S04]  /*16910*/  LDL.LU.64 R4, [R1+0x220] ;  /* 0x0002200001047983 */ /* 0x000ea80000300a00 */
[----:B------:R-:W2:Y:S04]  /*16920*/  LDL.LU.64 R6, [R1+0x228] ;  /* 0x0002280001067983 */ /* 0x000ea80000300a00 */
[----:B------:R-:W2:Y:S04]  /*16930*/  LDL.LU.64 R8, [R1+0x230] ;  /* 0x0002300001087983 */ /* 0x000ea80000300a00 */
[----:B------:R-:W2:Y:S04]  /*16940*/  LDL.LU.64 R10, [R1+0x238] ;  /* 0x00023800010a7983 */ /* 0x000ea80000300a00 */
        /* <DEDUP_REMOVED lines=8> */
[----:B------:R-:W4:Y:S04]  /*169d0*/  LDL.LU R120, [R1+0x200] ;  /* 0x0002000001787983 */ /* 0x000f280000300800 */
[----:B------:R-:W4:Y:S04]  /*169e0*/  LDL.LU R121, [R1+0x204] ;  /* 0x0002040001797983 */ /* 0x000f280000300800 */
[----:B------:R-:W4:Y:S04]  /*169f0*/  LDL.LU R122, [R1+0x208] ;  /* 0x00020800017a7983 */ /* 0x000f280000300800 */
[----:B------:R-:W4:Y:S04]  /*16a00*/  LDL.LU R123, [R1+0x20c] ;  /* 0x00020c00017b7983 */ /* 0x000f280000300800 */
[----:B------:R-:W4:Y:S04]  /*16a10*/  LDL.LU R124, [R1+0x210] ;  /* 0x00021000017c7983 */ /* 0x000f280000300800 */
[----:B------:R-:W4:Y:S04]  /*16a20*/  LDL.LU R125, [R1+0x214] ;  /* 0x00021400017d7983 */ /* 0x000f280000300800 */
[----:B------:R-:W4:Y:S04]  /*16a30*/  LDL.LU R126, [R1+0x218] ;  /* 0x00021800017e7983 */ /* 0x000f280000300800 */
[----:B------:R-:W4:Y:S01]  /*16a40*/  LDL.LU R127, [R1+0x21c] ;  /* 0x00021c00017f7983 */ /* 0x000f220000300800 */
[----:B------:R-:W-:Y:S01]  /*16a50*/  UMOV UR58, UR54 ;  /* 0x00000036003a7c82 */ /* 0x000fe20008000000 */
[----:B------:R-:W-:-:S02]  /*16a60*/  UMOV UR59, UR55 ;  /* 0x00000037003b7c82 */ /* 0x000fc40008000000 */
        /* <DEDUP_REMOVED lines=8> */
[----:B------:R-:W-:Y:S02]  /*16af0*/  IMAD.MOV.U32 R14, RZ, RZ, R197 ;  /* 0x000000ffff0e7224 */ /* 0x000fe400078e00c5 */
        /* <DEDUP_REMOVED lines=9> */
[----:B------:R-:W-:Y:S02]  /*16b90*/  IMAD.MOV.U32 R234, RZ, RZ, R192 ;  /* 0x000000ffffea7224 */ /* 0x000fe400078e00c0 */
[----:B------:R-:W-:Y:S02]  /*16ba0*/  IMAD.MOV.U32 R233, RZ, RZ, R193 ;  /* 0x000000ffffe97224 */ /* 0x000fe400078e00c1 */
[----:B------:R-:W-:Y:S02]  /*16bb0*/  IMAD.MOV.U32 R194, RZ, RZ, R20 ;  /* 0x000000ffffc27224 */ /* 0x000fe400078e0014 */
[----:B------:R-:W-:Y:S02]  /*16bc0*/  IMAD.MOV.U32 R195, RZ, RZ, R19 ;  /* 0x000000ffffc37224 */ /* 0x000fe400078e0013 */
[----:B------:R-:W-:Y:S02]  /*16bd0*/  IMAD.MOV.U32 R192, RZ, RZ, R22 ;  /* 0x000000ffffc07224 */ /* 0x000fe400078e0016 */
[----:B------:R-:W-:Y:S01]  /*16be0*/  IMAD.MOV.U32 R193, RZ, RZ, R21 ;  /* 0x000000ffffc17224 */ /* 0x000fe200078e0015 */
[----:B--2---:R-:W-:-:S06]  /*16bf0*/  WARPGROUP.ARRIVE ;  /* 0x00000000000079c5 */ /* 0x004fcc0000000000 */
[----:B------:R-:W-:Y:S03]  /*16c00*/  QGMMA.64x16x32.F32.E4M3.E4M3 R4, gdesc[UR56], R4, gsb0 ;  /* 0x00200000380479f3 */ /* 0x000fe60008000804 */
[----:B------:R-:W-:Y:S02]  /*16c10*/  WARPGROUP.DEPBAR.LE gsb0, 0x0 ;  /* 0x00008000000079c5 */ /* 0x000fe40000010000 */
[----:B------:R-:W-:Y:S02]  /*16c20*/  IMAD.MOV.U32 R3, RZ, RZ, R10 ;  /* 0x000000ffff037224 */ /* 0x000fe400078e000a */
[----:B------:R-:W-:Y:S02]  /*16c30*/  IMAD.MOV.U32 R2, RZ, RZ, R11 ;  /* 0x000000ffff027224 */ /* 0x000fe400078e000b */
[----:B------:R-:W-:Y:S01]  /*16c40*/  IMAD.MOV.U32 R17, RZ, RZ, R8 ;  /* 0x000000ffff117224 */ /* 0x000fe200078e0008 */
        /* <DEDUP_REMOVED lines=10> */
[----:B----4-:R-:W-:Y:S01]  /*16cf0*/  WARPGROUP.ARRIVE ;  /* 0x00000000000079c5 */ /* 0x010fe20000000000 */
[----:B------:R-:W-:Y:S01]  /*16d00*/  UMOV UR57, 0x40000040 ;  /* 0x4000004000397882 */ /* 0x000fe20000000000 */
[----:B------:R-:W-:Y:S01]  /*16d10*/  UMOV UR58, UR54 ;  /* 0x00000036003a7c82 */ /* 0x000fe20008000000 */
[----:B------:R-:W-:-:S03]  /*16d20*/  UMOV UR59, UR55 ;  /* 0x00000037003b7c82 */ /* 0x000fc60008000000 */
[----:B------:R-:W-:Y:S02]  /*16d30*/  UMOV UR56, UR4 ;  /* 0x0000000400387c82 */ /* 0x000fe40008000000 */
        /* <DEDUP_REMOVED lines=11> */
[----:B------:R-:W-:Y:S01]  /*16df0*/  UMOV UR8, UR56 ;  /* 0x0000003800087c82 */ /* 0x000fe20008000000 */
[----:B------:R-:W-:Y:S01]  /*16e00*/  UMOV UR9, UR57 ;  /* 0x0000003900097c82 */ /* 0x000fe20008000000 */
[----:B------:R-:W-:Y:S01]  /*16e10*/  UMOV UR4, UR56 ;  /* 0x0000003800047c82 */ /* 0x000fe20008000000 */
[----:B------:R-:W-:Y:S01]  /*16e20*/  UMOV UR5, UR57 ;  /* 0x0000003900057c82 */ /* 0x000fe20008000000 */
        /* <DEDUP_REMOVED lines=20> */
[----:B------:R-:W-:-:S02]  /*16f70*/  WARPGROUP.DEPBAR.LE gsb0, 0x0 ;  /* 0x00008000000079c5 */ /* 0x000fc40000010000 */
[----:B------:R-:W-:-:S06]  /*16f80*/  WARPGROUP.ARRIVE ;  /* 0x00000000000079c5 */ /* 0x000fcc0000000000 */
[----:B------:R-:W-:Y:S01]  /*16f90*/  QGMMA.64x16x32.F32.E4M3.E4M3 R216, gdesc[UR12], R216, gsb0 ;  /* 0x002000000cd879f3 */ /* 0x000fe200080008d8 */
        /* <DEDUP_REMOVED lines=18> */
[----:B------:R-:W-:Y:S04]  /*170c0*/  STL.64 [R1+0x80], R192 ;  /* 0x000080c001007387 */ /* 0x000fe80000100a00 */
[----:B------:R-:W-:Y:S04]  /*170d0*/  STL.64 [R1+0x88], R194 ;  /* 0x000088c201007387 */ /* 0x000fe80000100a00 */
[----:B------:R-:W-:Y:S04]  /*170e0*/  STL.64 [R1+0x90], R196 ;  /* 0x000090c401007387 */ /* 0x000fe80000100a00 */
[----:B------:R0:W-:Y:S01]  /*170f0*/  STL.64 [R1+0x98], R198 ;  /* 0x000098c601007387 */ /* 0x0001e20000100a00 */
[----:B------:R-:W-:-:S03]  /*17100*/  WARPGROUP.DEPBAR.LE gsb0, 0x0 ;  /* 0x00008000000079c5 */ /* 0x000fc60000010000 */
[----:B0-----:R-:W2:Y:S04]  /*17110*/  LDL.LU.64 R198, [R1+0xbb0] ;  /* 0x000bb00001c67983 */ /* 0x001ea80000300a00 */
[----:B------:R-:W2:Y:S04]  /*17120*/  LDL.LU.64 R196, [R1+0xba8] ;  /* 0x000ba80001c47983 */ /* 0x000ea80000300a00 */
[----:B------:R-:W2:Y:S04]  /*17130*/  LDL.LU.64 R194, [R1+0xba0] ;  /* 0x000ba00001c27983 */ /* 0x000ea80000300a00 */
[----:B------:R-:W2:Y:S04]  /*17140*/  LDL.LU.64 R192, [R1+0xb98] ;  /* 0x000b980001c07983 */ /* 0x000ea80000300a00 */
[----:B------:R-:W-:Y:S04]  /*17150*/  STL.64 [R1+0x20], R216 ;  /* 0x000020d801007387 */ /* 0x000fe80000100a00 */
[----:B------:R-:W-:Y:S04]  /*17160*/  STL.64 [R1+0x28], R218 ;  /* 0x000028da01007387 */ /* 0x000fe80000100a00 */
[----:B------:R-:W-:Y:S04]  /*17170*/  STL.64 [R1+0x30], R220 ;  /* 0x000030dc01007387 */ /* 0x000fe80000100a00 */
[----:B------:R0:W-:Y:S04]  /*17180*/  STL.64 [R1+0x38], R222 ;  /* 0x000038de01007387 */ /* 0x0001e80000100a00 */
[----:B0-----:R-:W3:Y:S04]  /*17190*/  LDL.LU.64 R222, [R1+0xb90] ;  /* 0x000b900001de7983 */ /* 0x001ee80000300a00 */
        /* <DEDUP_REMOVED lines=23> */
[----:B------:R-:W-:Y:S03]  /*17310*/  QGMMA.64x16x32.F32.E4M3.E4M3 R192, gdesc[UR8], R192, gsb0 ;  /* 0x0020000008c079f3 */ /* 0x000fe600080008c0 */
[----:B------:R-:W-:Y:S02]  /*17320*/  WARPGROUP.DEPBAR.LE gsb0, 0x0 ;  /* 0x00008000000079c5 */ /* 0x000fe40000010000 */
[----:B----4-:R-:W-:-:S06]  /*17330*/  WARPGROUP.ARRIVE ;  /* 0x00000000000079c5 */ /* 0x010fcc0000000000 */
[----:B------:R-:W-:Y:S01]  /*17340*/  QGMMA.64x16x32.F32.E4M3.E4M3 R168, gdesc[UR16], R168, gsb0 ;  /* 0x0020000010a879f3 */ /* 0x000fe200080008a8 */
        /* <DEDUP_REMOVED lines=23> */
[----:B0-----:R-:W2:Y:S04]  /*174c0*/  LDL.LU.64 R168, [R1+0x1e0] ;  /* 0x0001e00001a87983 */ /* 0x001ea80000300a00 */
[----:B-1----:R-:W2:Y:S01]  /*174d0*/  LDL.LU.64 R170, [R1+0x1e8] ;  /* 0x0001e80001aa7983 */ /* 0x002ea20000300a00 */
[----:B------:R-:W-:-:S03]  /*174e0*/  WARPGROUP.DEPBAR.LE gsb0, 0x0 ;  /* 0x00008000000079c5 */ /* 0x000fc60000010000 */
[----:B---3--:R-:W2:Y:S04]  /*174f0*/  LDL.LU.64 R172, [R1+0x1f0] ;  /* 0x0001f00001ac7983 */ /* 0x008ea80000300a00 */
[----:B----4-:R-:W2:Y:S04]  /*17500*/  LDL.LU.64 R174, [R1+0x1f8] ;  /* 0x0001f80001ae7983 */ /* 0x010ea80000300a00 */
        /* <DEDUP_REMOVED lines=10> */
[----:B---3--:R-:W2:Y:S04]  /*175b0*/  LDL.LU R146, [R1+0x248] ;  /* 0x0002480001927983 */ /* 0x008ea80000300800 */
[----:B----4-:R-:W2:Y:S04]  /*175c0*/  LDL.LU R147, [R1+0x24c] ;  /* 0x00024c0001937983 */ /* 0x010ea80000300800 */
[----:B------:R-:W2:Y:S04]  /*175d0*/  LDL.LU R148, [R1+0x250] ;  /* 0x0002500001947983 */ /* 0x000ea80000300800 */
[----:B------:R-:W2:Y:S01]  /*175e0*/  LDL.LU R149, [R1+0x254] ;  /* 0x0002540001957983 */ /* 0x000ea20000300800 */
        /* <DEDUP_REMOVED lines=9> */
[----:B------:R-:W-:Y:S02]  /*17680*/  UIADD3 UR52, UR33, 0x4, URZ ;  /* 0x0000000421347890 */ /* 0x000fe4000fffe03f */
[----:B------:R-:W-:Y:S01]  /*17690*/  UMOV UR47, UR33 ;  /* 0x00000021002f7c82 */ /* 0x000fe20008000000 */
        /* <DEDUP_REMOVED lines=13> */
[----:B------:R-:W-:Y:S03]  /*17770*/  QGMMA.64x16x32.F32.E4M3.E4M3 R48, gdesc[UR28], R48, gsb0 ;  /* 0x002000001c3079f3 */ /* 0x000fe60008000830 */
[----:B------:R-:W-:Y:S02]  /*17780*/  WARPGROUP.DEPBAR.LE gsb0, 0x0 ;  /* 0x00008000000079c5 */ /* 0x000fe40000010000 */
[----:B------:R-:W-:-:S06]  /*17790*/  WARPGROUP.ARRIVE ;  /* 0x00000000000079c5 */ /* 0x000fcc0000000000 */
[----:B------:R-:W-:Y:S01]  /*177a0*/  QGMMA.64x16x32.F32.E4M3.E4M3 R24, gdesc[UR56], R24, gsb0 ;  /* 0x00200000381879f3 */ /* 0x000fe20008000818 */
[----:B------:R-:W-:Y:S02]  /*177b0*/  IMAD.MOV.U32 R150, RZ, RZ, R235 ;  /* 0x000000ffff967224 */ /* 0x000fe400078e00eb */
[----:B------:R-:W-:Y:S01]  /*177c0*/  IMAD.MOV.U32 R151, RZ, RZ, R0 ;  /* 0x000000ffff977224 */ /* 0x000fe200078e0000 */
[----:B------:R-:W-:Y:S01]  /*177d0*/  UIADD3 UR54, UR60, 0x4, URZ ;  /* 0x000000043c367890 */ /* 0x000fe2000fffe03f */
[----:B------:R-:W-:Y:S01]  /*177e0*/  UMOV UR53, 0x40000040 ;  /* 0x4000004000357882 */ /* 0x000fe20000000000 */
[----:B------:R-:W-:Y:S01]  /*177f0*/  UMOV UR55, 0x40000040 ;  /* 0x4000004000377882 */ /* 0x000fe20000000000 */
[----:B------:R-:W-:Y:S04]  /*17800*/  STL [R1+0xa90], R120 ;  /* 0x000a907801007387 */ /* 0x000fe80000100800 */
[----:B------:R-:W-:Y:S04]  /*17810*/  STL [R1+0xa8c], R121 ;  /* 0x000a8c7901007387 */ /* 0x000fe80000100800 */
[----:B------:R-:W-:Y:S04]  /*17820*/  STL [R1+0xa88], R122 ;  /* 0x000a887a01007387 */ /* 0x000fe80000100800 */
[----:B------:R-:W-:Y:S01]  /*17830*/  STL [R1+0xa84], R123 ;  /* 0x000a847b01007387 */ /* 0x000fe20000100800 */
[----:B------:R-:W-:-:S02]  /*17840*/  WARPGROUP.DEPBAR.LE gsb0, 0x0 ;  /* 0x00008000000079c5 */ /* 0x000fc40000010000 */
[----:B--2---:R-:W-:-:S06]  /*17850*/  WARPGROUP.ARRIVE ;  /* 0x00000000000079c5 */ /* 0x004fcc0000000000 */
[----:B------:R-:W-:Y:S01]  /*17860*/  QGMMA.64x16x32.F32.E4M3.E4M3 R144, gdesc[UR52], R144, gsb0 ;  /* 0x00200000349079f3 */ /* 0x000fe20008000890 */
        /* <DEDUP_REMOVED lines=24> */
[----:B------:R-:W-:Y:S01]  /*179f0*/  STL.64 [R1+0xb20], R30 ;  /* 0x000b201e01007387 */ /* 0x000fe20000100a00 */
[----:B------:R-:W-:-:S03]  /*17a00*/  WARPGROUP.DEPBAR.LE gsb0, 0x0 ;  /* 0x00008000000079c5 */ /* 0x000fc60000010000 */
[----:B------:R-:W-:Y:S01]  /*17a10*/  STL.64 [R1+0xb18], R28 ;  /* 0x000b181c01007387 */ /* 0x000fe20000100a00 */
[----:B------:R-:W-:-:S03]  /*17a20*/  UIADD3 UR50, UR60, 0x84, URZ ;  /* 0x000000843c327890 */ /* 0x000fc6000fffe03f */
[----:B------:R-:W-:Y:S04]  /*17a30*/  STL.64 [R1+0xb10], R26 ;  /* 0x000b101a01007387 */ /* 0x000fe80000100a00 */
[----:B------:R-:W-:Y:S04]  /*17a40*/  STL.64 [R1+0xb08], R24 ;  /* 0x000b081801007387 */ /* 0x000fe80000100a00 */
[----:B------:R0:W-:Y:S01]  /*17a50*/  STL.64 [R1+0x240], R144 ;  /* 0x0002409001007387 */ /* 0x0001e20000100a00 */
[----:B------:R-:W-:-:S03]  /*17a60*/  WARPGROUP.ARRIVE ;  /* 0x00000000000079c5 */ /* 0x000fc60000000000 */
[----:B------:R1:W-:Y:S04]  /*17a70*/  STL.64 [R1+0x248], R146 ;  /* 0x0002489201007387 */ /* 0x0003e80000100a00 */
[----:B------:R2:W-:Y:S04]  /*17a80*/  STL.64 [R1+0x250], R148 ;  /* 0x0002509401007387 */ /* 0x0005e80000100a00 */
[----:B------:R3:W-:Y:S04]  /*17a90*/  STL.64 [R1+0x258], R150 ;  /* 0x0002589601007387 */ /* 0x0007e80000100a00 */
[----:B0-----:R-:W4:Y:S01]  /*17aa0*/  LDL.LU.64 R144, [R1+0x120] ;  /* 0x0001200001907983 */ /* 0x001f220000300a00 */
[----:B------:R-:W-:-:S03]  /*17ab0*/  UMOV UR48, UR52 ;  /* 0x0000003400307c82 */ /* 0x000fc60008000000 */
[----:B-1----:R-:W4:Y:S01]  /*17ac0*/  LDL.LU.64 R146, [R1+0x128] ;  /* 0x0001280001927983 */ /* 0x002f220000300a00 */
[----:B------:R-:W-:Y:S01]  /*17ad0*/  UMOV UR49, UR53 ;  /* 0x0000003500317c82 */ /* 0x000fe20008000000 */
[----:B------:R-:W-:Y:S02]  /*17ae0*/  UMOV UR51, 0x40000040 ;  /* 0x4000004000337882 */ /* 0x000fe40000000000 */
[----:B--2---:R-:W4:Y:S01]  /*17af0*/  LDL.LU.64 R148, [R1+0x130] ;  /* 0x0001300001947983 */ /* 0x004f220000300a00 */
[----:B------:R-:W-:Y:S03]  /*17b00*/  QGMMA.64x16x32.F32.E4M3.E4M3 R168, gdesc[UR48], R168, gsb0 ;  /* 0x0020000030a879f3 */ /* 0x000fe600080008a8 */
[----:B---3--:R-:W4:Y:S01]  /*17b10*/  LDL.LU.64 R150, [R1+0x138] ;  /* 0x0001380001967983 */ /* 0x008f220000300a00 */
[----:B------:R-:W-:Y:S02]  /*17b20*/  WARPGROUP.DEPBAR.LE gsb0, 0x0 ;  /* 0x00008000000079c5 */ /* 0x000fe40000010000 */
[----:B------:R-:W-:-:S02]  /*17b30*/  IMAD.MOV.U32 R75, RZ, RZ, R168 ;  /* 0x000000ffff4b7224 */ /* 0x000fc400078e00a8 */
        /* <DEDUP_REMOVED lines=12> */
[----:B------:R-:W-:Y:S02]  /*17c00*/  WARPGROUP.ARRIVE ;  /* 0x00000000000079c5 */ /* 0x000fe40000000000 */
[----:B------:R-:W3:Y:S01]  /*17c10*/  LDL.LU.64 R24, [R1+0x60] ;  /* 0x0000600001187983 */ /* 0x000ee20000300a00 */
[----:B------:R-:W-:-:S03]  /*17c20*/  UMOV UR8, UR52 ;  /* 0x0000003400087c82 */ /* 0x000fc60008000000 */
[----:B------:R-:W3:Y:S01]  /*17c30*/  LDL.LU.64 R26, [R1+0x68] ;  /* 0x00006800011a7983 */ /* 0x000ee20000300a00 */
[----:B------:R-:W-:Y:S01]  /*17c40*/  UMOV UR9, UR53 ;  /* 0x0000003500097c82 */ /* 0x000fe20008000000 */
[----:B------:R-:W-:Y:S02]  /*17c50*/  UMOV UR11, 0x40000040 ;  /* 0x40000040000b7882 */ /* 0x000fe40000000000 */
[----:B------:R-:W3:Y:S01]  /*17c60*/  LDL.LU.64 R28, [R1+0x70] ;  /* 0x00007000011c7983 */ /* 0x000ee20000300a00 */
[----:B------:R-:W-:Y:S03]  /*17c70*/  QGMMA.64x16x32.F32.E4M3.E4M3 R216, gdesc[UR8], R216, gsb0 ;  /* 0x0020000008d879f3 */ /* 0x000fe600080008d8 */
[----:B------:R-:W3:Y:S01]  /*17c80*/  LDL.LU.64 R30, [R1+0x78] ;  /* 0x00007800011e7983 */ /* 0x000ee20000300a00 */
[----:B------:R-:W-:Y:S02]  /*17c90*/  WARPGROUP.DEPBAR.LE gsb0, 0x0 ;  /* 0x00008000000079c5 */ /* 0x000fe40000010000 */
[----:B------:R-:W-:-:S02]  /*17ca0*/  IMAD.MOV.U32 R100, RZ, RZ, R216 ;  /* 0x000000ffff647224 */ /* 0x000fc400078e00d8 */
[----:B------:R-:W-:Y:S02]  /*17cb0*/  IMAD.MOV.U32 R101, RZ, RZ, R217 ;  /* 0x000000ffff657224 */ /* 0x000fe400078e00d9 */
[----:B------:R-:W-:Y:S01]  /*17cc0*/  IMAD.MOV.U32 R102, RZ, RZ, R218 ;  /* 0x000000ffff667224 */ /* 0x000fe200078e00da */
[----:B------:R-:W3:Y:S01]  /*17cd0*/  LDL.LU.64 R216, [R1] ;  /* 0x0000000001d87983 */ /* 0x000ee20000300a00 */
[----:B------:R-:W-:Y:S02]  /*17ce0*/  IMAD.MOV.U32 R103, RZ, RZ, R219 ;  /* 0x000000ffff677224 */ /* 0x000fe400078e00db */
[----:B------:R-:W-:Y:S01]  /*17cf0*/  IMAD.MOV.U32 R52, RZ, RZ, R220 ;  /* 0x000000ffff347224 */ /* 0x000fe200078e00dc */
[----:B------:R-:W3:Y:S01]  /*17d00*/  LDL.LU.64 R218, [R1+0x8] ;  /* 0x0000080001da7983 */ /* 0x000ee20000300a00 */
[----:B------:R-:W-:Y:S02]  /*17d10*/  IMAD.MOV.U32 R72, RZ, RZ, R221 ;  /* 0x000000ffff487224 */ /* 0x000fe400078e00dd */
[----:B------:R-:W-:Y:S01]  /*17d20*/  IMAD.MOV.U32 R73, RZ, RZ, R222 ;  /* 0x000000ffff497224 */ /* 0x000fe200078e00de */
[----:B------:R-:W3:Y:S01]  /*17d30*/  LDL.LU.64 R220, [R1+0x10] ;  /* 0x0000100001dc7983 */ /* 0x000ee20000300a00 */
[----:B------:R-:W-:-:S03]  /*17d40*/  IMAD.MOV.U32 R74, RZ, RZ, R223 ;  /* 0x000000ffff4a7224 */ /* 0x000fc600078e00df */
[----:B------:R-:W3:Y:S01]  /*17d50*/  LDL.LU.64 R222, [R1+0x18] ;  /* 0x0000180001de7983 */ /* 0x000ee20000300a00 */
        /* <DEDUP_REMOVED lines=11> */
[----:B------:R-:W-:Y:S01]  /*17e10*/  UMOV UR45, UR53 ;  /* 0x00000035002d7c82 */ /* 0x000fe20008000000 */
[----:B------:R-:W-:Y:S01]  /*17e20*/  UMOV UR47, 0x40000040 ;  /* 0x40000040002f7882 */ /* 0x000fe20000000000 */
[----:B----4-:R-:W-:-:S06]  /*17e30*/  WARPGROUP.ARRIVE ;  /* 0x00000000000079c5 */ /* 0x010fcc0000000000 */
[----:B------:R-:W-:Y:S03]  /*17e40*/  QGMMA.64x16x32.F32.E4M3.E4M3 R144, gdesc[UR20], R144, gsb0 ;  /* 0x00200000149079f3 */ /* 0x000fe60008000890 */
[----:B------:R-:W-:Y:S02]  /*17e50*/  WARPGROUP.DEPBAR.LE gsb0, 0x0 ;  /* 0x00008000000079c5 */ /* 0x000fe40000010000 */
[----:B--2---:R-:W-:-:S06]  /*17e60*/  WARPGROUP.ARRIVE ;  /* 0x00000000000079c5 */ /* 0x004fcc0000000000 */
[----:B------:R-:W-:Y:S03]  /*17e70*/  QGMMA.64x16x32.F32.E4M3.E4M3 R168, gdesc[UR16], R168, gsb0 ;  /* 0x0020000010a879f3 */ /* 0x000fe600080008a8 */
        /* <DEDUP_REMOVED lines=61> */
[----:B------:R-:W-:Y:S01]  /*18250*/  MOV R0, UR23 ;  /* 0x0000001700007c02 */ /* 0x000fe20008000f00 */
[----:B------:R-:W-:Y:S01]  /*18260*/  UMOV UR20, UR52 ;  /* 0x0000003400147c82 */ /* 0x000fe20008000000 */
[----:B------:R-:W-:Y:S01]  /*18270*/  MOV R18, UR22 ;  /* 0x0000001600127c02 */ /* 0x000fe20008000f00 */
[----:B------:R-:W-:Y:S01]  /*18280*/  UMOV UR21, UR53 ;  /* 0x0000003500157c82 */ /* 0x000fe20008000000 */
[----:B------:R-:W-:Y:S02]  /*18290*/  UMOV UR23, 0x40000040 ;  /* 0x4000004000177882 */ /* 0x000fe40000000000 */
[----:B------:R-:W-:Y:S01]  /*182a0*/  UMOV UR22, UR4 ;  /* 0x0000000400167c82 */ /* 0x000fe20008000000 */
        /* <DEDUP_REMOVED lines=30> */
[----:B------:R-:W-:Y:S04]  /*18490*/  STL.64 [R1+0xb60], R74 ;  /* 0x000b604a01007387 */ /* 0x000fe80000100a00 */
        /* <DEDUP_REMOVED lines=16> */
[----:B------:R-:W-:Y:S04]  /*185a0*/  STL [R1+0xa24], R184 ;  /* 0x000a24b801007387 */ /* 0x000fe80000100800 */
[----:B------:R-:W-:Y:S04]  /*185b0*/  STL [R1+0xa20], R185 ;  /* 0x000a20b901007387 */ /* 0x000fe80000100800 */
[----:B------:R-:W-:Y:S01]  /*185c0*/  STL [R1+0xa1c], R186 ;  /* 0x000a1cba01007387 */ /* 0x000fe20000100800 */
[----:B------:R-:W-:-:S03]  /*185d0*/  IMAD.MOV.U32 R96, RZ, RZ, R172 ;  /* 0x000000ffff607224 */ /* 0x000fc600078e00ac */
[----:B------:R-:W-:Y:S01]  /*185e0*/  STL [R1+0xa18], R187 ;  /* 0x000a18bb01007387 */ /* 0x000fe20000100800 */
[----:B------:R-:W-:-:S03]  /*185f0*/  IMAD.MOV.U32 R120, RZ, RZ, R173 ;  /* 0x000000ffff787224 */ /* 0x000fc600078e00ad */
[----:B------:R-:W-:Y:S01]  /*18600*/  STL [R1+0xa14], R188 ;  /* 0x000a14bc01007387 */ /* 0x000fe20000100800 */
[----:B------:R-:W-:-:S03]  /*18610*/  IMAD.MOV.U32 R121, RZ, RZ, R174 ;  /* 0x000000ffff797224 */ /* 0x000fc600078e00ae */
[----:B------:R-:W-:Y:S01]  /*18620*/  STL [R1+0xa10], R189 ;  /* 0x000a10bd01007387 */ /* 0x000fe20000100800 */
[----:B------:R-:W-:Y:S02]  /*18630*/  IMAD.MOV.U32 R122, RZ, RZ, R175 ;  /* 0x000000ffff7a7224 */ /* 0x000fe400078e00af */
[----:B------:R-:W-:Y:S01]  /*18640*/  IMAD.MOV.U32 R172, RZ, RZ, R24 ;  /* 0x000000ffffac7224 */ /* 0x000fe200078e0018 */
[----:B------:R-:W-:Y:S01]  /*18650*/  STL [R1+0xa0c], R190 ;  /* 0x000a0cbe01007387 */ /* 0x000fe20000100800 */
[----:B------:R-:W-:Y:S02]  /*18660*/  IMAD.MOV.U32 R173, RZ, RZ, R25 ;  /* 0x000000ffffad7224 */ /* 0x000fe400078e0019 */
[----:B------:R-:W-:Y:S01]  /*18670*/  IMAD.MOV.U32 R123, RZ, RZ, R144 ;  /* 0x000000ffff7b7224 */ /* 0x000fe200078e0090 */
[----:B------:R-:W-:Y:S01]  /*18680*/  STL [R1+0xa08], R191 ;  /* 0x000a08bf01007387 */ /* 0x000fe20000100800 */
[----:B------:R-:W-:Y:S02]  /*18690*/  IMAD.MOV.U32 R124, RZ, RZ, R145 ;  /* 0x000000ffff7c7224 */ /* 0x000fe400078e0091 */
[----:B------:R-:W-:Y:S01]  /*186a0*/  IMAD.MOV.U32 R174, RZ, RZ, R26 ;  /* 0x000000ffffae7224 */ /* 0x000fe200078e001a */
[----:B------:R-:W3:Y:S01]  /*186b0*/  LDL.LU.64 R24, [R1+0x40] ;  /* 0x0000400001187983 */ /* 0x000ee20000300a00 */
[----:B------:R-:W-:-:S02]  /*186c0*/  IMAD.MOV.U32 R175, RZ, RZ, R27 ;  /* 0x000000ffffaf7224 */ /* 0x000fc400078e001b */
[----:B------:R-:W-:Y:S01]  /*186d0*/  IMAD.MOV.U32 R125, RZ, RZ, R146 ;  /* 0x000000ffff7d7224 */ /* 0x000fe200078e0092 */
[----:B------:R-:W3:Y:S01]  /*186e0*/  LDL.LU.64 R26, [R1+0x48] ;  /* 0x00004800011a7983 */ /* 0x000ee20000300a00 */
[----:B------:R-:W-:Y:S02]  /*186f0*/  IMAD.MOV.U32 R126, RZ, RZ, R147 ;  /* 0x000000ffff7e7224 */ /* 0x000fe400078e0093 */
[----:B------:R-:W-:Y:S02]  /*18700*/  IMAD.MOV.U32 R144, RZ, RZ, R28 ;  /* 0x000000ffff907224 */ /* 0x000fe400078e001c */
[----:B------:R-:W-:Y:S02]  /*18710*/  IMAD.MOV.U32 R145, RZ, RZ, R29 ;  /* 0x000000ffff917224 */ /* 0x000fe400078e001d */
[----:B------:R-:W-:Y:S01]  /*18720*/  IMAD.MOV.U32 R146, RZ, RZ, R30 ;  /* 0x000000ffff927224 */ /* 0x000fe200078e001e */
[----:B------:R-:W3:Y:S01]  /*18730*/  LDL.LU.64 R28, [R1+0x50] ;  /* 0x00005000011c7983 */ /* 0x000ee20000300a00 */
[----:B------:R-:W-:-:S03]  /*18740*/  IMAD.MOV.U32 R147, RZ, RZ, R31 ;  /* 0x000000ffff937224 */ /* 0x000fc600078e001f */
[----:B------:R-:W3:Y:S01]  /*18750*/  LDL.LU.64 R30, [R1+0x58] ;  /* 0x00005800011e7983 */ /* 0x000ee20000300a00 */
[----:B------:R-:W-:Y:S02]  /*18760*/  WARPGROUP.DEPBAR.LE gsb0, 0x0 ;  /* 0x00008000000079c5 */ /* 0x000fe40000010000 */
        /* <DEDUP_REMOVED lines=23> */
[----:B------:R-:W-:Y:S02]  /*188e0*/  IMAD.MOV.U32 R127, RZ, RZ, R148 ;  /* 0x000000ffff7f7224 */ /* 0x000fe400078e0094 */
[----:B------:R-:W-:Y:S02]  /*188f0*/  IMAD.MOV.U32 R97, RZ, RZ, R149 ;  /* 0x000000ffff617224 */ /* 0x000fe400078e0095 */
[----:B------:R-:W-:Y:S02]  /*18900*/  IMAD.MOV.U32 R196, RZ, RZ, R216 ;  /* 0x000000ffffc47224 */ /* 0x000fe400078e00d8 */
[----:B------:R-:W-:-:S02]  /*18910*/  IMAD.MOV.U32 R197, RZ, RZ, R217 ;  /* 0x000000ffffc57224 */ /* 0x000fc400078e00d9 */
[----:B------:R-:W-:Y:S01]  /*18920*/  IMAD.MOV.U32 R98, RZ, RZ, R150 ;  /* 0x000000ffff627224 */ /* 0x000fe200078e0096 */
[----:B------:R-:W4:Y:S01]  /*18930*/  LDL.LU.64 R216, [R1+0xa0] ;  /* 0x0000a00001d87983 */ /* 0x000f220000300a00 */
[----:B------:R-:W-:Y:S02]  /*18940*/  IMAD.MOV.U32 R99, RZ, RZ, R151 ;  /* 0x000000ffff637224 */ /* 0x000fe400078e0097 */
        /* <DEDUP_REMOVED lines=9> */
[----:B------:R-:W-:Y:S01]  /*189e0*/  IMAD.MOV.U32 R170, RZ, RZ, R222 ;  /* 0x000000ffffaa7224 */ /* 0x000fe200078e00de */
[----:B------:R-:W4:Y:S01]  /*189f0*/  LDL.LU.64 R220, [R1+0xb0] ;  /* 0x0000b00001dc7983 */ /* 0x000f220000300a00 */
[----:B------:R-:W-:-:S03]  /*18a00*/  IMAD.MOV.U32 R171, RZ, RZ, R223 ;  /* 0x000000ffffab7224 */ /* 0x000fc600078e00df */
[----:B------:R-:W4:Y:S01]  /*18a10*/  LDL.LU.64 R222, [R1+0xb8] ;  /* 0x0000b80001de7983 */ /* 0x000f220000300a00 */
[----:B------:R-:W-:Y:S02]  /*18a20*/  WARPGROUP.DEPBAR.LE gsb0, 0x0 ;  /* 0x00008000000079c5 */ /* 0x000fe40000010000 */
[----:B------:R-:W-:-:S06]  /*18a30*/  WARPGROUP.ARRIVE ;  /* 0x00000000000079c5 */ /* 0x000fcc0000000000 */
[----:B------:R-:W-:Y:S01]  /*18a40*/  QGMMA.64x16x32.F32.E4M3.E4M3 R224, gdesc[UR4], R224, gsb0 ;  /* 0x0020000004e079f3 */ /* 0x000fe200080008e0 */
[----:B------:R-:W-:Y:S01]  /*18a50*/  UMOV UR44, UR56 ;  /* 0x00000038002c7c82 */ /* 0x000fe20008000000 */
[----:B------:R-:W-:Y:S01]  /*18a60*/  UMOV UR45, UR57 ;  /* 0x00000039002d7c82 */ /* 0x000fe20008000000 */
[----:B------:R-:W-:Y:S02]  /*18a70*/  WARPGROUP.DEPBAR.LE gsb0, 0x0 ;  /* 0x00008000000079c5 */ /* 0x000fe40000010000 */
[----:B---3--:R-:W-:-:S06]  /*18a80*/  WARPGROUP.ARRIVE ;  /* 0x00000000000079c5 */ /* 0x008fcc0000000000 */
[----:B------:R-:W-:Y:S03]  /*18a90*/  QGMMA.64x16x32.F32.E4M3.E4M3 R24, gdesc[UR44], R24, gsb0 ;  /* 0x002000002c1879f3 */ /* 0x000fe60008000818 */
[----:B------:R-:W-:Y:S02]  /*18aa0*/  WARPGROUP.DEPBAR.LE gsb0, 0x0 ;  /* 0x00008000000079c5 */ /* 0x000fe40000010000 */
[----:B------:R3:W-:Y:S04]  /*18ab0*/  STL.64 [R1+0x40], R24 ;  /* 0x0000401801007387 */ /* 0x0007e80000100a00 */
[----:B------:R3:W-:Y:S04]  /*18ac0*/  STL.64 [R1+0x48], R26 ;  /* 0x0000481a01007387 */ /* 0x0007e80000100a00 */
[----:B------:R3:W-:Y:S04]  /*18ad0*/  STL.64 [R1+0x50], R28 ;  /* 0x0000501c01007387 */ /* 0x0007e80000100a00 */
[----:B0-----:R-:W3:Y:S04]  /*18ae0*/  LDL.LU.64 R72, [R1+0x100] ;  /* 0x0001000001487983 */ /* 0x001ee80000300a00 */
[----:B------:R-:W3:Y:S04]  /*18af0*/  LDL.LU.64 R74, [R1+0x108] ;  /* 0x00010800014a7983 */ /* 0x000ee80000300a00 */
[----:B------:R-:W3:Y:S04]  /*18b00*/  LDL.LU.64 R76, [R1+0x110] ;  /* 0x00011000014c7983 */ /* 0x000ee80000300a00 */
[----:B------:R-:W3:Y:S01]  /*18b10*/  LDL.LU.64 R78, [R1+0x118] ;  /* 0x00011800014e7983 */ /* 0x000ee20000300a00 */
[----:B------:R-:W-:Y:S01]  /*18b20*/  UMOV UR16, UR56 ;  /* 0x0000003800107c82 */ /* 0x000fe20008000000 */
[----:B------:R-:W-:-:S02]  /*18b30*/  UMOV UR17, UR57 ;  /* 0x0000003900117c82 */ /* 0x000fc40008000000 */
[----:B------:R-:W3:Y:S04]  /*18b40*/  LDL.LU.64 R8, [R1+0x1c0] ;  /* 0x0001c00001087983 */ /* 0x000ee80000300a00 */
[----:B------:R-:W3:Y:S01]  /*18b50*/  LDL.LU.64 R10, [R1+0x1c8] ;  /* 0x0001c800010a7983 */ /* 0x000ee20000300a00 */
[----:B------:R-:W-:Y:S02]  /*18b60*/  R2UR UR23, R0 ;  /* 0x00000000001772ca */ /* 0x000fe400000e0000 */
[----:B------:R-:W-:Y:S01]  /*18b70*/  R2UR UR22, R18 ;  /* 0x00000000121672ca */ /* 0x000fe200000e0000 */
[----:B------:R-:W-:Y:S01]  /*18b80*/  UMOV UR20, UR56 ;  /* 0x0000003800147c82 */ /* 0x000fe20008000000 */
[----:B------:R-:W-:Y:S01]  /*18b90*/  UMOV UR21, UR57 ;  /* 0x0000003900157c82 */ /* 0x000fe20008000000 */
[----:B----4-:R-:W-:-:S06]  /*18ba0*/  WARPGROUP.ARRIVE ;  /* 0x00000000000079c5 */ /* 0x010fcc0000000000 */
[----:B------:R-:W-:Y:S03]  /*18bb0*/  QGMMA.64x16x32.F32.E4M3.E4M3 R216, gdesc[UR16], R216, gsb0 ;  /* 0x0020000010d879f3 */ /* 0x000fe600080008d8 */
[----:B------:R-:W-:Y:S02]  /*18bc0*/  WARPGROUP.DEPBAR.LE gsb0, 0x0 ;  /* 0x00008000000079c5 */ /* 0x000fe40000010000 */
[----:B-1----:R-:W-:Y:S02]  /*18bd0*/  IMAD.MOV.U32 R214, RZ, RZ, R222 ;  /* 0x000000ffffd67224 */ /* 0x002fe400078e00de */
[----:B--2---:R-:W-:Y:S02]  /*18be0*/  IMAD.MOV.U32 R215, RZ, RZ, R223 ;  /* 0x000000ffffd77224 */ /* 0x004fe400078e00df */
[----:B------:R-:W-:Y:S02]  /*18bf0*/  IMAD.MOV.U32 R212, RZ, RZ, R220 ;  /* 0x000000ffffd47224 */ /* 0x000fe400078e00dc */
[----:B------:R-:W-:-:S02]  /*18c00*/  IMAD.MOV.U32 R213, RZ, RZ, R221 ;  /* 0x000000ffffd57224 */ /* 0x000fc400078e00dd */
[----:B------:R-:W-:Y:S02]  /*18c10*/  IMAD.MOV.U32 R222, RZ, RZ, R13 ;  /* 0x000000ffffde7224 */ /* 0x000fe400078e000d */
[----:B------:R-:W-:Y:S02]  /*18c20*/  IMAD.MOV.U32 R223, RZ, RZ, R12 ;  /* 0x000000ffffdf7224 */ /* 0x000fe400078e000c */
[----:B------:R-:W-:Y:S01]  /*18c30*/  IMAD.MOV.U32 R220, RZ, RZ, R15 ;  /* 0x000000ffffdc7224 */ /* 0x000fe200078e000f */
[----:B------:R-:W2:Y:S01]  /*18c40*/  LDL.LU.64 R12, [R1+0x1d0] ;  /* 0x0001d000010c7983 */ /* 0x000ea20000300a00 */
[----:B------:R-:W-:-:S03]  /*18c50*/  IMAD.MOV.U32 R221, RZ, RZ, R14 ;  /* 0x000000ffffdd7224 */ /* 0x000fc600078e000e */
[----:B------:R-:W2:Y:S01]  /*18c60*/  LDL.LU.64 R14, [R1+0x1d8] ;  /* 0x0001d800010e7983 */ /* 0x000ea20000300a00 */
[----:B------:R-:W-:Y:S02]  /*18c70*/  IMAD.MOV.U32 R208, RZ, RZ, R216 ;  /* 0x000000ffffd07224 */ /* 0x000fe400078e00d8 */
[----:B------:R-:W-:Y:S01]  /*18c80*/  IMAD.MOV.U32 R209, RZ, RZ, R217 ;  /* 0x000000ffffd17224 */ /* 0x000fe200078e00d9 */
[----:B---3--:R-:W3:Y:S01]  /*18c90*/  LDL.LU.64 R24, [R1+0x200] ;  /* 0x0002000001187983 */ /* 0x008ee20000300a00 */
[----:B------:R-:W-:Y:S02]  /*18ca0*/  IMAD.MOV.U32 R210, RZ, RZ, R218 ;  /* 0x000000ffffd27224 */ /* 0x000fe400078e00da */
[----:B------:R-:W-:Y:S01]  /*18cb0*/  IMAD.MOV.U32 R211, RZ, RZ, R219 ;  /* 0x000000ffffd37224 */ /* 0x000fe200078e00db */
[----:B------:R-:W3:Y:S01]  /*18cc0*/  LDL.LU.64 R26, [R1+0x208] ;  /* 0x00020800011a7983 */ /* 0x000ee20000300a00 */
[----:B------:R-:W-:Y:S02]  /*18cd0*/  IMAD.MOV.U32 R216, RZ, RZ, R234 ;  /* 0x000000ffffd87224 */ /* 0x000fe400078e00ea */
[----:B------:R-:W-:Y:S01]  /*18ce0*/  IMAD.MOV.U32 R217, RZ, RZ, R233 ;  /* 0x000000ffffd97224 */ /* 0x000fe200078e00e9 */
[----:B------:R-:W-:Y:S01]  /*18cf0*/  UMOV UR8, UR56 ;  /* 0x0000003800087c82 */ /* 0x000fe20008000000 */
[----:B------:R-:W-:Y:S01]  /*18d00*/  IMAD.MOV.U32 R218, RZ, RZ, R232 ;  /* 0x000000ffffda7224 */ /* 0x000fe200078e00e8 */
[----:B------:R-:W-:Y:S01]  /*18d10*/  UMOV UR9, UR57 ;  /* 0x0000003900097c82 */ /* 0x000fe20008000000 */
[----:B------:R-:W-:Y:S01]  /*18d20*/  IMAD.MOV.U32 R219, RZ, RZ, R23 ;  /* 0x000000ffffdb7224 */ /* 0x000fe200078e0017 */
[----:B------:R-:W3:Y:S01]  /*18d30*/  LDL.LU.64 R28, [R1+0x210] ;  /* 0x00021000011c7983 */ /* 0x000ee20000300a00 */
[----:B------:R-:W-:-:S02]  /*18d40*/  IMAD.MOV.U32 R18, RZ, RZ, R30 ;  /* 0x000000ffff127224 */ /* 0x000fc400078e001e */
[----:B------:R-:W-:Y:S02]  /*18d50*/  IMAD.MOV.U32 R0, RZ, RZ, R31 ;  /* 0x000000ffff007224 */ /* 0x000fe400078e001f */
[----:B------:R-:W3:Y:S01]  /*18d60*/  LDL.LU.64 R30, [R1+0x218] ;  /* 0x00021800011e7983 */ /* 0x000ee20000300a00 */
[----:B------:R-:W-:-:S06]  /*18d70*/  WARPGROUP.ARRIVE ;  /* 0x00000000000079c5 */ /* 0x000fcc0000000000 */
[----:B------:R-:W-:Y:S03]  /*18d80*/  QGMMA.64x16x32.F32.E4M3.E4M3 R72, gdesc[UR20], R72, gsb0 ;  /* 0x00200000144879f3 */ /* 0x000fe60008000848 */
[----:B------:R-:W-:Y:S02]  /*18d90*/  WARPGROUP.DEPBAR.LE gsb0, 0x0 ;  /* 0x00008000000079c5 */ /* 0x000fe40000010000 */
[----:B------:R-:W-:-:S06]  /*18da0*/  WARPGROUP.ARRIVE ;  /* 0x00000000000079c5 */ /* 0x000fcc0000000000 */
[----:B------:R-:W-:Y:S01]  /*18db0*/  QGMMA.64x16x32.F32.E4M3.E4M3 R216, gdesc[UR8], R216, gsb0 ;  /* 0x0020000008d879f3 */ /* 0x000fe200080008d8 */
        /* <DEDUP_REMOVED lines=8> */
[----:B------:R-:W-:Y:S01]  /*18e40*/  IMAD.MOV.U32 R184, RZ, RZ, R72 ;  /* 0x000000ffffb87224 */ /* 0x000fe200078e0048 */
[----:B------:R-:W4:Y:S01]  /*18e50*/  LDL.LU.64 R74, [R1+0xb60] ;  /* 0x000b6000014a7983 */ /* 0x000f220000300a00 */
[----:B------:R-:W-:-:S03]  /*18e60*/  IMAD.MOV.U32 R185, RZ, RZ, R73 ;  /* 0x000000ffffb97224 */ /* 0x000fc600078e0049 */
[----:B------:R-:W4:Y:S01]  /*18e70*/  LDL.LU.64 R72, [R1+0xb58] ;  /* 0x000b580001487983 */ /* 0x000f220000300a00 */
[----:B------:R-:W-:-:S03]  /*18e80*/  WARPGROUP.DEPBAR.LE gsb0, 0x0 ;  /* 0x00008000000079c5 */ /* 0x000fc60000010000 */
[----:B------:R0:W-:Y:S04]  /*18e90*/  STL.64 [R1+0x160], R216 ;  /* 0x000160d801007387 */ /* 0x0001e80000100a00 */
[----:B------:R1:W-:Y:S04]  /*18ea0*/  STL.64 [R1+0x168], R218 ;  /* 0x000168da01007387 */ /* 0x0003e80000100a00 */
[----:B------:R1:W-:Y:S04]  /*18eb0*/  STL.64 [R1+0x170], R220 ;  /* 0x000170dc01007387 */ /* 0x0003e80000100a00 */
[----:B------:R2:W-:Y:S04]  /*18ec0*/  STL.64 [R1+0x178], R222 ;  /* 0x000178de01007387 */ /* 0x0005e80000100a00 */
[----:B0-----:R-:W4:Y:S04]  /*18ed0*/  LDL.LU.64 R216, [R1+0x1a0] ;  /* 0x0001a00001d87983 */ /* 0x001f280000300a00 */
[----:B-1----:R-:W4:Y:S04]  /*18ee0*/  LDL.LU.64 R218, [R1+0x1a8] ;  /* 0x0001a80001da7983 */ /* 0x002f280000300a00 */
[----:B------:R-:W4:Y:S04]  /*18ef0*/  LDL.LU.64 R220, [R1+0x1b0] ;  /* 0x0001b00001dc7983 */ /* 0x000f280000300a00 */
[----:B--2---:R-:W4:Y:S01]  /*18f00*/  LDL.LU.64 R222, [R1+0x1b8] ;  /* 0x0001b80001de7983 */ /* 0x004f220000300a00 */
        /* <DEDUP_REMOVED lines=9> */
[----:B------:R-:W-:Y:S01]  /*18fa0*/  IMAD.MOV.U32 R54, RZ, RZ, R3 ;  /* 0x000000ffff367224 */ /* 0x000fe200078e0003 */
[----:B------:R-:W-:-:S06]  /*18fb0*/  WARPGROUP.ARRIVE ;  /* 0x00000000000079c5 */ /* 0x000fcc0000000000 */
[----:B------:R-:W-:Y:S01]  /*18fc0*/  QGMMA.64x16x32.F32.E4M3.E4M3 R8, gdesc[UR48], R8, gsb0 ;  /* 0x00200000300879f3 */ /* 0x000fe20008000808 */
[----:B------:R-:W-:Y:S01]  /*18fd0*/  IMAD.MOV.U32 R55, RZ, RZ, R2 ;  /* 0x000000ffff377224 */ /* 0x000fe200078e0002 */
[----:B------:R-:W-:Y:S01]  /*18fe0*/  UMOV UR58, UR54 ;  /* 0x00000036003a7c82 */ /* 0x000fe20008000000 */
[----:B------:R-:W-:Y:S01]  /*18ff0*/  UMOV UR59, UR55 ;  /* 0x00000037003b7c82 */ /* 0x000fe20008000000 */
[----:B------:R-:W-:-:S03]  /*19000*/  WARPGROUP.DEPBAR.LE gsb0, 0x0 ;  /* 0x00008000000079c5 */ /* 0x000fc60000010000 */
[----:B------:R-:W-:-:S06]  /*19010*/  WARPGROUP.ARRIVE ;  /* 0x00000000000079c5 */ /* 0x000fcc0000000000 */
[----:B------:R-:W-:Y:S01]  /*19020*/  QGMMA.64x16x32.F32.E4M3.E4M3 R48, gdesc[UR56], R48, gsb0 ;  /* 0x00200000383079f3 */ /* 0x000fe20008000830 */
[----:B------:R-:W-:Y:S02]  /*19030*/  UIADD3 UR52, UR53, 0x804, URZ ;  /* 0x0000080435347890 */ /* 0x000fe4000fffe03f */
[----:B------:R-:W-:Y:S02]  /*19040*/  UIADD3 UR4, UR53, 0x6, URZ ;  /* 0x0000000635047890 */ /* 0x000fe4000fffe03f */
[----:B------:R-:W-:Y:S01]  /*19050*/  UMOV UR59, UR53 ;  /* 0x00000035003b7c82 */ /* 0x000fe20008000000 */
[----:B------:R-:W-:Y:S01]  /*19060*/  UMOV UR53, 0x40000040 ;  /* 0x4000004000357882 */ /* 0x000fe20000000000 */
[----:B------:R-:W-:Y:S02]  /*19070*/  WARPGROUP.DEPBAR.LE gsb0, 0x0 ;  /* 0x00008000000079c5 */ /* 0x000fe40000010000 */
[----:B---3--:R-:W-:-:S06]  /*19080*/  WARPGROUP.ARRIVE ;  /* 0x00000000000079c5 */ /* 0x008fcc0000000000 */
[----:B------:R-:W-:Y:S01]  /*19090*/  QGMMA.64x16x32.F32.E4M3.E4M3 R24, gdesc[UR52], R24, gsb0 ;  /* 0x00200000341879f3 */ /* 0x000fe20008000818 */
[----:B------:R-:W-:Y:S01]  /*190a0*/  STL.64 [R1+0x1c0], R8 ;  /* 0x0001c00801007387 */ /* 0x000fe20000100a00 */
[----:B------:R-:W-:Y:S01]  /*190b0*/  UMOV UR48, UR52 ;  /* 0x0000003400307c82 */ /* 0x000fe20008000000 */
[----:B------:R-:W-:Y:S02]  /*190c0*/  UMOV UR49, UR53 ;  /* 0x0000003500317c82 */ /* 0x000fe40008000000 */
[----:B------:R0:W-:Y:S04]  /*190d0*/  STL.64 [R1+0x1c8], R10 ;  /* 0x0001c80a01007387 */ /* 0x0001e80000100a00 */
[----:B------:R1:W-:Y:S04]  /*190e0*/  STL.64 [R1+0x1d0], R12 ;  /* 0x0001d00c01007387 */ /* 0x0003e80000100a00 */
[----:B------:R2:W-:Y:S04]  /*190f0*/  STL [R1+0x1d8], R14 ;  /* 0x0001d80e01007387 */ /* 0x0005e80000100800 */
[----:B0-----:R-:W3:Y:S04]  /*19100*/  LDL.LU.64 R10, [R1+0xb50] ;  /* 0x000b5000010a7983 */ /* 0x001ee80000300a00 */
[----:B------:R-:W3:Y:S01]  /*19110*/  LDL.LU.64 R8, [R1+0xb48] ;  /* 0x000b480001087983 */ /* 0x000ee20000300a00 */
[----:B------:R-:W-:-:S02]  /*19120*/  WARPGROUP.DEPBAR.LE gsb0, 0x0 ;  /* 0x00008000000079c5 */ /* 0x000fc40000010000 */
[----:B-1----:R-:W-:Y:S02]  /*19130*/  IMAD.MOV.U32 R13, RZ, RZ, R15 ;  /* 0x000000ffff0d7224 */ /* 0x002fe400078e000f */
[----:B------:R-:W-:Y:S02]  /*19140*/  IMAD.MOV.U32 R22, RZ, RZ, R31 ;  /* 0x000000ffff167224 */ /* 0x000fe400078e001f */
[----:B------:R-:W-:Y:S01]  /*19150*/  IMAD.MOV.U32 R23, RZ, RZ, R30 ;  /* 0x000000ffff177224 */ /* 0x000fe200078e001e */
[----:B------:R-:W-:Y:S01]  /*19160*/  STL [R1+0x9a4], R13 ;  /* 0x0009a40d01007387 */ /* 0x000fe20000100800 */
[----:B----4-:R-:W-:-:S06]  /*19170*/  WARPGROUP.ARRIVE ;  /* 0x00000000000079c5 */ /* 0x010fcc0000000000 */
[----:B------:R-:W-:Y:S01]  /*19180*/  QGMMA.64x16x32.F32.E4M3.E4M3 R216, gdesc[UR48], R216, gsb0 ;  /* 0x0020000030d879f3 */ /* 0x000fe200080008d8 */
[----:B------:R0:W-:Y:S01]  /*19190*/  STL.64 [R1+0x220], R48 ;  /* 0x0002203001007387 */ /* 0x0001e20000100a00 */
[----:B------:R-:W-:Y:S02]  /*191a0*/  IMAD.MOV.U32 R232, RZ, RZ, R29 ;  /* 0x000000ffffe87224 */ /* 0x000fe400078e001d */
[----:B------:R-:W-:Y:S01]  /*191b0*/  IMAD.MOV.U32 R233, RZ, RZ, R28 ;  /* 0x000000ffffe97224 */ /* 0x000fe200078e001c */
[----:B------:R1:W-:Y:S01]  /*191c0*/  STL.64 [R1+0x228], R50 ;  /* 0x0002283201007387 */ /* 0x0003e20000100a00 */
[----:B------:R-:W-:-:S03]  /*191d0*/  IMAD.MOV.U32 R234, RZ, RZ, R27 ;  /* 0x000000ffffea7224 */ /* 0x000fc600078e001b */
[----:B------:R4:W-:Y:S01]  /*191e0*/  STL.64 [R1+0x230], R52 ;  /* 0x0002303401007387 */ /* 0x0009e20000100a00 */
[----:B------:R-:W-:-:S03]  /*191f0*/  IMAD.MOV.U32 R235, RZ, RZ, R26 ;  /* 0x000000ffffeb7224 */ /* 0x000fc600078e001a */
[----:B------:R4:W-:Y:S01]  /*19200*/  STL.64 [R1+0x238], R54 ;  /* 0x0002383601007387 */ /* 0x0009e20000100a00 */
[----:B------:R-:W-:-:S03]  /*19210*/  IMAD.MOV.U32 R15, RZ, RZ, R25 ;  /* 0x000000ffff0f7224 */ /* 0x000fc600078e0019 */
[----:B------:R-:W-:Y:S01]  /*19220*/  STL [R1+0x9c4], R22 ;  /* 0x0009c41601007387 */ /* 0x000fe20000100800 */
[----:B--2---:R-:W-:-:S03]  /*19230*/  IMAD.MOV.U32 R14, RZ, RZ, R24 ;  /* 0x000000ffff0e7224 */ /* 0x004fc600078e0018 */
[----:B------:R-:W-:Y:S04]  /*19240*/  STL [R1+0x9c0], R23 ;  /* 0x0009c01701007387 */ /* 0x000fe80000100800 */
        /* <DEDUP_REMOVED lines=10> */
[----:B------:R3:W-:Y:S04]  /*192f0*/  STL [R1+0x1b8], R222 ;  /* 0x0001b8de01007387 */ /* 0x0007e80000100800 */
[----:B0-----:R-:W3:Y:S04]  /*19300*/  LDL.LU.64 R48, [R1+0xe0] ;  /* 0x0000e00001307983 */ /* 0x001ee80000300a00 */
[----:B-1----:R-:W3:Y:S04]  /*19310*/  LDL.LU.64 R50, [R1+0xe8] ;  /* 0x0000e80001327983 */ /* 0x002ee80000300a00 */
[----:B----4-:R-:W4:Y:S04]  /*19320*/  LDL.LU.64 R52, [R1+0xf0] ;  /* 0x0000f00001347983 */ /* 0x010f280000300a00 */
[----:B------:R-:W4:Y:S04]  /*19330*/  LDL.LU.64 R54, [R1+0xf8] ;  /* 0x0000f80001367983 */ /* 0x000f280000300a00 */
[----:B------:R-:W4:Y:S04]  /*19340*/  LDL.LU.64 R24, [R1+0x80] ;  /* 0x0000800001187983 */ /* 0x000f280000300a00 */
[----:B------:R-:W4:Y:S04]  /*19350*/  LDL.LU.64 R26, [R1+0x88] ;  /* 0x00008800011a7983 */ /* 0x000f280000300a00 */
[----:B------:R-:W4:Y:S04]  /*19360*/  LDL.LU.64 R28, [R1+0x90] ;  /* 0x00009000011c7983 */ /* 0x000f280000300a00 */
[----:B------:R-:W4:Y:S01]  /*19370*/  LDL.LU.64 R30, [R1+0x98] ;  /* 0x00009800011e7983 */ /* 0x000f220000300a00 */
[----:B------:R-:W-:-:S05]  /*19380*/  IMAD.MOV.U32 R13, RZ, RZ, R223 ;  /* 0x000000ffff0d7224 */ /* 0x000fca00078e00df */
[----:B------:R0:W-:Y:S04]  /*19390*/  STL [R1+0x9c8], R13 ;  /* 0x0009c80d01007387 */ /* 0x0001e80000100800 */
[----:B--2---:R-:W2:Y:S04]  /*193a0*/  LDL.LU.64 R216, [R1+0x20] ;  /* 0x0000200001d87983 */ /* 0x004ea80000300a00 */
[----:B---3--:R-:W2:Y:S04]  /*193b0*/  LDL.LU.64 R218, [R1+0x28] ;  /* 0x0000280001da7983 */ /* 0x008ea80000300a00 */
[----:B------:R-:W2:Y:S04]  /*193c0*/  LDL.LU.64 R220, [R1+0x30] ;  /* 0x0000300001dc7983 */ /* 0x000ea80000300a00 */
[----:B------:R-:W2:Y:S01]  /*193d0*/  LDL.LU.64 R222, [R1+0x38] ;  /* 0x0000380001de7983 */ /* 0x000ea20000300a00 */
[----:B------:R-:W-:Y:S01]  /*193e0*/  UMOV UR8, UR52 ;  /* 0x0000003400087c82 */ /* 0x000fe20008000000 */
[----:B------:R-:W-:Y:S01]  /*193f0*/  UMOV UR9, UR53 ;  /* 0x0000003500097c82 */ /* 0x000fe20008000000 */
[----:B------:R-:W-:Y:S01]  /*19400*/  UMOV UR20, UR52 ;  /* 0x0000003400147c82 */ /* 0x000fe20008000000 */
[----:B------:R-:W-:Y:S01]  /*19410*/  UMOV UR21, UR53 ;  /* 0x0000003500157c82 */ /* 0x000fe20008000000 */
[----:B------:R-:W-:-:S06]  /*19420*/  WARPGROUP.ARRIVE ;  /* 0x00000000000079c5 */ /* 0x000fcc0000000000 */
[----:B------:R-:W-:Y:S03]  /*19430*/  QGMMA.64x16x32.F32.E4M3.E4M3 R4, gdesc[UR8], R4, gsb0 ;  /* 0x00200000080479f3 */ /* 0x000fe60008000804 */
[----:B------:R-:W-:Y:S02]  /*19440*/  WARPGROUP.DEPBAR.LE gsb0, 0x0 ;  /* 0x00008000000079c5 */ /* 0x000fe40000010000 */
[----:B------:R-:W-:Y:S01]  /*19450*/  UMOV UR16, UR52 ;  /* 0x0000003400107c82 */ /* 0x000fe20008000000 */
        /* <DEDUP_REMOVED lines=12> */
[----:B------:R-:W-:Y:S01]  /*19520*/  IMAD.MOV.U32 R22, RZ, RZ, R4 ;  /* 0x000000ffff167224 */ /* 0x000fe200078e0004 */
[----:B------:R-:W-:-:S02]  /*19530*/  WARPGROUP.DEPBAR.LE gsb0, 0x0 ;  /* 0x00008000000079c5 */ /* 0x000fc40000010000 */
[----:B--2---:R-:W-:-:S06]  /*19540*/  WARPGROUP.ARRIVE ;  /* 0x00000000000079c5 */ /* 0x004fcc0000000000 */
[----:B------:R-:W-:Y:S01]  /*19550*/  QGMMA.64x16x32.F32.E4M3.E4M3 R216, gdesc[UR8], R216, gsb0 ;  /* 0x0020000008d879f3 */ /* 0x000fe200080008d8 */
[----:B------:R-:W-:Y:S01]  /*19560*/  IMAD.MOV.U32 R23, RZ, RZ, R5 ;  /* 0x000000ffff177224 */ /* 0x000fe200078e0005 */
[----:B------:R-:W-:Y:S01]  /*19570*/  STL [R1+0x9e4], R15 ;  /* 0x0009e40f01007387 */ /* 0x000fe20000100800 */
[----:B------:R-:W-:Y:S02]  /*19580*/  IMAD.MOV.U32 R232, RZ, RZ, R6 ;  /* 0x000000ffffe87224 */ /* 0x000fe400078e0006 */
[----:B------:R-:W-:Y:S01]  /*19590*/  IMAD.MOV.U32 R233, RZ, RZ, R7 ;  /* 0x000000ffffe97224 */ /* 0x000fe200078e0007 */
[----:B------:R-:W-:Y:S01]  /*195a0*/  STL [R1+0x9e0], R235 ;  /* 0x0009e0eb01007387 */ /* 0x000fe20000100800 */
[----:B------:R-:W-:-:S03]  /*195b0*/  IMAD.MOV.U32 R234, RZ, RZ, R8 ;  /* 0x000000ffffea7224 */ /* 0x000fc600078e0008 */
        /* <DEDUP_REMOVED lines=9> */
[----:B------:R1:W-:Y:S01]  /*19650*/  STL [R1+0x9cc], R234 ;  /* 0x0009ccea01007387 */ /* 0x0003e20000100800 */
[----:B------:R-:W-:Y:S02]  /*19660*/  IMAD.MOV.U32 R19, RZ, RZ, R50 ;  /* 0x000000ffff137224 */ /* 0x000fe400078e0032 */
[----:B------:R-:W-:Y:S01]  /*19670*/  IMAD.MOV.U32 R17, RZ, RZ, R51 ;  /* 0x000000ffff117224 */ /* 0x000fe200078e0033 */
[----:B------:R-:W2:Y:S01]  /*19680*/  LDL.LU.64 R54, [R1+0xb40] ;  /* 0x000b400001367983 */ /* 0x000ea20000300a00 */
[----:B------:R-:W-:Y:S02]  /*19690*/  IMAD.MOV.U32 R21, RZ, RZ, R48 ;  /* 0x000000ffff157224 */ /* 0x000fe400078e0030 */
[----:B------:R-:W-:Y:S01]  /*196a0*/  IMAD.MOV.U32 R20, RZ, RZ, R49 ;  /* 0x000000ffff147224 */ /* 0x000fe200078e0031 */
[----:B------:R-:W3:Y:S01]  /*196b0*/  LDL.LU.64 R52, [R1+0xb38] ;  /* 0x000b380001347983 */ /* 0x000ee20000300a00 */
[----:B0-----:R-:W-:-:S02]  /*196c0*/  IMAD.MOV.U32 R13, RZ, RZ, R31 ;  /* 0x000000ffff0d7224 */ /* 0x001fc400078e001f */
[----:B-1----:R-:W-:Y:S01]  /*196d0*/  IMAD.MOV.U32 R234, RZ, RZ, R30 ;  /* 0x000000ffffea7224 */ /* 0x002fe200078e001e */
[----:B------:R-:W4:Y:S01]  /*196e0*/  LDL.LU.64 R50, [R1+0xb30] ;  /* 0x000b300001327983 */ /* 0x000f220000300a00 */
        /* <DEDUP_REMOVED lines=9> */
[----:B------:R-:W-:-:S03]  /*19780*/  WARPGROUP.DEPBAR.LE gsb0, 0x0 ;  /* 0x00008000000079c5 */ /* 0x000fc60000010000 */
[----:B------:R-:W4:Y:S01]  /*19790*/  LDL.LU.64 R26, [R1+0xb10] ;  /* 0x000b1000011a7983 */ /* 0x000f220000300a00 */
[----:B------:R-:W-:Y:S02]  /*197a0*/  IMAD.MOV.U32 R3, RZ, RZ, R222 ;  /* 0x000000ffff037224 */ /* 0x000fe400078e00de */
[----:B------:R-:W-:Y:S01]  /*197b0*/  IMAD.MOV.U32 R2, RZ, RZ, R223 ;  /* 0x000000ffff027224 */ /* 0x000fe200078e00df */
[----:B------:R-:W4:Y:S01]  /*197c0*/  LDL.LU.64 R24, [R1+0xb08] ;  /* 0x000b080001187983 */ /* 0x000f220000300a00 */
[----:B------:R-:W-:Y:S02]  /*197d0*/  IMAD.MOV.U32 R5, RZ, RZ, R220 ;  /* 0x000000ffff057224 */ /* 0x000fe400078e00dc */
[----:B------:R-:W-:Y:S01]  /*197e0*/  IMAD.MOV.U32 R4, RZ, RZ, R221 ;  /* 0x000000ffff047224 */ /* 0x000fe200078e00dd */
[----:B------:R-:W2:Y:S01]  /*197f0*/  LDL.LU.64 R222, [R1+0xb00] ;  /* 0x000b000001de7983 */ /* 0x000ea20000300a00 */
[----:B------:R-:W-:Y:S02]  /*19800*/  IMAD.MOV.U32 R7, RZ, RZ, R218 ;  /* 0x000000ffff077224 */ /* 0x000fe400078e00da */
[----:B------:R-:W-:Y:S01]  /*19810*/  IMAD.MOV.U32 R6, RZ, RZ, R219 ;  /* 0x000000ffff067224 */ /* 0x000fe200078e00db */
[----:B------:R-:W2:Y:S01]  /*19820*/  LDL.LU.64 R220, [R1+0xaf8] ;  /* 0x000af80001dc7983 */ /* 0x000ea20000300a00 */
[----:B------:R-:W-:-:S02]  /*19830*/  IMAD.MOV.U32 R9, RZ, RZ, R216 ;  /* 0x000000ffff097224 */ /* 0x000fc400078e00d8 */
[----:B------:R-:W-:Y:S01]  /*19840*/  IMAD.MOV.U32 R8, RZ, RZ, R217 ;  /* 0x000000ffff087224 */ /* 0x000fe200078e00d9 */
[----:B------:R-:W2:Y:S04]  /*19850*/  LDL.LU.64 R218, [R1+0xaf0] ;  /* 0x000af00001da7983 */ /* 0x000ea80000300a00 */
[----:B------:R-:W2:Y:S01]  /*19860*/  LDL.LU.64 R216, [R1+0xae8] ;  /* 0x000ae80001d87983 */ /* 0x000ea20000300a00 */
[----:B------:R-:W-:Y:S01]  /*19870*/  UMOV UR56, UR4 ;  /* 0x0000000400387c82 */ /* 0x000fe20008000000 */
[----:B------:R-:W-:Y:S01]  /*19880*/  UMOV UR4, UR52 ;  /* 0x0000003400047c82 */ /* 0x000fe20008000000 */
[----:B------:R-:W-:Y:S01]  /*19890*/  UMOV UR5, UR53 ;  /* 0x0000003500057c82 */ /* 0x000fe20008000000 */
[----:B--2---:R-:W-:-:S06]  /*198a0*/  WARPGROUP.ARRIVE ;  /* 0x00000000000079c5 */ /* 0x004fcc0000000000 */
[----:B------:R-:W-:Y:S03]  /*198b0*/  QGMMA.64x16x32.F32.E4M3.E4M3 R216, gdesc[UR4], R216, gsb0 ;  /* 0x0020000004d879f3 */ /* 0x000fe600080008d8 */
[----:B------:R-:W-:Y:S02]  /*198c0*/  WARPGROUP.DEPBAR.LE gsb0, 0x0 ;  /* 0x00008000000079c5 */ /* 0x000fe40000010000 */
[----:B------:R-:W-:Y:S04]  /*198d0*/  STL.64 [R1+0x830], R222 ;  /* 0x000830de01007387 */ /* 0x000fe80000100a00 */
[----:B------:R-:W-:Y:S04]  /*198e0*/  STL.64 [R1+0x828], R220 ;  /* 0x000828dc01007387 */ /* 0x000fe80000100a00 */
[----:B------:R0:W-:Y:S04]  /*198f0*/  STL.64 [R1+0x820], R218 ;  /* 0x000820da01007387 */ /* 0x0001e80000100a00 */
[----:B------:R1:W-:Y:S01]  /*19900*/  STL.64 [R1+0x818], R216 ;  /* 0x000818d801007387 */ /* 0x0003e20000100a00 */
[----:B0-----:R-:W-:-:S02]  /*19910*/  IMAD.MOV.U32 R218, RZ, RZ, R198 ;  /* 0x000000ffffda7224 */ /* 0x001fc400078e00c6 */
[----:B-1----:R-:W-:Y:S02]  /*19920*/  IMAD.MOV.U32 R216, RZ, RZ, R196 ;  /* 0x000000ffffd87224 */ /* 0x002fe400078e00c4 */
[----:B------:R-:W2:Y:S01]  /*19930*/  LDL.LU R196, [R1+0xae4] ;  /* 0x000ae40001c47983 */ /* 0x000ea20000300800 */
[----:B------:R-:W-:Y:S02]  /*19940*/  IMAD.MOV.U32 R217, RZ, RZ, R197 ;  /* 0x000000ffffd97224 */ /* 0x000fe400078e00c5 */
[----:B------:R-:W-:Y:S01]  /*19950*/  IMAD.MOV.U32 R219, RZ, RZ, R199 ;  /* 0x000000ffffdb7224 */ /* 0x000fe200078e00c7 */
[----:B------:R-:W2:Y:S04]  /*19960*/  LDL.LU R197, [R1+0xae0] ;  /* 0x000ae00001c57983 */ /* 0x000ea80000300800 */
[----:B------:R-:W2:Y:S04]  /*19970*/  LDL.LU R198, [R1+0xadc] ;  /* 0x000adc0001c67983 */ /* 0x000ea80000300800 */
[----:B------:R-:W2:Y:S01]  /*19980*/  LDL.LU R199, [R1+0xad8] ;  /* 0x000ad80001c77983 */ /* 0x000ea20000300800 */
[----:B------:R-:W-:Y:S01]  /*19990*/  UMOV UR24, UR52 ;  /* 0x0000003400187c82 */ /* 0x000fe20008000000 */
[----:B------:R-:W-:Y:S01]  /*199a0*/  UMOV UR25, UR53 ;  /* 0x0000003500197c82 */ /* 0x000fe20008000000 */
[----:B------:R-:W-:-:S02]  /*199b0*/  IMAD.MOV.U32 R220, RZ, RZ, R168 ;  /* 0x000000ffffdc7224 */ /* 0x000fc400078e00a8 */
[----:B------:R-:W3:Y:S01]  /*199c0*/  LDL.LU R168, [R1+0xad4] ;  /* 0x000ad40001a87983 */ /* 0x000ee20000300800 */
[----:B------:R-:W-:Y:S02]  /*199d0*/  IMAD.MOV.U32 R221, RZ, RZ, R169 ;  /* 0x000000ffffdd7224 */ /* 0x000fe400078e00a9 */
[----:B------:R-:W-:Y:S01]  /*199e0*/  IMAD.MOV.U32 R222, RZ, RZ, R170 ;  /* 0x000000ffffde7224 */ /* 0x000fe200078e00aa */
[----:B------:R-:W3:Y:S01]  /*199f0*/  LDL.LU R169, [R1+0xad0] ;  /* 0x000ad00001a97983 */ /* 0x000ee20000300800 */
[----:B------:R-:W-:-:S03]  /*19a00*/  IMAD.MOV.U32 R223, RZ, RZ, R171 ;  /* 0x000000ffffdf7224 */ /* 0x000fc600078e00ab */
[----:B------:R-:W3:Y:S04]  /*19a10*/  LDL.LU R170, [R1+0xacc] ;  /* 0x000acc0001aa7983 */ /* 0x000ee80000300800 */
[----:B------:R-:W3:Y:S01]  /*19a20*/  LDL.LU R171, [R1+0xac8] ;  /* 0x000ac80001ab7983 */ /* 0x000ee20000300800 */
        /* <DEDUP_REMOVED lines=9> */
[----:B------:R-:W3:Y:S01]  /*19ac0*/  LDL.LU R172, [R1+0xac4] ;  /* 0x000ac40001ac7983 */ /* 0x000ee20000300800 */
[----:B------:R-:W-:Y:S02]  /*19ad0*/  IMAD.MOV.U32 R193, RZ, RZ, R173 ;  /* 0x000000ffffc17224 */ /* 0x000fe400078e00ad */
[----:B------:R-:W-:Y:S01]  /*19ae0*/  IMAD.MOV.U32 R195, RZ, RZ, R175 ;  /* 0x000000ffffc37224 */ /* 0x000fe200078e00af */
[----:B------:R-:W3:Y:S04]  /*19af0*/  LDL.LU R173, [R1+0xac0] ;  /* 0x000ac00001ad7983 */ /* 0x000ee80000300800 */
[----:B------:R-:W3:Y:S04]  /*19b00*/  LDL.LU R174, [R1+0xabc] ;  /* 0x000abc0001ae7983 */ /* 0x000ee80000300800 */
[----:B------:R-:W3:Y:S01]  /*19b10*/  LDL.LU R175, [R1+0xab8] ;  /* 0x000ab80001af7983 */ /* 0x000ee20000300800 */
[----:B------:R-:W-:Y:S01]  /*19b20*/  UMOV UR20, UR52 ;  /* 0x0000003400147c82 */ /* 0x000fe20008000000 */
[----:B------:R-:W-:Y:S01]  /*19b30*/  UMOV UR21, UR53 ;  /* 0x0000003500157c82 */ /* 0x000fe20008000000 */
[----:B------:R-:W-:Y:S01]  /*19b40*/  UMOV UR22, UR42 ;  /* 0x0000002a00167c82 */ /* 0x000fe20008000000 */
[----:B------:R-:W-:Y:S01]  /*19b50*/  UMOV UR23, UR43 ;  /* 0x0000002b00177c82 */ /* 0x000fe20008000000 */
[----:B------:R-:W-:-:S02]  /*19b60*/  IMAD.MOV.U32 R196, RZ, RZ, R144 ;  /* 0x000000ffffc47224 */ /* 0x000fc400078e0090 */
[----:B------:R-:W2:Y:S01]  /*19b70*/  LDL.LU R144, [R1+0xab4] ;  /* 0x000ab40001907983 */ /* 0x000ea20000300800 */
[----:B------:R-:W-:Y:S02]  /*19b80*/  IMAD.MOV.U32 R197, RZ, RZ, R145 ;  /* 0x000000ffffc57224 */ /* 0x000fe400078e0091 */
[----:B------:R-:W-:Y:S01]  /*19b90*/  IMAD.MOV.U32 R198, RZ, RZ, R146 ;  /* 0x000000ffffc67224 */ /* 0x000fe200078e0092 */
[----:B------:R-:W2:Y:S01]  /*19ba0*/  LDL.LU R145, [R1+0xab0] ;  /* 0x000ab00001917983 */ /* 0x000ea20000300800 */
[----:B------:R-:W-:-:S03]  /*19bb0*/  IMAD.MOV.U32 R199, RZ, RZ, R147 ;  /* 0x000000ffffc77224 */ /* 0x000fc600078e0093 */
[----:B------:R-:W2:Y:S04]  /*19bc0*/  LDL.LU R146, [R1+0xaac] ;  /* 0x000aac0001927983 */ /* 0x000ea80000300800 */
[----:B------:R-:W2:Y:S01]  /*19bd0*/  LDL.LU R147, [R1+0xaa8] ;  /* 0x000aa80001937983 */ /* 0x000ea20000300800 */
[----:B---3--:R-:W-:-:S06]  /*19be0*/  WARPGROUP.ARRIVE ;  /* 0x00000000000079c5 */ /* 0x008fcc0000000000 */
        /* <DEDUP_REMOVED lines=16> */
[----:B------:R-:W-:Y:S01]  /*19cf0*/  UMOV UR18, UR38 ;  /* 0x0000002600127c82 */ /* 0x000fe20008000000 */
[----:B------:R-:W-:Y:S01]  /*19d00*/  UMOV UR19, UR39 ;  /* 0x0000002700137c82 */ /* 0x000fe20008000000 */
[----:B------:R-:W-:-:S02]  /*19d10*/  IMAD.MOV.U32 R172, RZ, RZ, R96 ;  /* 0x000000ffffac7224 */ /* 0x000fc400078e0060 */
[----:B------:R-:W3:Y:S01]  /*19d20*/  LDL.LU R96, [R1+0xa94] ;  /* 0x000a940001607983 */ /* 0x000ee20000300800 */
[----:B------:R-:W-:Y:S02]  /*19d30*/  IMAD.MOV.U32 R173, RZ, RZ, R120 ;  /* 0x000000ffffad7224 */ /* 0x000fe400078e0078 */
[----:B------:R-:W-:Y:S01]  /*19d40*/  IMAD.MOV.U32 R174, RZ, RZ, R121 ;  /* 0x000000ffffae7224 */ /* 0x000fe200078e0079 */
[----:B------:R-:W4:Y:S01]  /*19d50*/  LDL.LU R120, [R1+0xa90] ;  /* 0x000a900001787983 */ /* 0x000f220000300800 */
[----:B------:R-:W-:-:S03]  /*19d60*/  IMAD.MOV.U32 R175, RZ, RZ, R122 ;  /* 0x000000ffffaf7224 */ /* 0x000fc600078e007a */
[----:B------:R-:W4:Y:S04]  /*19d70*/  LDL.LU R121, [R1+0xa8c] ;  /* 0x000a8c0001797983 */ /* 0x000f280000300800 */
[----:B------:R-:W4:Y:S01]  /*19d80*/  LDL.LU R122, [R1+0xa88] ;  /* 0x000a8800017a7983 */ /* 0x000f220000300800 */
[----:B--2---:R-:W-:-:S06]  /*19d90*/  WARPGROUP.ARRIVE ;  /* 0x00000000000079c5 */ /* 0x004fcc0000000000 */
[----:B------:R-:W-:Y:S03]  /*19da0*/  QGMMA.64x16x32.F32.E4M3.E4M3 R144, gdesc[UR16], R144, gsb0 ;  /* 0x00200000109079f3 */ /* 0x000fe60008000890 */
[----:B------:R-:W-:Y:S02]  /*19db0*/  WARPGROUP.DEPBAR.LE gsb0, 0x0 ;  /* 0x00008000000079c5 */ /* 0x000fe40000010000 */
[----:B------:R-:W-:Y:S04]  /*19dc0*/  STL.64 [R1+0x890], R150 ;  /* 0x0008909601007387 */ /* 0x000fe80000100a00 */
[----:B------:R0:W-:Y:S04]  /*19dd0*/  STL.64 [R1+0x888], R148 ;  /* 0x0008889401007387 */ /* 0x0001e80000100a00 */
[----:B------:R1:W-:Y:S04]  /*19de0*/  STL.64 [R1+0x880], R146 ;  /* 0x0008809201007387 */ /* 0x0003e80000100a00 */
[----:B------:R2:W-:Y:S01]  /*19df0*/  STL.64 [R1+0x878], R144 ;  /* 0x0008789001007387 */ /* 0x0005e20000100a00 */
[----:B0-----:R-:W-:-:S02]  /*19e00*/  IMAD.MOV.U32 R148, RZ, RZ, R127 ;  /* 0x000000ffff947224 */ /* 0x001fc400078e007f */
[----:B-1----:R-:W-:Y:S02]  /*19e10*/  IMAD.MOV.U32 R146, RZ, RZ, R125 ;  /* 0x000000ffff927224 */ /* 0x002fe400078e007d */
[----:B--2---:R-:W-:Y:S02]  /*19e20*/  IMAD.MOV.U32 R144, RZ, RZ, R123 ;  /* 0x000000ffff907224 */ /* 0x004fe400078e007b */
[----:B------:R-:W4:Y:S01]  /*19e30*/  LDL.LU R123, [R1+0xa84] ;  /* 0x000a8400017b7983 */ /* 0x000f220000300800 */
[----:B------:R-:W-:Y:S02]  /*19e40*/  IMAD.MOV.U32 R145, RZ, RZ, R124 ;  /* 0x000000ffff917224 */ /* 0x000fe400078e007c */
[----:B------:R-:W-:Y:S01]  /*19e50*/  IMAD.MOV.U32 R147, RZ, RZ, R126 ;  /* 0x000000ffff937224 */ /* 0x000fe200078e007e */
[----:B------:R-:W4:Y:S04]  /*19e60*/  LDL.LU R124, [R1+0xa80] ;  /* 0x000a8000017c7983 */ /* 0x000f280000300800 */
[----:B------:R-:W4:Y:S04]  /*19e70*/  LDL.LU R125, [R1+0xa7c] ;  /* 0x000a7c00017d7983 */ /* 0x000f280000300800 */
[----:B------:R-:W4:Y:S04]  /*19e80*/  LDL.LU R126, [R1+0xa78] ;  /* 0x000a7800017e7983 */ /* 0x000f280000300800 */
[----:B------:R-:W4:Y:S01]  /*19e90*/  LDL.LU R127, [R1+0xa74] ;  /* 0x000a7400017f7983 */ /* 0x000f220000300800 */
[----:B------:R-:W-:Y:S01]  /*19ea0*/  UMOV UR12, UR52 ;  /* 0x00000034000c7c82 */ /* 0x000fe20008000000 */
[----:B------:R-:W-:Y:S01]  /*19eb0*/  UMOV UR13, UR53 ;  /* 0x00000035000d7c82 */ /* 0x000fe20008000000 */
[----:B------:R-:W-:-:S02]  /*19ec0*/  IMAD.MOV.U32 R149, RZ, RZ, R97 ;  /* 0x000000ffff957224 */ /* 0x000fc400078e0061 */
[----:B------:R-:W3:Y:S01]  /*19ed0*/  LDL.LU R97, [R1+0xa70] ;  /* 0x000a700001617983 */ /* 0x000ee20000300800 */
[----:B------:R-:W-:Y:S02]  /*19ee0*/  IMAD.MOV.U32 R150, RZ, RZ, R98 ;  /* 0x000000ffff967224 */ /* 0x000fe400078e0062 */
[----:B------:R-:W-:Y:S01]  /*19ef0*/  IMAD.MOV.U32 R151, RZ, RZ, R99 ;  /* 0x000000ffff977224 */ /* 0x000fe200078e0063 */
[----:B------:R-:W3:Y:S04]  /*19f00*/  LDL.LU R98, [R1+0xa6c] ;  /* 0x000a6c0001627983 */ /* 0x000ee80000300800 */
[----:B------:R-:W3:Y:S01]  /*19f10*/  LDL.LU R99, [R1+0xa68] ;  /* 0x000a680001637983 */ /* 0x000ee20000300800 */
[----:B----4-:R-:W-:-:S06]  /*19f20*/  WARPGROUP.ARRIVE ;  /* 0x00000000000079c5 */ /* 0x010fcc0000000000 */
        /* <DEDUP_REMOVED lines=22> */
[----:B------:R-:W4:Y:S01]  /*1a090*/  LDL.LU R72, [R1+0xa50] ;  /* 0x000a500001487983 */ /* 0x000f220000300800 */
[----:B------:R-:W-:-:S03]  /*1a0a0*/  IMAD.MOV.U32 R127, RZ, RZ, R74 ;  /* 0x000000ffff7f7224 */ /* 0x000fc600078e004a */
[----:B------:R-:W4:Y:S04]  /*1a0b0*/  LDL.LU R73, [R1+0xa4c] ;  /* 0x000a4c0001497983 */ /* 0x000f280000300800 */
[----:B------:R-:W4:Y:S01]  /*1a0c0*/  LDL.LU R74, [R1+0xa48] ;  /* 0x000a4800014a7983 */ /* 0x000f220000300800 */
[----:B---3--:R-:W-:-:S06]  /*1a0d0*/  WARPGROUP.ARRIVE ;  /* 0x00000000000079c5 */ /* 0x008fcc0000000000 */
        /* <DEDUP_REMOVED lines=12> */
[----:B------:R-:W4:Y:S04]  /*1a1a0*/  LDL.LU R76, [R1+0xa40] ;  /* 0x000a4000014c7983 */ /* 0x000f280000300800 */
[----:B------:R-:W4:Y:S04]  /*1a1b0*/  LDL.LU R77, [R1+0xa3c] ;  /* 0x000a3c00014d7983 */ /* 0x000f280000300800 */
[----:B------:R-:W4:Y:S04]  /*1a1c0*/  LDL.LU R78, [R1+0xa38] ;  /* 0x000a3800014e7983 */ /* 0x000f280000300800 */
[----:B------:R-:W4:Y:S01]  /*1a1d0*/  LDL.LU R79, [R1+0xa34] ;  /* 0x000a3400014f7983 */ /* 0x000f220000300800 */
[----:B------:R-:W-:-:S02]  /*1a1e0*/  IMAD.MOV.U32 R101, RZ, RZ, R53 ;  /* 0x000000ffff657224 */ /* 0x000fc400078e0035 */
[----:B------:R-:W-:Y:S01]  /*1a1f0*/  IMAD.MOV.U32 R102, RZ, RZ, R54 ;  /* 0x000000ffff667224 */ /* 0x000fe200078e0036 */
[----:B------:R-:W2:Y:S01]  /*1a200*/  LDL.LU R53, [R1+0xa30] ;  /* 0x000a300001357983 */ /* 0x000ea20000300800 */
[----:B------:R-:W-:-:S03]  /*1a210*/  IMAD.MOV.U32 R103, RZ, RZ, R55 ;  /* 0x000000ffff677224 */ /* 0x000fc600078e0037 */
[----:B------:R-:W2:Y:S04]  /*1a220*/  LDL.LU R54, [R1+0xa2c] ;  /* 0x000a2c0001367983 */ /* 0x000ea80000300800 */
[----:B------:R-:W2:Y:S01]  /*1a230*/  LDL.LU R55, [R1+0xa28] ;  /* 0x000a280001377983 */ /* 0x000ea20000300800 */
        /* <DEDUP_REMOVED lines=15> */
[----:B------:R-:W-:Y:S04]  /*1a330*/  STL.64 [R1+0x8f0], R78 ;  /* 0x0008f04e01007387 */ /* 0x000fe80000100a00 */
[----:B------:R-:W-:Y:S04]  /*1a340*/  STL.64 [R1+0x8e8], R76 ;  /* 0x0008e84c01007387 */ /* 0x000fe80000100a00 */
[----:B------:R-:W-:Y:S04]  /*1a350*/  STL.64 [R1+0x8e0], R74 ;  /* 0x0008e04a01007387 */ /* 0x000fe80000100a00 */
[----:B------:R0:W-:Y:S04]  /*1a360*/  STL.64 [R1+0x8d8], R72 ;  /* 0x0008d84801007387 */ /* 0x0001e80000100a00 */
[----:B0-----:R-:W3:Y:S04]  /*1a370*/  LDL.LU R72, [R1+0x240] ;  /* 0x0002400001487983 */ /* 0x001ee80000300800 */
[----:B------:R-:W3:Y:S04]  /*1a380*/  LDL.LU R73, [R1+0x244] ;  /* 0x0002440001497983 */ /* 0x000ee80000300800 */
[----:B------:R-:W3:Y:S04]  /*1a390*/  LDL.LU R74, [R1+0x248] ;  /* 0x00024800014a7983 */ /* 0x000ee80000300800 */
[----:B------:R-:W3:Y:S04]  /*1a3a0*/  LDL.LU R75, [R1+0x24c] ;  /* 0x00024c00014b7983 */ /* 0x000ee80000300800 */
[----:B------:R-:W3:Y:S04]  /*1a3b0*/  LDL.LU R76, [R1+0x250] ;  /* 0x00025000014c7983 */ /* 0x000ee80000300800 */
[----:B------:R-:W3:Y:S04]  /*1a3c0*/  LDL.LU R77, [R1+0x254] ;  /* 0x00025400014d7983 */ /* 0x000ee80000300800 */
[----:B------:R-:W3:Y:S04]  /*1a3d0*/  LDL.LU R78, [R1+0x258] ;  /* 0x00025800014e7983 */ /* 0x000ee80000300800 */
[----:B------:R-:W3:Y:S01]  /*1a3e0*/  LDL.LU R79, [R1+0x25c] ;  /* 0x00025c00014f7983 */ /* 0x000ee20000300800 */
[----:B--2---:R-:W-:-:S06]  /*1a3f0*/  WARPGROUP.ARRIVE ;  /* 0x00000000000079c5 */ /* 0x004fcc0000000000 */
        /* <DEDUP_REMOVED lines=12> */
[----:B------:R-:W-:Y:S01]  /*1a4c0*/  UIADD3 UR58, UR60, 0x6, URZ ;  /* 0x000000063c3a7890 */ /* 0x000fe2000fffe03f */
[----:B------:R-:W-:Y:S01]  /*1a4d0*/  UMOV UR15, UR59 ;  /* 0x0000003b000f7c82 */ /* 0x000fe20008000000 */
[----:B------:R-:W-:Y:S01]  /*1a4e0*/  UMOV UR57, 0x40000040 ;  /* 0x4000004000397882 */ /* 0x000fe20000000000 */
[----:B------:R-:W-:Y:S01]  /*1a4f0*/  UMOV UR59, 0x40000040 ;  /* 0x40000040003b7882 */ /* 0x000fe20000000000 */
[----:B------:R-:W-:Y:S02]  /*1a500*/  WARPGROUP.DEPBAR.LE gsb0, 0x0 ;  /* 0x00008000000079c5 */ /* 0x000fe40000010000 */
        /* <DEDUP_REMOVED lines=8> */
[----:B------:R-:W-:Y:S01]  /*1a590*/  UMOV UR55, 0x40000040 ;  /* 0x4000004000377882 */ /* 0x000fe20000000000 */
        /* <DEDUP_REMOVED lines=102> */
[----:B------:R-:W2:Y:S04]  /*1ac00*/  LDL.LU R213, [R1+0x9f0] ;  /* 0x0009f00001d57983 */ /* 0x000ea80000300800 */
[----:B------:R-:W2:Y:S04]  /*1ac10*/  LDL.LU R214, [R1+0x9ec] ;  /* 0x0009ec0001d67983 */ /* 0x000ea80000300800 */
[----:B------:R-:W2:Y:S01]  /*1ac20*/  LDL.LU R215, [R1+0x9e8] ;  /* 0x0009e80001d77983 */ /* 0x000ea20000300800 */
[----:B------:R-:W-:Y:S01]  /*1ac30*/  UIADD3 UR34, UR60, 0x386, URZ ;  /* 0x000003863c227890 */ /* 0x000fe2000fffe03f */
[----:B------:R-:W-:Y:S01]  /*1ac40*/  UMOV UR32, UR56 ;  /* 0x0000003800207c82 */ /* 0x000fe20008000000 */
[----:B------:R-:W-:Y:S01]  /*1ac50*/  UMOV UR33, UR57 ;  /* 0x0000003900217c82 */ /* 0x000fe20008000000 */
[----:B------:R-:W-:Y:S01]  /*1ac60*/  UMOV UR35, 0x40000040 ;  /* 0x4000004000237882 */ /* 0x000fe20000000000 */
[----:B------:R-:W-:Y:S01]  /*1ac70*/  UIADD3 UR30, UR60, 0x406, URZ ;  /* 0x000004063c1e7890 */ /* 0x000fe2000fffe03f */
[----:B------:R-:W3:Y:S01]  /*1ac80*/  LDL.LU R168, [R1+0x40] ;  /* 0x0000400001a87983 */ /* 0x000ee20000300800 */
        /* <DEDUP_REMOVED lines=21> */
[----:B--2---:R-:W-:Y:S01]  /*1ade0*/  WARPGROUP.ARRIVE ;  /* 0x00000000000079c5 */ /* 0x004fe20000000000 */
[----:B------:R-:W-:Y:S01]  /*1adf0*/  UIADD3 UR6, UR60, 0x706, URZ ;  /* 0x000007063c067890 */ /* 0x000fe2000fffe03f */
[----:B------:R-:W3:Y:S04]  /*1ae00*/  LDL.LU R173, [R1+0x54] ;  /* 0x0000540001ad7983 */ /* 0x000ee80000300800 */
[----:B------:R-:W-:Y:S03]  /*1ae10*/  QGMMA.64x16x32.F32.E4M3.E4M3 R208, gdesc[UR32], R208, gsb0 ;  /* 0x0020000020d079f3 */ /* 0x000fe600080008d0 */
[----:B------:R-:W-:-:S02]  /*1ae20*/  WARPGROUP.DEPBAR.LE gsb0, 0x0 ;  /* 0x00008000000079c5 */ /* 0x000fc40000010000 */
        /* <DEDUP_REMOVED lines=12> */
[----:B------:R-:W-:Y:S02]  /*1aef0*/  UMOV UR12, UR56 ;  /* 0x00000038000c7c82 */ /* 0x000fe40008000000 */
        /* <DEDUP_REMOVED lines=67> */
[----:B------:R-:W-:Y:S02]  /*1b330*/  IMAD.MOV.U32 R174, RZ, RZ, R18 ;  /* 0x000000ffffae7224 */ /* 0x000fe400078e0012 */
[----:B------:R-:W-:Y:S01]  /*1b340*/  IMAD.MOV.U32 R175, RZ, RZ, R0 ;  /* 0x000000ffffaf7224 */ /* 0x000fe200078e0000 */
[----:B------:R-:W-:Y:S01]  /*1b350*/  UMOV UR40, UR4 ;  /* 0x0000000400287c82 */ /* 0x000fe20008000000 */
[----:B------:R-:W-:Y:S01]  /*1b360*/  UMOV UR41, UR5 ;  /* 0x0000000500297c82 */ /* 0x000fe20008000000 */
[----:B------:R-:W-:-:S03]  /*1b370*/  WARPGROUP.DEPBAR.LE gsb0, 0x0 ;  /* 0x00008000000079c5 */ /* 0x000fc60000010000 */
[----:B---3--:R-:W-:-:S06]  /*1b380*/  WARPGROUP.ARRIVE ;  /* 0x00000000000079c5 */ /* 0x008fcc0000000000 */
        /* <DEDUP_REMOVED lines=11> */
[----:B------:R-:W-:Y:S04]  /*1b440*/  STL.64 [R1+0x40], R168 ;  /* 0x000040a801007387 */ /* 0x000fe80000100a00 */
[----:B------:R-:W-:Y:S04]  /*1b450*/  STL.64 [R1+0x48], R170 ;  /* 0x000048aa01007387 */ /* 0x000fe80000100a00 */
[----:B------:R-:W-:Y:S04]  /*1b460*/  STL.64 [R1+0x50], R172 ;  /* 0x000050ac01007387 */ /* 0x000fe80000100a00 */
[----:B------:R-:W-:Y:S04]  /*1b470*/  STL.64 [R1+0x58], R174 ;  /* 0x000058ae01007387 */ /* 0x000fe80000100a00 */
[----:B------:R0:W-:Y:S04]  /*1b480*/  STL.64 [R1+0xa0], R192 ;  /* 0x0000a0c001007387 */ /* 0x0001e80000100a00 */
[----:B------:R1:W-:Y:S04]  /*1b490*/  STL.64 [R1+0xa8], R194 ;  /* 0x0000a8c201007387 */ /* 0x0003e80000100a00 */
[----:B------:R2:W-:Y:S04]  /*1b4a0*/  STL.64 [R1+0xb0], R196 ;  /* 0x0000b0c401007387 */ /* 0x0005e80000100a00 */
[----:B------:R3:W-:Y:S01]  /*1b4b0*/  STL.64 [R1+0xb8], R198 ;  /* 0x0000b8c601007387 */ /* 0x0007e20000100a00 */
[----:B0-----:R-:W-:-:S03]  /*1b4c0*/  IMAD.MOV.U32 R192, RZ, RZ, R15 ;  /* 0x000000ffffc07224 */ /* 0x001fc600078e000f */
[----:B------:R-:W4:Y:S01]  /*1b4d0*/  LDL.LU R15, [R1+0x9e4] ;  /* 0x0009e400010f7983 */ /* 0x000f220000300800 */
[----:B------:R-:W-:Y:S02]  /*1b4e0*/  IMAD.MOV.U32 R193, RZ, RZ, R235 ;  /* 0x000000ffffc17224 */ /* 0x000fe400078e00eb */
[----:B-1----:R-:W-:Y:S02]  /*1b4f0*/  IMAD.MOV.U32 R194, RZ, RZ, R22 ;  /* 0x000000ffffc27224 */ /* 0x002fe400078e0016 */
[----:B------:R-:W-:Y:S02]  /*1b500*/  IMAD.MOV.U32 R195, RZ, RZ, R23 ;  /* 0x000000ffffc37224 */ /* 0x000fe400078e0017 */
[----:B--2---:R-:W-:Y:S02]  /*1b510*/  IMAD.MOV.U32 R196, RZ, RZ, R232 ;  /* 0x000000ffffc47224 */ /* 0x004fe400078e00e8 */
[----:B------:R-:W-:Y:S02]  /*1b520*/  IMAD.MOV.U32 R197, RZ, RZ, R233 ;  /* 0x000000ffffc57224 */ /* 0x000fe400078e00e9 */
[----:B---3--:R-:W-:Y:S01]  /*1b530*/  IMAD.MOV.U32 R198, RZ, RZ, R234 ;  /* 0x000000ffffc67224 */ /* 0x008fe200078e00ea */
[----:B------:R-:W-:-:S02]  /*1b540*/  WARPGROUP.DEPBAR.LE gsb0, 0x0 ;  /* 0x00008000000079c5 */ /* 0x000fc40000010000 */
[----:B------:R0:W-:Y:S04]  /*1b550*/  STL.64 [R1+0x100], R216 ;  /* 0x000100d801007387 */ /* 0x0001e80000100a00 */
[----:B------:R1:W-:Y:S04]  /*1b560*/  STL.64 [R1+0x108], R218 ;  /* 0x000108da01007387 */ /* 0x0003e80000100a00 */
[----:B------:R2:W-:Y:S04]  /*1b570*/  STL.64 [R1+0x110], R220 ;  /* 0x000110dc01007387 */ /* 0x0005e80000100a00 */
[----:B------:R3:W-:Y:S04]  /*1b580*/  STL.64 [R1+0x118], R222 ;  /* 0x000118de01007387 */ /* 0x0007e80000100a00 */
[----:B------:R-:W2:Y:S04]  /*1b590*/  LDL.LU R235, [R1+0x9e0] ;  /* 0x0009e00001eb7983 */ /* 0x000ea80000300800 */
[----:B------:R-:W3:Y:S04]  /*1b5a0*/  LDL.LU R22, [R1+0x9dc] ;  /* 0x0009dc0001167983 */ /* 0x000ee80000300800 */
[----:B------:R-:W2:Y:S04]  /*1b5b0*/  LDL.LU R23, [R1+0x9d8] ;  /* 0x0009d80001177983 */ /* 0x000ea80000300800 */
[----:B------:R-:W2:Y:S04]  /*1b5c0*/  LDL.LU R232, [R1+0x9d4] ;  /* 0x0009d40001e87983 */ /* 0x000ea80000300800 */
[----:B------:R-:W2:Y:S04]  /*1b5d0*/  LDL.LU R233, [R1+0x9d0] ;  /* 0x0009d00001e97983 */ /* 0x000ea80000300800 */
[----:B------:R-:W2:Y:S01]  /*1b5e0*/  LDL.LU R234, [R1+0x9cc] ;  /* 0x0009cc0001ea7983 */ /* 0x000ea20000300800 */
[----:B------:R-:W-:-:S03]  /*1b5f0*/  IMAD.MOV.U32 R199, RZ, RZ, R13 ;  /* 0x000000ffffc77224 */ /* 0x000fc600078e000d */
[----:B------:R-:W2:Y:S01]  /*1b600*/  LDL.LU R13, [R1+0x9c8] ;  /* 0x0009c800010d7983 */ /* 0x000ea20000300800 */
[----:B------:R-:W-:Y:S02]  /*1b610*/  IMAD.MOV.U32 R151, RZ, RZ, R14 ;  /* 0x000000ffff977224 */ /* 0x000fe400078e000e */
[----:B----4-:R-:W-:Y:S02]  /*1b620*/  IMAD.MOV.U32 R150, RZ, RZ, R15 ;  /* 0x000000ffff967224 */ /* 0x010fe400078e000f */
        /* <DEDUP_REMOVED lines=8> */
[----:B------:R-:W-:Y:S02]  /*1b6b0*/  IMAD.MOV.U32 R149, RZ, RZ, R235 ;  /* 0x000000ffff957224 */ /* 0x000fe400078e00eb */
[----:B------:R-:W-:Y:S02]  /*1b6c0*/  IMAD.MOV.U32 R148, RZ, RZ, R234 ;  /* 0x000000ffff947224 */ /* 0x000fe400078e00ea */
[----:B------:R-:W2:Y:S04]  /*1b6d0*/  LDL.LU R234, [R1+0x9b4] ;  /* 0x0009b40001ea7983 */ /* 0x000ea80000300800 */
[----:B------:R-:W4:Y:S04]  /*1b6e0*/  LDL.LU R235, [R1+0x9b0] ;  /* 0x0009b00001eb7983 */ /* 0x000f280000300800 */
[----:B------:R-:W3:Y:S04]  /*1b6f0*/  LDL.LU R15, [R1+0x9ac] ;  /* 0x0009ac00010f7983 */ /* 0x000ee80000300800 */
[----:B------:R-:W2:Y:S04]  /*1b700*/  LDL.LU R14, [R1+0x9a8] ;  /* 0x0009a800010e7983 */ /* 0x000ea80000300800 */
[----:B------:R-:W4:Y:S04]  /*1b710*/  LDL.LU R120, [R1+0x1a0] ;  /* 0x0001a00001787983 */ /* 0x000f280000300800 */
[----:B------:R-:W4:Y:S04]  /*1b720*/  LDL.LU R121, [R1+0x1a4] ;  /* 0x0001a40001797983 */ /* 0x000f280000300800 */
[----:B------:R-:W4:Y:S01]  /*1b730*/  LDL.LU R122, [R1+0x1a8] ;  /* 0x0001a800017a7983 */ /* 0x000f220000300800 */
[----:B------:R-:W-:-:S03]  /*1b740*/  IMAD.MOV.U32 R127, RZ, RZ, R13 ;  /* 0x000000ffff7f7224 */ /* 0x000fc600078e000d */
[----:B------:R-:W4:Y:S04]  /*1b750*/  LDL.LU R123, [R1+0x1ac] ;  /* 0x0001ac00017b7983 */ /* 0x000f280000300800 */
[----:B------:R-:W4:Y:S04]  /*1b760*/  LDL.LU R124, [R1+0x1b0] ;  /* 0x0001b000017c7983 */ /* 0x000f280000300800 */
[----:B------:R-:W4:Y:S04]  /*1b770*/  LDL.LU R125, [R1+0x1b4] ;  /* 0x0001b400017d7983 */ /* 0x000f280000300800 */
[----:B------:R-:W4:Y:S04]  /*1b780*/  LDL.LU R126, [R1+0x1b8] ;  /* 0x0001b800017e7983 */ /* 0x000f280000300800 */
        /* <DEDUP_REMOVED lines=25> */
[----:B------:R-:W-:Y:S01]  /*1b920*/  UMOV UR13, UR53 ;  /* 0x00000035000d7c82 */ /* 0x000fe20008000000 */
[----:B------:R-:W-:Y:S01]  /*1b930*/  UMOV UR52, UR4 ;  /* 0x0000000400347c82 */ /* 0x000fe20008000000 */
[----:B------:R-:W-:Y:S01]  /*1b940*/  UMOV UR53, UR5 ;  /* 0x0000000500357c82 */ /* 0x000fe20008000000 */
[----:B------:R-:W-:Y:S01]  /*1b950*/  MOV R0, UR59 ;  /* 0x0000003b00007c02 */ /* 0x000fe20008000f00 */
[----:B------:R-:W-:Y:S01]  /*1b960*/  UMOV UR56, UR4 ;  /* 0x0000000400387c82 */ /* 0x000fe20008000000 */
[----:B------:R-:W-:Y:S01]  /*1b970*/  MOV R18, UR58 ;  /* 0x0000003a00127c02 */ /* 0x000fe20008000f00 */
[----:B------:R-:W-:Y:S01]  /*1b980*/  UMOV UR57, UR5 ;  /* 0x0000000500397c82 */ /* 0x000fe20008000000 */
[----:B------:R-:W-:Y:S01]  /*1b990*/  UMOV UR58, UR12 ;  /* 0x0000000c003a7c82 */ /* 0x000fe20008000000 */
[----:B------:R-:W-:Y:S01]  /*1b9a0*/  UMOV UR59, UR13 ;  /* 0x0000000d003b7c82 */ /* 0x000fe20008000000 */
[----:B------:R-:W-:Y:S01]  /*1b9b0*/  UIADD3 UR8, UR60, 0x806, URZ ;  /* 0x000008063c087890 */ /* 0x000fe2000fffe03f */
[----:B---3--:R-:W-:-:S02]  /*1b9c0*/  IMAD.MOV.U32 R55, RZ, RZ, R13 ;  /* 0x000000ffff377224 */ /* 0x008fc400078e000d */
[----:B--2---:R-:W-:Y:S01]  /*1b9d0*/  IMAD.MOV.U32 R96, RZ, RZ, R14 ;  /* 0x000000ffff607224 */ /* 0x004fe200078e000e */
[----:B------:R2:W5:Y:S01]  /*1b9e0*/  LDL.LU R13, [R1+0x9a0] ;  /* 0x0009a000010d7983 */ /* 0x0005620000300800 */
[----:B------:R-:W-:Y:S02]  /*1b9f0*/  IMAD.MOV.U32 R97, RZ, RZ, R15 ;  /* 0x000000ffff617224 */ /* 0x000fe400078e000f */
[----:B----4-:R-:W-:Y:S01]  /*1ba00*/  IMAD.MOV.U32 R98, RZ, RZ, R235 ;  /* 0x000000ffff627224 */ /* 0x010fe200078e00eb */
[----:B------:R2:W5:Y:S01]  /*1ba10*/  LDL.LU R14, [R1+0x99c] ;  /* 0x00099c00010e7983 */ /* 0x0005620000300800 */
[----:B------:R-:W-:Y:S02]  /*1ba20*/  IMAD.MOV.U32 R99, RZ, RZ, R234 ;  /* 0x000000ffff637224 */ /* 0x000fe400078e00ea */
[----:B------:R-:W-:Y:S01]  /*1ba30*/  IMAD.MOV.U32 R100, RZ, RZ, R233 ;  /* 0x000000ffff647224 */ /* 0x000fe200078e00e9 */
[----:B------:R-:W3:Y:S01]  /*1ba40*/  LDL.LU R15, [R1+0x998] ;  /* 0x00099800010f7983 */ /* 0x000ee20000300800 */
[----:B------:R-:W-:-:S02]  /*1ba50*/  IMAD.MOV.U32 R101, RZ, RZ, R232 ;  /* 0x000000ffff657224 */ /* 0x000fc400078e00e8 */
[----:B------:R-:W-:Y:S01]  /*1ba60*/  IMAD.MOV.U32 R102, RZ, RZ, R23 ;  /* 0x000000ffff667224 */ /* 0x000fe200078e0017 */
[----:B------:R2:W5:Y:S01]  /*1ba70*/  LDL.LU R235, [R1+0x994] ;  /* 0x0009940001eb7983 */ /* 0x0005620000300800 */
[----:B------:R-:W-:Y:S02]  /*1ba80*/  IMAD.MOV.U32 R103, RZ, RZ, R22 ;  /* 0x000000ffff677224 */ /* 0x000fe400078e0016 */
[----:B------:R-:W-:Y:S01]  /*1ba90*/  IMAD.MOV.U32 R168, RZ, RZ, R21 ;  /* 0x000000ffffa87224 */ /* 0x000fe200078e0015 */
[----:B------:R2:W5:Y:S01]  /*1baa0*/  LDL.LU R234, [R1+0x990] ;  /* 0x0009900001ea7983 */ /* 0x0005620000300800 */
[----:B------:R-:W-:Y:S02]  /*1bab0*/  IMAD.MOV.U32 R169, RZ, RZ, R20 ;  /* 0x000000ffffa97224 */ /* 0x000fe400078e0014 */
[----:B------:R-:W-:Y:S01]  /*1bac0*/  IMAD.MOV.U32 R170, RZ, RZ, R19 ;  /* 0x000000ffffaa7224 */ /* 0x000fe200078e0013 */
[----:B------:R2:W5:Y:S01]  /*1bad0*/  LDL.LU R233, [R1+0x98c] ;  /* 0x00098c0001e97983 */ /* 0x0005620000300800 */
[----:B------:R-:W-:-:S02]  /*1bae0*/  IMAD.MOV.U32 R171, RZ, RZ, R17 ;  /* 0x000000ffffab7224 */ /* 0x000fc400078e0011 */
[----:B------:R-:W-:Y:S01]  /*1baf0*/  IMAD.MOV.U32 R172, RZ, RZ, R16 ;  /* 0x000000ffffac7224 */ /* 0x000fe200078e0010 */
[----:B------:R2:W5:Y:S01]  /*1bb00*/  LDL.LU R232, [R1+0x988] ;  /* 0x0009880001e87983 */ /* 0x0005620000300800 */
[----:B------:R-:W-:Y:S02]  /*1bb10*/  IMAD.MOV.U32 R173, RZ, RZ, R12 ;  /* 0x000000ffffad7224 */ /* 0x000fe400078e000c */
[----:B------:R-:W-:Y:S01]  /*1bb20*/  IMAD.MOV.U32 R174, RZ, RZ, R11 ;  /* 0x000000ffffae7224 */ /* 0x000fe200078e000b */
[----:B------:R2:W5:Y:S01]  /*1bb30*/  LDL.LU R23, [R1+0x984] ;  /* 0x0009840001177983 */ /* 0x0005620000300800 */
[----:B------:R-:W-:-:S03]  /*1bb40*/  IMAD.MOV.U32 R175, RZ, RZ, R10 ;  /* 0x000000ffffaf7224 */ /* 0x000fc600078e000a */
        /* <DEDUP_REMOVED lines=9> */
[----:B-1----:R-:W-:-:S03]  /*1bbe0*/  IMAD.MOV.U32 R218, RZ, RZ, R7 ;  /* 0x000000ffffda7224 */ /* 0x002fc600078e0007 */
[----:B------:R2:W5:Y:S01]  /*1bbf0*/  LDL.LU R11, [R1+0x964] ;  /* 0x00096400010b7983 */ /* 0x0005620000300800 */
[----:B------:R-:W-:-:S03]  /*1bc00*/  WARPGROUP.ARRIVE ;  /* 0x00000000000079c5 */ /* 0x000fc60000000000 */
[----:B------:R2:W5:Y:S03]  /*1bc10*/  LDL.LU R10, [R1+0x960] ;  /* 0x00096000010a7983 */ /* 0x0005660000300800 */
[----:B------:R-:W-:Y:S01]  /*1bc20*/  QGMMA.64x16x32.F32.E4M3.E4M3 R24, gdesc[UR52], R24, gsb0 ;  /* 0x00200000341879f3 */ /* 0x000fe20008000818 */
[----:B------:R2:W5:Y:S01]  /*1bc30*/  LDL.LU R9, [R1+0x95c] ;  /* 0x00095c0001097983 */ /* 0x0005620000300800 */
[----:B------:R-:W-:-:S03]  /*1bc40*/  IMAD.MOV.U32 R219, RZ, RZ, R6 ;  /* 0x000000ffffdb7224 */ /* 0x000fc600078e0006 */
        /* <DEDUP_REMOVED lines=8> */
[----:B------:R2:W5:Y:S04]  /*1bcd0*/  LDL.LU R4, [R1+0x948] ;  /* 0x0009480001047983 */ /* 0x0005680000300800 */
[----:B------:R2:W5:Y:S04]  /*1bce0*/  LDL.LU R3, [R1+0x944] ;  /* 0x0009440001037983 */ /* 0x0005680000300800 */
[----:B------:R2:W5:Y:S01]  /*1bcf0*/  LDL.LU R2, [R1+0x940] ;  /* 0x0009400001027983 */ /* 0x0005620000300800 */
[----:B------:R-:W-:Y:S02]  /*1bd00*/  WARPGROUP.DEPBAR.LE gsb0, 0x0 ;  /* 0x00008000000079c5 */ /* 0x000fe40000010000 */
[----:B------:R-:W-:-:S06]  /*1bd10*/  WARPGROUP.ARRIVE ;  /* 0x00000000000079c5 */ /* 0x000fcc0000000000 */
[----:B------:R-:W-:Y:S01]  /*1bd20*/  QGMMA.64x16x32.F32.E4M3.E4M3 R48, gdesc[UR56], R48, gsb0 ;  /* 0x00200000383079f3 */ /* 0x000fe20008000830 */
[----:B------:R-:W-:Y:S02]  /*1bd30*/  R2UR UR59, R0 ;  /* 0x00000000003b72ca */ /* 0x000fe400000e0000 */
[----:B------:R-:W-:Y:S01]  /*1bd40*/  R2UR UR58, R18 ;  /* 0x00000000123a72ca */ /* 0x000fe200000e0000 */
[----:B------:R-:W-:Y:S01]  /*1bd50*/  UMOV UR56, UR4 ;  /* 0x0000000400387c82 */ /* 0x000fe20008000000 */
[----:B------:R-:W-:Y:S01]  /*1bd60*/  UMOV UR57, UR5 ;  /* 0x0000000500397c82 */ /* 0x000fe20008000000 */
[----:B------:R-:W-:Y:S02]  /*1bd70*/  WARPGROUP.DEPBAR.LE gsb0, 0x0 ;  /* 0x00008000000079c5 */ /* 0x000fe40000010000 */
[----:B------:R-:W-:-:S08]  /*1bd80*/  WARPGROUP.ARRIVE ;  /* 0x00000000000079c5 */ /* 0x000fd00000000000 */
[----:B------:R-:W-:Y:S01]  /*1bd90*/  QGMMA.64x16x32.F32.E4M3.E4M3 R72, gdesc[UR56], R72, gsb0 ;  /* 0x00200000384879f3 */ /* 0x000fe20008000848 */
        /* <DEDUP_REMOVED lines=16> */
[----:B------:R-:W-:Y:S01]  /*1bea0*/  STL.64 [R1+0x160], R24 ;  /* 0x0001601801007387 */ /* 0x000fe20000100a00 */
        /* <DEDUP_REMOVED lines=20> */
[----:B---3--:R-:W-:Y:S01]  /*1bff0*/  R2UR UR60, R15 ;  /* 0x000000000f3c72ca */ /* 0x008fe200000e0000 */
[----:B------:R-:W-:Y:S01]  /*1c000*/  ULDC UR59, c[0x0][0x50c] ;  /* 0x00014300003b7ab9 */ /* 0x000fe20000000800 */
        /* <DEDUP_REMOVED lines=18> */
[----:B------:R-:W-:Y:S01]  /*1c130*/  STL.64 [R1+0x1d0], R52 ;  /* 0x0001d03401007387 */ /* 0x000fe20000100a00 */
[----:B------:R-:W-:-:S02]  /*1c140*/  WARPGROUP.DEPBAR.LE gsb0, 0x0 ;  /* 0x00008000000079c5 */ /* 0x000fc40000010000 */
[----:B------:R-:W-:Y:S01]  /*1c150*/  WARPGROUP.ARRIVE ;  /* 0x00000000000079c5 */ /* 0x000fe20000000000 */
[----:B------:R0:W-:Y:S05]  /*1c160*/  STL.64 [R1+0x1d8], R54 ;  /* 0x0001d83601007387 */ /* 0x0001ea0000100a00 */
[----:B------:R-:W-:Y:S01]  /*1c170*/  QGMMA.64x16x32.F32.E4M3.E4M3 R216, gdesc[UR40], R216, gsb0 ;  /* 0x0020000028d879f3 */ /* 0x000fe200080008d8 */
[----:B0-----:R-:W4:Y:S04]  /*1c180*/  LDL.LU.64 R54, [R1+0x918] ;  /* 0x0009180001367983 */ /* 0x001f280000300a00 */
[----:B------:R-:W4:Y:S04]  /*1c190*/  LDL.LU.64 R52, [R1+0x910] ;  /* 0x0009100001347983 */ /* 0x000f280000300a00 */
[----:B------:R-:W4:Y:S04]  /*1c1a0*/  LDL.LU.64 R50, [R1+0x908] ;  /* 0x0009080001327983 */ /* 0x000f280000300a00 */
[----:B------:R-:W4:Y:S04]  /*1c1b0*/  LDL.LU.64 R48, [R1+0x900] ;  /* 0x0009000001307983 */ /* 0x000f280000300a00 */
[----:B------:R2:W5:Y:S04]  /*1c1c0*/  LDL.LU R0, [R1+0x8f8] ;  /* 0x0008f80001007983 */ /* 0x0005680000300800 */
        /* <DEDUP_REMOVED lines=43> */
[----:B------:R0:W-:Y:S01]  /*1c480*/  STL.64 [R1+0x98], R198 ;  /* 0x000098c601007387 */ /* 0x0001e20000100a00 */
[----:B------:R-:W-:-:S03]  /*1c490*/  WARPGROUP.DEPBAR.LE gsb0, 0x0 ;  /* 0x00008000000079c5 */ /* 0x000fc60000010000 */
        /* <DEDUP_REMOVED lines=11> */
[----:B------:R-:W2:Y:S02]  /*1c550*/  LDL.LU.64 R216, [R1+0x818] ;  /* 0x0008180001d87983 */ /* 0x000ea40000300a00 */
[----:B--2---:R-:W-:-:S06]  /*1c560*/  WARPGROUP.ARRIVE ;  /* 0x00000000000079c5 */ /* 0x004fcc0000000000 */
[----:B------:R-:W-:Y:S03]  /*1c570*/  QGMMA.64x16x32.F32.E4M3.E4M3 R216, gdesc[UR36], R216, gsb0 ;  /* 0x0020000024d879f3 */ /* 0x000fe600080008d8 */
[----:B------:R-:W-:Y:S02]  /*1c580*/  WARPGROUP.DEPBAR.LE gsb0, 0x0 ;  /* 0x00008000000079c5 */ /* 0x000fe40000010000 */
[----:B----4-:R-:W-:-:S06]  /*1c590*/  WARPGROUP.ARRIVE ;  /* 0x00000000000079c5 */ /* 0x010fcc0000000000 */
        /* <DEDUP_REMOVED lines=19> */
[----:B------:R-:W-:-:S04]  /*1c6d0*/  UIADD3 UR60, UR60, 0x4, URZ ;  /* 0x000000043c3c7890 */ /* 0x000fc8000fffe03f */
[----:B------:R-:W-:Y:S01]  /*1c6e0*/  UISETP.NE.AND UP0, UPT, UR60, UR59, UPT ;  /* 0x0000003b3c00728c */ /* 0x000fe2000bf05270 */
[----:B------:R-:W-:Y:S02]  /*1c6f0*/  WARPGROUP.DEPBAR.LE gsb0, 0x0 ;  /* 0x00008000000079c5 */ /* 0x000fe40000010000 */
[----:B------:R-:W-:-:S06]  /*1c700*/  WARPGROUP.ARRIVE ;  /* 0x00000000000079c5 */ /* 0x000fcc0000000000 */
[----:B------:R-:W-:Y:S01]  /*1c710*/  QGMMA.64x16x32.F32.E4M3.E4M3 R24, gdesc[UR4], R24, gsb0 ;  /* 0x00200000041879f3 */ /* 0x000fe20008000818 */
[----:B------:R-:W-:-:S06]  /*1c720*/  USEL UR4, URZ, 0x1, UP0 ;  /* 0x000000013f047887 */ /* 0x000fcc0008000000 */
[----:B------:R-:W-:Y:S01]  /*1c730*/  ISETP.NE.AND P0, PT, RZ, UR4, PT ;  /* 0x00000004ff007c0c */ /* 0x000fe2000bf05270 */
[----:B------:R-:W-:Y:S01]  /*1c740*/  IMAD.U32 R15, RZ, RZ, UR60 ;  /* 0x0000003cff0f7e24 */ /* 0x000fe2000f8e00ff */
[----:B------:R-:W-:-:S11]  /*1c750*/  WARPGROUP.DEPBAR.LE gsb0, 0x0 ;  /* 0x00008000000079c5 */ /* 0x000fd60000010000 */
[----:B------:R-:W-:Y:S05]  /*1c760*/  @!P0 BRA `(.L_x_28) ;  /* 0x0000005000588947 */ /* 0x000fea0003800000 */
[----:B------:R0:W-:Y:S04]  /*1c770*/  STL [R1+0x8c4], R51 ;  /* 0x0008c43301007387 */ /* 0x0001e80000100800 */
[----:B0-----:R-:W2:Y:S04]  /*1c780*/  LDL R51, [R1+0x240] ;  /* 0x0002400001337983 */ /* 0x001ea80000100800 */
[----:B------:R0:W-:Y:S04]  /*1c790*/  STL [R1+0x8c0], R52 ;  /* 0x0008c03401007387 */ /* 0x0001e80000100800 */
[----:B0-----:R-:W3:Y:S04]  /*1c7a0*/  LDL R52, [R1+0x244] ;  /* 0x0002440001347983 */ /* 0x001ee80000100800 */
[----:B------:R0:W-:Y:S04]  /*1c7b0*/  STL [R1+0x8bc], R53 ;  /* 0x0008bc3501007387 */ /* 0x0001e80000100800 */
[----:B0-----:R-:W4:Y:S04]  /*1c7c0*/  LDL R53, [R1+0x248] ;  /* 0x0002480001357983 */ /* 0x001f280000100800 */
[----:B------:R0:W-:Y:S04]  /*1c7d0*/  STL [R1+0x8b8], R54 ;  /* 0x0008b83601007387 */ /* 0x0001e80000100800 */
[----:B0-----:R-:W4:Y:S04]  /*1c7e0*/  LDL R54, [R1+0x24c] ;  /* 0x00024c0001367983 */ /* 0x001f280000100800 */
[----:B------:R0:W-:Y:S04]  /*1c7f0*/  STL [R1+0x8b4], R55 ;  /* 0x0008b43701007387 */ /* 0x0001e80000100800 */
[----:B------:R-:W4:Y:S04]  /*1c800*/  LDL R15, [R1+0x1f0] ;  /* 0x0001f000010f7983 */ /* 0x000f280000100800 */
[----:B0-----:R-:W4:Y:S04]  /*1c810*/  LDL R55, [R1+0x250] ;  /* 0x0002500001377983 */ /* 0x001f280000100800 */
[----:B------:R-:W4:Y:S04]  /*1c820*/  LDL.LU R18, [R1+0x2a4] ;  /* 0x0002a40001127983 */ /* 0x000f280000300800 */
[----:B------:R0:W-:Y:S04]  /*1c830*/  STL [R1+0x8b0], R40 ;  /* 0x0008b02801007387 */ /* 0x0001e80000100800 */
[----:B0-----:R-:W4:Y:S04]  /*1c840*/  LDL.LU R40, [R1+0x2a0] ;  /* 0x0002a00001287983 */ /* 0x001f280000300800 */
[----:B------:R0:W-:Y:S04]  /*1c850*/  STL [R1+0x8ac], R41 ;  /* 0x0008ac2901007387 */ /* 0x0001e80000100800 */
[----:B0-----:R-:W4:Y:S04]  /*1c860*/  LDL R41, [R1+0x1ec] ;  /* 0x0001ec0001297983 */ /* 0x001f280000100800 */
        /* <DEDUP_REMOVED lines=44> */
[----:B-----5:R0:W-:Y:S04]  /*1cb30*/  STL [R1+0x850], R17 ;  /* 0x0008501101007387 */ /* 0x0201e80000100800 */
        /* <DEDUP_REMOVED lines=30> */
[----:B0-----:R-:W4:Y:S01]  /*1cd20*/  LDL R0, [R1+0x254] ;  /* 0x0002540001007983 */ /* 0x001f220000100800 */
[----:B--2---:R-:W-:-:S01]  /*1cd30*/  FADD R19, R51, R19 ;  /* 0x0000001333137221 */ /* 0x004fc20000000000 */
[----:B---3--:R-:W-:Y:S01]  /*1cd40*/  FADD R20, R52, R20 ;  /* 0x0000001434147221 */ /* 0x008fe20000000000 */
[----:B----4-:R-:W-:-:S01]  /*1cd50*/  FADD R21, R53, R21 ;  /* 0x0000001535157221 */ /* 0x010fc20000000000 */
[----:B------:R-:W2:Y:S01]  /*1cd60*/  LDL.LU R51, [R1+0x8c4] ;  /* 0x0008c40001337983 */ /* 0x000ea20000300800 */
[----:B------:R-:W-:-:S01]  /*1cd70*/  FADD R22, R54, R22 ;  /* 0x0000001636167221 */ /* 0x000fc20000000000 */
[----:B------:R-:W-:-:S02]  /*1cd80*/  FADD R23, R55, R23 ;  /* 0x0000001737177221 */ /* 0x000fc40000000000 */
[----:B------:R-:W3:Y:S04]  /*1cd90*/  LDL.LU R52, [R1+0x8c0] ;  /* 0x0008c00001347983 */ /* 0x000ee80000300800 */
[----:B------:R-:W4:Y:S04]  /*1cda0*/  LDL.LU R53, [R1+0x8bc] ;  /* 0x0008bc0001357983 */ /* 0x000f280000300800 */
[----:B------:R-:W4:Y:S04]  /*1cdb0*/  LDL.LU R54, [R1+0x8b8] ;  /* 0x0008b80001367983 */ /* 0x000f280000300800 */
[----:B------:R-:W4:Y:S01]  /*1cdc0*/  LDL.LU R55, [R1+0x8b4] ;  /* 0x0008b40001377983 */ /* 0x000f220000300800 */
[----:B------:R-:W-:-:S01]  /*1cdd0*/  FADD R26, R27, R26 ;  /* 0x0000001a1b1a7221 */ /* 0x000fc20000000000 */
[----:B------:R-:W-:Y:S01]  /*1cde0*/  FADD R24, R25, R24 ;  /* 0x0000001819187221 */ /* 0x000fe20000000000 */
        /* <DEDUP_REMOVED lines=8> */
[----:B------:R-:W-:-:S05]  /*1ce70*/  FADD R8, R7, R8 ;  /* 0x0000000807087221 */ /* 0x000fca0000000000 */
        /* <DEDUP_REMOVED lines=8> */
[----:B0-----:R-:W2:Y:S04]  /*1cf00*/  LDL R26, [R1+0x1f4] ;  /* 0x0001f400011a7983 */ /* 0x001ea80000100800 */
[----:B------:R0:W-:Y:S01]  /*1cf10*/  STL [R1+0x280], R24 ;  /* 0x0002801801007387 */ /* 0x0001e20000100800 */
[----:B------:R-:W-:-:S03]  /*1cf20*/  FADD R234, R3, R234 ;  /* 0x000000ea03ea7221 */ /* 0x000fc60000000000 */
[----:B------:R-:W2:Y:S04]  /*1cf30*/  LDL.LU R3, [R1+0x2a8] ;  /* 0x0002a80001037983 */ /* 0x000ea80000300800 */
[----:B------:R1:W-:Y:S04]  /*1cf40*/  STL [R1+0x284], R38 ;  /* 0x0002842601007387 */ /* 0x0003e80000100800 */
[----:B------:R-:W3:Y:S01]  /*1cf50*/  LDL R25, [R1+0x1f8] ;  /* 0x0001f80001197983 */ /* 0x000ee20000100800 */
[----:B------:R-:W-:-:S03]  /*1cf60*/  FADD R233, R2, R233 ;  /* 0x000000e902e97221 */ /* 0x000fc60000000000 */
[----:B------:R1:W-:Y:S04]  /*1cf70*/  STL [R1+0x288], R36 ;  /* 0x0002882401007387 */ /* 0x0003e80000100800 */
[----:B------:R-:W3:Y:S04]  /*1cf80*/  LDL.LU R2, [R1+0x2ac] ;  /* 0x0002ac0001027983 */ /* 0x000ee80000300800 */
[----:B0-----:R-:W4:Y:S01]  /*1cf90*/  LDL R24, [R1+0x1fc] ;  /* 0x0001fc0001187983 */ /* 0x001f220000100800 */
[----:B------:R-:W-:-:S03]  /*1cfa0*/  FADD R232, R0, R232 ;  /* 0x000000e800e87221 */ /* 0x000fc60000000000 */
[----:B------:R-:W4:Y:S01]  /*1cfb0*/  LDL.LU R0, [R1+0x2b0] ;  /* 0x0002b00001007983 */ /* 0x000f220000300800 */
[----:B------:R-:W-:-:S01]  /*1cfc0*/  FADD R34, R35, R34 ;  /* 0x0000002223227221 */ /* 0x000fc20000000000 */
[----:B------:R-:W-:Y:S01]  /*1cfd0*/  FADD R32, R33, R32 ;  /* 0x0000002021207221 */ /* 0x000fe20000000000 */
[----:B------:R-:W-:-:S01]  /*1cfe0*/  FADD R46, R47, R46 ;  /* 0x0000002e2f2e7221 */ /* 0x000fc20000000000 */
[----:B------:R-:W-:Y:S01]  /*1cff0*/  FADD R44, R45, R44 ;  /* 0x0000002c2d2c7221 */ /* 0x000fe20000000000 */
[----:B------:R-:W-:-:S01]  /*1d000*/  FADD R42, R43, R42 ;  /* 0x0000002a2b2a7221 */ /* 0x000fc20000000000 */
[----:B------:R0:W-:Y:S01]  /*1d010*/  STL [R1+0x28c], R34 ;  /* 0x00028c2201007387 */ /* 0x0001e20000100800 */
[----:B------:R-:W-:-:S03]  /*1d020*/  FADD R40, R41, R40 ;  /* 0x0000002829287221 */ /* 0x000fc60000000000 */
[----:B------:R0:W-:Y:S01]  /*1d030*/  STL [R1+0x290], R32 ;  /* 0x0002902001007387 */ /* 0x0001e20000100800 */
[----:B------:R-:W-:-:S03]  /*1d040*/  FADD R18, R15, R18 ;  /* 0x000000120f127221 */ /* 0x000fc60000000000 */
[----:B------:R0:W-:Y:S04]  /*1d050*/  STL [R1+0x294], R46 ;  /* 0x0002942e01007387 */ /* 0x0001e80000100800 */
[----:B------:R0:W-:Y:S04]  /*1d060*/  STL [R1+0x298], R44 ;  /* 0x0002982c01007387 */ /* 0x0001e80000100800 */
[----:B------:R-:W4:Y:S04]  /*1d070*/  LDL R31, [R1+0x1c0] ;  /* 0x0001c000011f7983 */ /* 0x000f280000100800 */
[----:B------:R0:W-:Y:S04]  /*1d080*/  STL [R1+0x29c], R42 ;  /* 0x00029c2a01007387 */ /* 0x0001e80000100800 */
[----:B------:R-:W4:Y:S04]  /*1d090*/  LDL R29, [R1+0x1c4] ;  /* 0x0001c400011d7983 */ /* 0x000f280000100800 */
[----:B------:R0:W-:Y:S04]  /*1d0a0*/  STL [R1+0x2a0], R40 ;  /* 0x0002a02801007387 */ /* 0x0001e80000100800 */
[----:B------:R-:W4:Y:S04]  /*1d0b0*/  LDL R27, [R1+0x1c8] ;  /* 0x0001c800011b7983 */ /* 0x000f280000100800 */
[----:B------:R0:W-:Y:S04]  /*1d0c0*/  STL [R1+0x2a4], R18 ;  /* 0x0002a41201007387 */ /* 0x0001e80000100800 */
[----:B------:R-:W4:Y:S04]  /*1d0d0*/  LDL R39, [R1+0x1cc] ;  /* 0x0001cc0001277983 */ /* 0x000f280000100800 */
[----:B-1----:R-:W4:Y:S04]  /*1d0e0*/  LDL R38, [R1+0x1d0] ;  /* 0x0001d00001267983 */ /* 0x002f280000100800 */
[----:B------:R-:W4:Y:S04]  /*1d0f0*/  LDL R37, [R1+0x1d4] ;  /* 0x0001d40001257983 */ /* 0x000f280000100800 */
        /* <DEDUP_REMOVED lines=15> */
[----:B------:R-:W4:Y:S01]  /*1d1f0*/  LDL.LU R30, [R1+0x2b4] ;  /* 0x0002b400011e7983 */ /* 0x000f220000300800 */
[----:B--2---:R-:W-:-:S05]  /*1d200*/  FADD R3, R26, R3 ;  /* 0x000000031a037221 */ /* 0x004fca0000000000 */
[----:B------:R0:W-:Y:S04]  /*1d210*/  STL [R1+0x2a8], R3 ;  /* 0x0002a80301007387 */ /* 0x0001e80000100800 */
[----:B------:R-:W2:Y:S01]  /*1d220*/  LDL.LU R28, [R1+0x2b8] ;  /* 0x0002b800011c7983 */ /* 0x000ea20000300800 */
[----:B---3--:R-:W-:-:S05]  /*1d230*/  FADD R2, R25, R2 ;  /* 0x0000000219027221 */ /* 0x008fca0000000000 */
[----:B------:R1:W-:Y:S04]  /*1d240*/  STL [R1+0x2ac], R2 ;  /* 0x0002ac0201007387 */ /* 0x0003e80000100800 */
[----:B------:R-:W3:Y:S01]  /*1d250*/  LDL.LU R26, [R1+0x2bc] ;  /* 0x0002bc00011a7983 */ /* 0x000ee20000300800 */
[----:B----4-:R-:W-:-:S05]  /*1d260*/  FADD R0, R24, R0 ;  /* 0x0000000018007221 */ /* 0x010fca0000000000 */
[----:B------:R4:W-:Y:S04]  /*1d270*/  STL [R1+0x2b0], R0 ;  /* 0x0002b00001007387 */ /* 0x0009e80000100800 */
        /* <DEDUP_REMOVED lines=8> */
[----:B0-----:R-:W3:Y:S04]  /*1d300*/  LDL.LU R3, [R1+0x2e0] ;  /* 0x0002e00001037983 */ /* 0x001ee80000300800 */
[----:B-1----:R-:W3:Y:S04]  /*1d310*/  LDL.LU R2, [R1+0x2e4] ;  /* 0x0002e40001027983 */ /* 0x002ee80000300800 */
[----:B----4-:R-:W4:Y:S01]  /*1d320*/  LDL.LU R0, [R1+0x2e8] ;  /* 0x0002e80001007983 */ /* 0x010f220000300800 */
[----:B------:R-:W-:-:S03]  /*1d330*/  FADD R237, R6, R237 ;  /* 0x000000ed06ed7221 */ /* 0x000fc60000000000 */
[----:B------:R-:W4:Y:S01]  /*1d340*/  LDL.LU R10, [R1+0x2ec] ;  /* 0x0002ec00010a7983 */ /* 0x000f220000300800 */
[----:B------:R-:W-:-:S03]  /*1d350*/  FADD R236, R5, R236 ;  /* 0x000000ec05ec7221 */ /* 0x000fc60000000000 */
[----:B------:R-:W4:Y:S01]  /*1d360*/  LDL.LU R9, [R1+0x2f0] ;  /* 0x0002f00001097983 */ /* 0x000f220000300800 */
[----:B------:R-:W-:-:S03]  /*1d370*/  FADD R235, R4, R235 ;  /* 0x000000eb04eb7221 */ /* 0x000fc60000000000 */
[----:B------:R-:W4:Y:S04]  /*1d380*/  LDL.LU R8, [R1+0x2f4] ;  /* 0x0002f40001087983 */ /* 0x000f280000300800 */
[----:B------:R-:W4:Y:S04]  /*1d390*/  LDL.LU R7, [R1+0x2f8] ;  /* 0x0002f80001077983 */ /* 0x000f280000300800 */
[----:B------:R-:W4:Y:S04]  /*1d3a0*/  LDL.LU R6, [R1+0x2fc] ;  /* 0x0002fc0001067983 */ /* 0x000f280000300800 */
[----:B------:R-:W4:Y:S04]  /*1d3b0*/  LDL.LU R5, [R1+0x300] ;  /* 0x0003000001057983 */ /* 0x000f280000300800 */
[----:B------:R-:W4:Y:S01]  /*1d3c0*/  LDL.LU R4, [R1+0x304] ;  /* 0x0003040001047983 */ /* 0x000f220000300800 */
[----:B------:R-:W-:-:S05]  /*1d3d0*/  FADD R30, R31, R30 ;  /* 0x0000001e1f1e7221 */ /* 0x000fca0000000000 */
[----:B------:R-:W-:Y:S01]  /*1d3e0*/  STL [R1+0x2b4], R30 ;  /* 0x0002b41e01007387 */ /* 0x000fe20000100800 */
[----:B--2---:R-:W-:-:S05]  /*1d3f0*/  FADD R28, R29, R28 ;  /* 0x0000001c1d1c7221 */ /* 0x004fca0000000000 */
[----:B------:R-:W-:Y:S01]  /*1d400*/  STL [R1+0x2b8], R28 ;  /* 0x0002b81c01007387 */ /* 0x000fe20000100800 */
[----:B---3--:R-:W-:-:S05]  /*1d410*/  FADD R26, R27, R26 ;  /* 0x0000001a1b1a7221 */ /* 0x008fca0000000000 */
[----:B------:R0:W-:Y:S01]  /*1d420*/  STL [R1+0x2bc], R26 ;  /* 0x0002bc1a01007387 */ /* 0x0001e20000100800 */
[----:B------:R-:W-:-:S01]  /*1d430*/  FADD R25, R39, R25 ;  /* 0x0000001927197221 */ /* 0x000fc20000000000 */
[----:B------:R-:W-:-:S04]  /*1d440*/  FADD R24, R38, R24 ;  /* 0x0000001826187221 */ /* 0x000fc80000000000 */
[----:B------:R-:W-:Y:S01]  /*1d450*/  STL [R1+0x2c0], R25 ;  /* 0x0002c01901007387 */ /* 0x000fe20000100800 */
[----:B------:R-:W-:-:S03]  /*1d460*/  FADD R17, R37, R17 ;  /* 0x0000001125117221 */ /* 0x000fc60000000000 */
        /* <DEDUP_REMOVED lines=14> */
[----:B0-----:R-:W2:Y:S01]  /*1d550*/  LDL R26, [R1+0x194] ;  /* 0x00019400011a7983 */ /* 0x001ea20000100800 */
[----:B----4-:R-:W-:-:S03]  /*1d560*/  FADD R0, R41, R0 ;  /* 0x0000000029007221 */ /* 0x010fc60000000000 */
[----:B------:R0:W-:Y:S04]  /*1d570*/  STL [R1+0x2e0], R3 ;  /* 0x0002e00301007387 */ /* 0x0001e80000100800 */
[----:B0-----:R-:W2:Y:S04]  /*1d580*/  LDL.LU R3, [R1+0x308] ;  /* 0x0003080001037983 */ /* 0x001ea80000300800 */
[----:B------:R0:W-:Y:S04]  /*1d590*/  STL [R1+0x2e4], R2 ;  /* 0x0002e40201007387 */ /* 0x0001e80000100800 */
[----:B------:R-:W3:Y:S04]  /*1d5a0*/  LDL R24, [R1+0x198] ;  /* 0x0001980001187983 */ /* 0x000ee80000100800 */
[----:B------:R1:W-:Y:S04]  /*1d5b0*/  STL [R1+0x2e8], R0 ;  /* 0x0002e80001007387 */ /* 0x0003e80000100800 */
[----:B0-----:R-:W3:Y:S04]  /*1d5c0*/  LDL.LU R2, [R1+0x30c] ;  /* 0x00030c0001027983 */ /* 0x001ee80000300800 */
[----:B------:R-:W4:Y:S04]  /*1d5d0*/  LDL R41, [R1+0x19c] ;  /* 0x00019c0001297983 */ /* 0x000f280000100800 */
[----:B-1----:R-:W4:Y:S01]  /*1d5e0*/  LDL.LU R0, [R1+0x310] ;  /* 0x0003100001007983 */ /* 0x002f220000300800 */
[----:B------:R-:W-:-:S01]  /*1d5f0*/  FADD R10, R45, R10 ;  /* 0x0000000a2d0a7221 */ /* 0x000fc20000000000 */
[----:B------:R-:W-:Y:S01]  /*1d600*/  FADD R9, R44, R9 ;  /* 0x000000092c097221 */ /* 0x000fe20000000000 */
[----:B------:R-:W-:-:S01]  /*1d610*/  FADD R8, R43, R8 ;  /* 0x000000082b087221 */ /* 0x000fc20000000000 */
[----:B------:R-:W-:Y:S01]  /*1d620*/  FADD R7, R42, R7 ;  /* 0x000000072a077221 */ /* 0x000fe20000000000 */
[----:B------:R-:W-:-:S01]  /*1d630*/  FADD R6, R40, R6 ;  /* 0x0000000628067221 */ /* 0x000fc20000000000 */
[----:B------:R-:W-:Y:S01]  /*1d640*/  STL [R1+0x2ec], R10 ;  /* 0x0002ec0a01007387 */ /* 0x000fe20000100800 */
[----:B------:R-:W-:-:S03]  /*1d650*/  FADD R5, R15, R5 ;  /* 0x000000050f057221 */ /* 0x000fc60000000000 */
[----:B------:R-:W-:Y:S01]  /*1d660*/  STL [R1+0x2f0], R9 ;  /* 0x0002f00901007387 */ /* 0x000fe20000100800 */
[----:B------:R-:W-:-:S03]  /*1d670*/  FADD R4, R18, R4 ;  /* 0x0000000412047221 */ /* 0x000fc60000000000 */
[----:B------:R-:W-:Y:S04]  /*1d680*/  STL [R1+0x2f4], R8 ;  /* 0x0002f40801007387 */ /* 0x000fe80000100800 */
[----:B------:R-:W-:Y:S04]  /*1d690*/  STL [R1+0x2f8], R7 ;  /* 0x0002f80701007387 */ /* 0x000fe80000100800 */
[----:B------:R-:W4:Y:S04]  /*1d6a0*/  LDL R40, [R1+0x160] ;  /* 0x0001600001287983 */ /* 0x000f280000100800 */
[----:B------:R-:W-:Y:S04]  /*1d6b0*/  STL [R1+0x2fc], R6 ;  /* 0x0002fc0601007387 */ /* 0x000fe80000100800 */
[----:B------:R-:W4:Y:S04]  /*1d6c0*/  LDL R31, [R1+0x164] ;  /* 0x00016400011f7983 */ /* 0x000f280000100800 */
[----:B------:R-:W-:Y:S04]  /*1d6d0*/  STL [R1+0x300], R5 ;  /* 0x0003000501007387 */ /* 0x000fe80000100800 */
[----:B------:R-:W4:Y:S04]  /*1d6e0*/  LDL R29, [R1+0x168] ;  /* 0x00016800011d7983 */ /* 0x000f280000100800 */
[----:B------:R-:W-:Y:S04]  /*1d6f0*/  STL [R1+0x304], R4 ;  /* 0x0003040401007387 */ /* 0x000fe80000100800 */
        /* <DEDUP_REMOVED lines=18> */
[----:B--2---:R-:W-:-:S01]  /*1d820*/  FADD R3, R26, R3 ;  /* 0x000000031a037221 */ /* 0x004fc20000000000 */
[----:B---3--:R-:W-:Y:S01]  /*1d830*/  FADD R2, R24, R2 ;  /* 0x0000000218027221 */ /* 0x008fe20000000000 */
[----:B----4-:R-:W-:-:S02]  /*1d840*/  FADD R0, R41, R0 ;  /* 0x0000000029007221 */ /* 0x010fc40000000000 */
[----:B------:R-:W2:Y:S04]  /*1d850*/  LDL.LU R41, [R1+0x314] ;  /* 0x0003140001297983 */ /* 0x000ea80000300800 */
[----:B------:R0:W-:Y:S04]  /*1d860*/  STL [R1+0x308], R3 ;  /* 0x0003080301007387 */ /* 0x0001e80000100800 */
[----:B------:R-:W3:Y:S04]  /*1d870*/  LDL.LU R30, [R1+0x318] ;  /* 0x00031800011e7983 */ /* 0x000ee80000300800 */
[----:B------:R1:W-:Y:S04]  /*1d880*/  STL [R1+0x30c], R2 ;  /* 0x00030c0201007387 */ /* 0x0003e80000100800 */
[----:B------:R-:W4:Y:S04]  /*1d890*/  LDL.LU R28, [R1+0x31c] ;  /* 0x00031c00011c7983 */ /* 0x000f280000300800 */
[----:B------:R1:W-:Y:S04]  /*1d8a0*/  STL [R1+0x310], R0 ;  /* 0x0003100001007387 */ /* 0x0003e80000100800 */
[----:B------:R-:W4:Y:S04]  /*1d8b0*/  LDL.LU R26, [R1+0x320] ;  /* 0x00032000011a7983 */ /* 0x000f280000300800 */
[----:B------:R-:W4:Y:S04]  /*1d8c0*/  LDL.LU R24, [R1+0x324] ;  /* 0x0003240001187983 */ /* 0x000f280000300800 */
[----:B------:R-:W4:Y:S04]  /*1d8d0*/  LDL.LU R17, [R1+0x328] ;  /* 0x0003280001117983 */ /* 0x000f280000300800 */
[----:B------:R-:W4:Y:S04]  /*1d8e0*/  LDL.LU R16, [R1+0x32c] ;  /* 0x00032c0001107983 */ /* 0x000f280000300800 */
[----:B0-----:R-:W4:Y:S04]  /*1d8f0*/  LDL.LU R3, [R1+0x330] ;  /* 0x0003300001037983 */ /* 0x001f280000300800 */
[----:B------:R-:W4:Y:S04]  /*1d900*/  LDL.LU R14, [R1+0x334] ;  /* 0x00033400010e7983 */ /* 0x000f280000300800 */
[----:B------:R-:W4:Y:S04]  /*1d910*/  LDL.LU R13, [R1+0x338] ;  /* 0x00033800010d7983 */ /* 0x000f280000300800 */
[----:B------:R-:W4:Y:S04]  /*1d920*/  LDL.LU R12, [R1+0x33c] ;  /* 0x00033c00010c7983 */ /* 0x000f280000300800 */
[----:B------:R-:W4:Y:S04]  /*1d930*/  LDL.LU R11, [R1+0x340] ;  /* 0x00034000010b7983 */ /* 0x000f280000300800 */
[----:B------:R-:W4:Y:S04]  /*1d940*/  LDL.LU R10, [R1+0x344] ;  /* 0x00034400010a7983 */ /* 0x000f280000300800 */
[----:B------:R-:W4:Y:S04]  /*1d950*/  LDL.LU R9, [R1+0x348] ;  /* 0x0003480001097983 */ /* 0x000f280000300800 */
[----:B-1----:R-:W4:Y:S04]  /*1d960*/  LDL.LU R2, [R1+0x34c] ;  /* 0x00034c0001027983 */ /* 0x002f280000300800 */
[----:B------:R-:W4:Y:S04]  /*1d970*/  LDL.LU R0, [R1+0x350] ;  /* 0x0003500001007983 */ /* 0x000f280000300800 */
[----:B------:R-:W4:Y:S04]  /*1d980*/  LDL.LU R8, [R1+0x354] ;  /* 0x0003540001087983 */ /* 0x000f280000300800 */
[----:B------:R-:W4:Y:S04]  /*1d990*/  LDL.LU R7, [R1+0x358] ;  /* 0x0003580001077983 */ /* 0x000f280000300800 */
[----:B------:R-:W4:Y:S04]  /*1d9a0*/  LDL.LU R6, [R1+0x35c] ;  /* 0x00035c0001067983 */ /* 0x000f280000300800 */
[----:B------:R-:W4:Y:S04]  /*1d9b0*/  LDL.LU R5, [R1+0x360] ;  /* 0x0003600001057983 */ /* 0x000f280000300800 */
[----:B------:R-:W4:Y:S01]  /*1d9c0*/  LDL.LU R4, [R1+0x364] ;  /* 0x0003640001047983 */ /* 0x000f220000300800 */
[----:B--2---:R-:W-:-:S03]  /*1d9d0*/  FADD R41, R40, R41 ;  /* 0x0000002928297221 */ /* 0x004fc60000000000 */
[----:B------:R-:W2:Y:S01]  /*1d9e0*/  LDL.LU R40, [R1+0x8b0] ;  /* 0x0008b00001287983 */ /* 0x000ea20000300800 */
[----:B---3--:R-:W-:-:S03]  /*1d9f0*/  FADD R30, R31, R30 ;  /* 0x0000001e1f1e7221 */ /* 0x008fc60000000000 */
[----:B------:R0:W-:Y:S01]  /*1da00*/  STL [R1+0x314], R41 ;  /* 0x0003142901007387 */ /* 0x0001e20000100800 */
[----:B----4-:R-:W-:-:S03]  /*1da10*/  FADD R28, R29, R28 ;  /* 0x0000001c1d1c7221 */ /* 0x010fc60000000000 */
[----:B0-----:R-:W3:Y:S01]  /*1da20*/  LDL.LU R41, [R1+0x8ac] ;  /* 0x0008ac0001297983 */ /* 0x001ee20000300800 */
        /* <DEDUP_REMOVED lines=9> */
[----:B------:R-:W4:Y:S01]  /*1dac0*/  LDL R18, [R1+0x134] ;  /* 0x0001340001127983 */ /* 0x000f220000100800 */
[----:B------:R-:W-:-:S03]  /*1dad0*/  FADD R14, R37, R14 ;  /* 0x0000000e250e7221 */ /* 0x000fc60000000000 */
[----:B------:R-:W-:Y:S01]  /*1dae0*/  STL [R1+0x328], R17 ;  /* 0x0003281101007387 */ /* 0x000fe20000100800 */
[----:B------:R-:W-:-:S03]  /*1daf0*/  FADD R13, R36, R13 ;  /* 0x0000000d240d7221 */ /* 0x000fc60000000000 */
[----:B------:R0:W-:Y:S01]  /*1db00*/  STL [R1+0x330], R3 ;  /* 0x0003300301007387 */ /* 0x0001e20000100800 */
[----:B------:R-:W-:-:S03]  /*1db10*/  FADD R12, R35, R12 ;  /* 0x0000000c230c7221 */ /* 0x000fc60000000000 */
[----:B------:R-:W-:Y:S01]  /*1db20*/  STL [R1+0x32c], R16 ;  /* 0x00032c1001007387 */ /* 0x000fe20000100800 */
[----:B------:R-:W-:-:S03]  /*1db30*/  FADD R11, R34, R11 ;  /* 0x0000000b220b7221 */ /* 0x000fc60000000000 */
[----:B0-----:R-:W4:Y:S01]  /*1db40*/  LDL.LU R3, [R1+0x368] ;  /* 0x0003680001037983 */ /* 0x001f220000300800 */
[----:B------:R-:W-:-:S03]  /*1db50*/  FADD R10, R33, R10 ;  /* 0x0000000a210a7221 */ /* 0x000fc60000000000 */
[----:B------:R-:W-:Y:S01]  /*1db60*/  STL [R1+0x334], R14 ;  /* 0x0003340e01007387 */ /* 0x000fe20000100800 */
[----:B------:R-:W-:-:S03]  /*1db70*/  FADD R9, R32, R9 ;  /* 0x0000000920097221 */ /* 0x000fc60000000000 */
[----:B------:R-:W-:Y:S01]  /*1db80*/  STL [R1+0x338], R13 ;  /* 0x0003380d01007387 */ /* 0x000fe20000100800 */
[----:B------:R-:W-:-:S03]  /*1db90*/  FADD R2, R47, R2 ;  /* 0x000000022f027221 */ /* 0x000fc60000000000 */
[----:B------:R-:W-:Y:S01]  /*1dba0*/  STL [R1+0x33c], R12 ;  /* 0x00033c0c01007387 */ /* 0x000fe20000100800 */
[----:B------:R-:W-:-:S03]  /*1dbb0*/  FADD R0, R46, R0 ;  /* 0x000000002e007221 */ /* 0x000fc60000000000 */
[----:B------:R-:W2:Y:S04]  /*1dbc0*/  LDL R27, [R1+0x138] ;  /* 0x00013800011b7983 */ /* 0x000ea80000100800 */
[----:B------:R-:W-:Y:S04]  /*1dbd0*/  STL [R1+0x340], R11 ;  /* 0x0003400b01007387 */ /* 0x000fe80000100800 */
[----:B------:R-:W3:Y:S04]  /*1dbe0*/  LDL R25, [R1+0x13c] ;  /* 0x00013c0001197983 */ /* 0x000ee80000100800 */
[----:B------:R-:W-:Y:S04]  /*1dbf0*/  STL [R1+0x344], R10 ;  /* 0x0003440a01007387 */ /* 0x000fe80000100800 */
[----:B------:R-:W-:Y:S04]  /*1dc00*/  STL [R1+0x348], R9 ;  /* 0x0003480901007387 */ /* 0x000fe80000100800 */
[----:B------:R0:W-:Y:S04]  /*1dc10*/  STL [R1+0x34c], R2 ;  /* 0x00034c0201007387 */ /* 0x0001e80000100800 */
[----:B0-----:R-:W2:Y:S04]  /*1dc20*/  LDL.LU R2, [R1+0x36c] ;  /* 0x00036c0001027983 */ /* 0x001ea80000300800 */
[----:B------:R0:W-:Y:S04]  /*1dc30*/  STL [R1+0x350], R0 ;  /* 0x0003500001007387 */ /* 0x0001e80000100800 */
[----:B0-----:R-:W3:Y:S01]  /*1dc40*/  LDL.LU R0, [R1+0x370] ;  /* 0x0003700001007983 */ /* 0x001ee20000300800 */
[----:B------:R-:W-:-:S01]  /*1dc50*/  FADD R8, R45, R8 ;  /* 0x000000082d087221 */ /* 0x000fc20000000000 */
[----:B------:R-:W-:Y:S01]  /*1dc60*/  FADD R7, R44, R7 ;  /* 0x000000072c077221 */ /* 0x000fe20000000000 */
[----:B------:R-:W-:-:S01]  /*1dc70*/  FADD R6, R43, R6 ;  /* 0x000000062b067221 */ /* 0x000fc20000000000 */
[----:B------:R-:W-:-:S02]  /*1dc80*/  FADD R5, R42, R5 ;  /* 0x000000052a057221 */ /* 0x000fc40000000000 */
[----:B------:R-:W-:Y:S01]  /*1dc90*/  STL [R1+0x354], R8 ;  /* 0x0003540801007387 */ /* 0x000fe20000100800 */
[----:B------:R-:W-:-:S03]  /*1dca0*/  FADD R4, R15, R4 ;  /* 0x000000040f047221 */ /* 0x000fc60000000000 */
[----:B------:R-:W-:Y:S04]  /*1dcb0*/  STL [R1+0x358], R7 ;  /* 0x0003580701007387 */ /* 0x000fe80000100800 */
[----:B------:R-:W3:Y:S04]  /*1dcc0*/  LDL R42, [R1+0x100] ;  /* 0x00010000012a7983 */ /* 0x000ee80000100800 */
[----:B------:R-:W-:Y:S04]  /*1dcd0*/  STL [R1+0x35c], R6 ;  /* 0x00035c0601007387 */ /* 0x000fe80000100800 */
[----:B------:R-:W3:Y:S04]  /*1dce0*/  LDL R30, [R1+0x104] ;  /* 0x00010400011e7983 */ /* 0x000ee80000100800 */
[----:B------:R-:W-:Y:S04]  /*1dcf0*/  STL [R1+0x360], R5 ;  /* 0x0003600501007387 */ /* 0x000fe80000100800 */
        /* <DEDUP_REMOVED lines=14> */
[----:B------:R-:W3:Y:S01]  /*1dde0*/  LDL R45, [R1+0xfc] ;  /* 0x0000fc00012d7983 */ /* 0x000ee20000100800 */
[----:B----4-:R-:W-:-:S05]  /*1ddf0*/  FADD R3, R18, R3 ;  /* 0x0000000312037221 */ /* 0x010fca0000000000 */
[----:B------:R1:W-:Y:S04]  /*1de00*/  STL [R1+0x368], R3 ;  /* 0x0003680301007387 */ /* 0x0003e80000100800 */
[----:B------:R-:W4:Y:S04]  /*1de10*/  LDL R44, [R1+0xc0] ;  /* 0x0000c000012c7983 */ /* 0x000f280000100800 */
[----:B------:R-:W4:Y:S04]  /*1de20*/  LDL R43, [R1+0xc4] ;  /* 0x0000c400012b7983 */ /* 0x000f280000100800 */
[----:B------:R-:W4:Y:S04]  /*1de30*/  LDL R15, [R1+0xc8] ;  /* 0x0000c800010f7983 */ /* 0x000f280000100800 */
[----:B------:R-:W4:Y:S04]  /*1de40*/  LDL R18, [R1+0xcc] ;  /* 0x0000cc0001127983 */ /* 0x000f280000100800 */
[----:B------:R-:W4:Y:S04]  /*1de50*/  LDL.LU R31, [R1+0x374] ;  /* 0x00037400011f7983 */ /* 0x000f280000300800 */
[----:B------:R-:W4:Y:S01]  /*1de60*/  LDL.LU R29, [R1+0x378] ;  /* 0x00037800011d7983 */ /* 0x000f220000300800 */
[----:B--2---:R-:W-:-:S05]  /*1de70*/  FADD R2, R27, R2 ;  /* 0x000000021b027221 */ /* 0x004fca0000000000 */
[----:B------:R2:W-:Y:S04]  /*1de80*/  STL [R1+0x36c], R2 ;  /* 0x00036c0201007387 */ /* 0x0005e80000100800 */
[----:B------:R-:W4:Y:S01]  /*1de90*/  LDL.LU R27, [R1+0x37c] ;  /* 0x00037c00011b7983 */ /* 0x000f220000300800 */
[----:B---3--:R-:W-:-:S05]  /*1dea0*/  FADD R0, R25, R0 ;  /* 0x0000000019007221 */ /* 0x008fca0000000000 */
[----:B------:R3:W-:Y:S04]  /*1deb0*/  STL [R1+0x370], R0 ;  /* 0x0003700001007387 */ /* 0x0007e80000100800 */
        /* <DEDUP_REMOVED lines=9> */
[----:B0-----:R-:W4:Y:S04]  /*1df50*/  LDL.LU R4, [R1+0x3a4] ;  /* 0x0003a40001047983 */ /* 0x001f280000300800 */
[----:B-1----:R-:W4:Y:S04]  /*1df60*/  LDL.LU R3, [R1+0x3a8] ;  /* 0x0003a80001037983 */ /* 0x002f280000300800 */
[----:B--2---:R-:W2:Y:S04]  /*1df70*/  LDL.LU R2, [R1+0x3ac] ;  /* 0x0003ac0001027983 */ /* 0x004ea80000300800 */
[----:B---3--:R-:W3:Y:S04]  /*1df80*/  LDL.LU R0, [R1+0x3b0] ;  /* 0x0003b00001007983 */ /* 0x008ee80000300800 */
[----:B------:R-:W3:Y:S04]  /*1df90*/  LDL.LU R8, [R1+0x3b4] ;  /* 0x0003b40001087983 */ /* 0x000ee80000300800 */
[----:B------:R-:W3:Y:S04]  /*1dfa0*/  LDL.LU R7, [R1+0x3b8] ;  /* 0x0003b80001077983 */ /* 0x000ee80000300800 */
[----:B------:R-:W3:Y:S04]  /*1dfb0*/  LDL.LU R6, [R1+0x3bc] ;  /* 0x0003bc0001067983 */ /* 0x000ee80000300800 */
[----:B------:R-:W3:Y:S01]  /*1dfc0*/  LDL.LU R5, [R1+0x3c0] ;  /* 0x0003c00001057983 */ /* 0x000ee20000300800 */
[----:B----4-:R-:W-:-:S03]  /*1dfd0*/  FADD R31, R42, R31 ;  /* 0x0000001f2a1f7221 */ /* 0x010fc60000000000 */
[----:B------:R-:W4:Y:S01]  /*1dfe0*/  LDL.LU R42, [R1+0x8a8] ;  /* 0x0008a800012a7983 */ /* 0x000f220000300800 */
[----:B------:R-:W-:-:S03]  /*1dff0*/  FADD R29, R30, R29 ;  /* 0x0000001d1e1d7221 */ /* 0x000fc60000000000 */
[----:B------:R-:W-:Y:S04]  /*1e000*/  STL [R1+0x374], R31 ;  /* 0x0003741f01007387 */ /* 0x000fe80000100800 */
[----:B------:R-:W-:Y:S01]  /*1e010*/  STL [R1+0x378], R29 ;  /* 0x0003781d01007387 */ /* 0x000fe20000100800 */
[----:B------:R-:W-:-:S05]  /*1e020*/  FADD R27, R28, R27 ;  /* 0x0000001b1c1b7221 */ /* 0x000fca0000000000 */
        /* <DEDUP_REMOVED lines=17> */
[----:B0-----:R-:W4:Y:S01]  /*1e140*/  LDL R27, [R1+0xd0] ;  /* 0x0000d000011b7983 */ /* 0x001f220000100800 */
[----:B------:R-:W-:-:S03]  /*1e150*/  FADD R4, R32, R4 ;  /* 0x0000000420047221 */ /* 0x000fc60000000000 */
[----:B------:R-:W-:Y:S01]  /*1e160*/  STL [R1+0x39c], R10 ;  /* 0x00039c0a01007387 */ /* 0x000fe20000100800 */
[----:B------:R-:W-:-:S03]  /*1e170*/  FADD R3, R47, R3 ;  /* 0x000000032f037221 */ /* 0x000fc60000000000 */
[----:B------:R0:W-:Y:S01]  /*1e180*/  STL [R1+0x3a4], R4 ;  /* 0x0003a40401007387 */ /* 0x0001e20000100800 */
[----:B--2---:R-:W-:-:S03]  /*1e190*/  FADD R2, R46, R2 ;  /* 0x000000022e027221 */ /* 0x004fc60000000000 */
[----:B------:R-:W-:Y:S01]  /*1e1a0*/  STL [R1+0x3a0], R9 ;  /* 0x0003a00901007387 */ /* 0x000fe20000100800 */
[----:B---3--:R-:W-:-:S03]  /*1e1b0*/  FADD R0, R45, R0 ;  /* 0x000000002d007221 */ /* 0x008fc60000000000 */
[----:B0-----:R-:W4:Y:S04]  /*1e1c0*/  LDL.LU R4, [R1+0x3c4] ;  /* 0x0003c40001047983 */ /* 0x001f280000300800 */
[----:B------:R-:W2:Y:S04]  /*1e1d0*/  LDL R30, [R1+0xd4] ;  /* 0x0000d400011e7983 */ /* 0x000ea80000100800 */
[----:B------:R-:W3:Y:S04]  /*1e1e0*/  LDL R29, [R1+0xd8] ;  /* 0x0000d800011d7983 */ /* 0x000ee80000100800 */
[----:B------:R-:W3:Y:S04]  /*1e1f0*/  LDL R25, [R1+0xdc] ;  /* 0x0000dc0001197983 */ /* 0x000ee80000100800 */
[----:B------:R0:W-:Y:S04]  /*1e200*/  STL [R1+0x3a8], R3 ;  /* 0x0003a80301007387 */ /* 0x0001e80000100800 */
[----:B0-----:R-:W2:Y:S04]  /*1e210*/  LDL.LU R3, [R1+0x3c8] ;  /* 0x0003c80001037983 */ /* 0x001ea80000300800 */
[----:B------:R0:W-:Y:S04]  /*1e220*/  STL [R1+0x3ac], R2 ;  /* 0x0003ac0201007387 */ /* 0x0001e80000100800 */
[----:B0-----:R-:W3:Y:S04]  /*1e230*/  LDL.LU R2, [R1+0x3cc] ;  /* 0x0003cc0001027983 */ /* 0x001ee80000300800 */
[----:B------:R0:W-:Y:S04]  /*1e240*/  STL [R1+0x3b0], R0 ;  /* 0x0003b00001007387 */ /* 0x0001e80000100800 */
[----:B0-----:R-:W3:Y:S01]  /*1e250*/  LDL.LU R0, [R1+0x3d0] ;  /* 0x0003d00001007983 */ /* 0x001ee20000300800 */
[----:B------:R-:W-:-:S01]  /*1e260*/  FADD R8, R44, R8 ;  /* 0x000000082c087221 */ /* 0x000fc20000000000 */
[----:B------:R-:W-:Y:S01]  /*1e270*/  FADD R7, R43, R7 ;  /* 0x000000072b077221 */ /* 0x000fe20000000000 */
[----:B------:R-:W-:-:S01]  /*1e280*/  FADD R6, R15, R6 ;  /* 0x000000060f067221 */ /* 0x000fc20000000000 */
[----:B------:R-:W-:-:S02]  /*1e290*/  FADD R5, R18, R5 ;  /* 0x0000000512057221 */ /* 0x000fc40000000000 */
[----:B------:R-:W-:Y:S04]  /*1e2a0*/  STL [R1+0x3b4], R8 ;  /* 0x0003b40801007387 */ /* 0x000fe80000100800 */
[----:B------:R-:W3:Y:S04]  /*1e2b0*/  LDL R28, [R1+0xa0] ;  /* 0x0000a000011c7983 */ /* 0x000ee80000100800 */
[----:B------:R-:W-:Y:S04]  /*1e2c0*/  STL [R1+0x3b8], R7 ;  /* 0x0003b80701007387 */ /* 0x000fe80000100800 */
[----:B------:R-:W3:Y:S04]  /*1e2d0*/  LDL R26, [R1+0xa4] ;  /* 0x0000a400011a7983 */ /* 0x000ee80000100800 */
[----:B------:R-:W-:Y:S04]  /*1e2e0*/  STL [R1+0x3bc], R6 ;  /* 0x0003bc0601007387 */ /* 0x000fe80000100800 */
[----:B------:R-:W3:Y:S04]  /*1e2f0*/  LDL R46, [R1+0xa8] ;  /* 0x0000a800012e7983 */ /* 0x000ee80000100800 */
[----:B------:R-:W-:Y:S04]  /*1e300*/  STL [R1+0x3c0], R5 ;  /* 0x0003c00501007387 */ /* 0x000fe80000100800 */
        /* <DEDUP_REMOVED lines=15> */
[----:B----4-:R-:W-:-:S03]  /*1e400*/  FADD R4, R27, R4 ;  /* 0x000000041b047221 */ /* 0x010fc60000000000 */
[----:B------:R-:W4:Y:S04]  /*1e410*/  LDL.LU R27, [R1+0x3d4] ;  /* 0x0003d400011b7983 */ /* 0x000f280000300800 */
[----:B------:R0:W-:Y:S01]  /*1e420*/  STL [R1+0x3c4], R4 ;  /* 0x0003c40401007387 */ /* 0x0001e20000100800 */
[----:B--2---:R-:W-:-:S01]  /*1e430*/  FADD R3, R30, R3 ;  /* 0x000000031e037221 */ /* 0x004fc20000000000 */
[----:B---3--:R-:W-:Y:S01]  /*1e440*/  FADD R2, R29, R2 ;  /* 0x000000021d027221 */ /* 0x008fe20000000000 */
[----:B------:R-:W-:-:S02]  /*1e450*/  FADD R0, R25, R0 ;  /* 0x0000000019007221 */ /* 0x000fc40000000000 */
[----:B------:R-:W2:Y:S04]  /*1e460*/  LDL.LU R25, [R1+0x3d8] ;  /* 0x0003d80001197983 */ /* 0x000ea80000300800 */
[----:B------:R1:W-:Y:S04]  /*1e470*/  STL [R1+0x3c8], R3 ;  /* 0x0003c80301007387 */ /* 0x0003e80000100800 */
[----:B------:R-:W3:Y:S04]  /*1e480*/  LDL.LU R17, [R1+0x3dc] ;  /* 0x0003dc0001117983 */ /* 0x000ee80000300800 */
[----:B------:R1:W-:Y:S04]  /*1e490*/  STL [R1+0x3cc], R2 ;  /* 0x0003cc0201007387 */ /* 0x0003e80000100800 */
[----:B------:R-:W3:Y:S04]  /*1e4a0*/  LDL.LU R16, [R1+0x3e0] ;  /* 0x0003e00001107983 */ /* 0x000ee80000300800 */
[----:B------:R1:W-:Y:S04]  /*1e4b0*/  STL [R1+0x3d0], R0 ;  /* 0x0003d00001007387 */ /* 0x0003e80000100800 */
[----:B0-----:R-:W3:Y:S04]  /*1e4c0*/  LDL.LU R4, [R1+0x3e4] ;  /* 0x0003e40001047983 */ /* 0x001ee80000300800 */
[----:B-1----:R-:W3:Y:S04]  /*1e4d0*/  LDL.LU R3, [R1+0x3e8] ;  /* 0x0003e80001037983 */ /* 0x002ee80000300800 */
        /* <DEDUP_REMOVED lines=11> */
[----:B------:R-:W3:Y:S01]  /*1e590*/  LDL.LU R5, [R1+0x418] ;  /* 0x0004180001057983 */ /* 0x000ee20000300800 */
[----:B----4-:R-:W-:-:S05]  /*1e5a0*/  FADD R27, R28, R27 ;  /* 0x0000001b1c1b7221 */ /* 0x010fca0000000000 */
[----:B------:R-:W-:Y:S01]  /*1e5b0*/  STL [R1+0x3d4], R27 ;  /* 0x0003d41b01007387 */ /* 0x000fe20000100800 */
[----:B--2---:R-:W-:-:S01]  /*1e5c0*/  FADD R25, R26, R25 ;  /* 0x000000191a197221 */ /* 0x004fc20000000000 */
[----:B---3--:R-:W-:-:S04]  /*1e5d0*/  FADD R17, R46, R17 ;  /* 0x000000112e117221 */ /* 0x008fc80000000000 */
[----:B------:R-:W-:Y:S04]  /*1e5e0*/  STL [R1+0x3d8], R25 ;  /* 0x0003d81901007387 */ /* 0x000fe80000100800 */
[----:B------:R-:W-:Y:S01]  /*1e5f0*/  STL [R1+0x3dc], R17 ;  /* 0x0003dc1101007387 */ /* 0x000fe20000100800 */
[----:B------:R-:W-:-:S03]  /*1e600*/  FADD R16, R44, R16 ;  /* 0x000000102c107221 */ /* 0x000fc60000000000 */
[----:B------:R-:W2:Y:S04]  /*1e610*/  LDL R46, [R1+0x68] ;  /* 0x00006800012e7983 */ /* 0x000ea80000100800 */
[----:B------:R-:W-:Y:S01]  /*1e620*/  STL [R1+0x3e0], R16 ;  /* 0x0003e01001007387 */ /* 0x000fe20000100800 */
[----:B------:R-:W-:-:S03]  /*1e630*/  FADD R4, R15, R4 ;  /* 0x000000040f047221 */ /* 0x000fc60000000000 */
[----:B------:R-:W3:Y:S01]  /*1e640*/  LDL R44, [R1+0x6c] ;  /* 0x00006c00012c7983 */ /* 0x000ee20000100800 */
[----:B------:R-:W-:-:S03]  /*1e650*/  FADD R3, R18, R3 ;  /* 0x0000000312037221 */ /* 0x000fc60000000000 */
[----:B------:R0:W-:Y:S01]  /*1e660*/  STL [R1+0x3e4], R4 ;  /* 0x0003e40401007387 */ /* 0x0001e20000100800 */
[----:B------:R-:W-:-:S03]  /*1e670*/  FADD R2, R24, R2 ;  /* 0x0000000218027221 */ /* 0x000fc60000000000 */
[----:B------:R-:W4:Y:S01]  /*1e680*/  LDL R15, [R1+0x70] ;  /* 0x00007000010f7983 */ /* 0x000f220000100800 */
[----:B------:R-:W-:-:S03]  /*1e690*/  FADD R0, R39, R0 ;  /* 0x0000000027007221 */ /* 0x000fc60000000000 */
[----:B------:R1:W-:Y:S04]  /*1e6a0*/  STL [R1+0x3e8], R3 ;  /* 0x0003e80301007387 */ /* 0x0003e80000100800 */
[----:B------:R-:W4:Y:S04]  /*1e6b0*/  LDL R18, [R1+0x74] ;  /* 0x0000740001127983 */ /* 0x000f280000100800 */
[----:B0-----:R-:W2:Y:S04]  /*1e6c0*/  LDL.LU R4, [R1+0x41c] ;  /* 0x00041c0001047983 */ /* 0x001ea80000300800 */
[----:B-1----:R-:W3:Y:S04]  /*1e6d0*/  LDL.LU R3, [R1+0x420] ;  /* 0x0004200001037983 */ /* 0x002ee80000300800 */
[----:B------:R-:W-:Y:S04]  /*1e6e0*/  STL [R1+0x3ec], R2 ;  /* 0x0003ec0201007387 */ /* 0x000fe80000100800 */
[----:B------:R0:W-:Y:S04]  /*1e6f0*/  STL [R1+0x3f0], R0 ;  /* 0x0003f00001007387 */ /* 0x0001e80000100800 */
[----:B0-----:R-:W4:Y:S04]  /*1e700*/  LDL.LU R0, [R1+0x424] ;  /* 0x0004240001007983 */ /* 0x001f280000300800 */
[----:B------:R-:W4:Y:S01]  /*1e710*/  LDL.LU R2, [R1+0x428] ;  /* 0x0004280001027983 */ /* 0x000f220000300800 */
[----:B------:R-:W-:-:S01]  /*1e720*/  FADD R14, R38, R14 ;  /* 0x0000000e260e7221 */ /* 0x000fc20000000000 */
[----:B------:R-:W-:Y:S01]  /*1e730*/  FADD R13, R37, R13 ;  /* 0x0000000d250d7221 */ /* 0x000fe20000000000 */
[----:B------:R-:W-:-:S01]  /*1e740*/  FADD R12, R36, R12 ;  /* 0x0000000c240c7221 */ /* 0x000fc20000000000 */
[----:B------:R-:W-:Y:S01]  /*1e750*/  FADD R11, R35, R11 ;  /* 0x0000000b230b7221 */ /* 0x000fe20000000000 */
[----:B------:R-:W-:-:S01]  /*1e760*/  FADD R10, R34, R10 ;  /* 0x0000000a220a7221 */ /* 0x000fc20000000000 */
[----:B------:R-:W-:Y:S01]  /*1e770*/  STL [R1+0x3f4], R14 ;  /* 0x0003f40e01007387 */ /* 0x000fe20000100800 */
[----:B------:R-:W-:-:S01]  /*1e780*/  FADD R9, R33, R9 ;  /* 0x0000000921097221 */ /* 0x000fc20000000000 */
[----:B------:R-:W-:-:S02]  /*1e790*/  FADD R8, R32, R8 ;  /* 0x0000000820087221 */ /* 0x000fc40000000000 */
[----:B------:R-:W-:Y:S01]  /*1e7a0*/  STL [R1+0x3f8], R13 ;  /* 0x0003f80d01007387 */ /* 0x000fe20000100800 */
[----:B------:R-:W-:-:S03]  /*1e7b0*/  FADD R7, R47, R7 ;  /* 0x000000072f077221 */ /* 0x000fc60000000000 */
[----:B------:R-:W-:Y:S01]  /*1e7c0*/  STL [R1+0x3fc], R12 ;  /* 0x0003fc0c01007387 */ /* 0x000fe20000100800 */
[----:B------:R-:W-:-:S03]  /*1e7d0*/  FADD R6, R45, R6 ;  /* 0x000000062d067221 */ /* 0x000fc60000000000 */
[----:B------:R-:W-:Y:S01]  /*1e7e0*/  STL [R1+0x400], R11 ;  /* 0x0004000b01007387 */ /* 0x000fe20000100800 */
[----:B------:R-:W-:-:S03]  /*1e7f0*/  FADD R5, R43, R5 ;  /* 0x000000052b057221 */ /* 0x000fc60000000000 */
[----:B------:R0:W-:Y:S04]  /*1e800*/  STL [R1+0x404], R10 ;  /* 0x0004040a01007387 */ /* 0x0001e80000100800 */
        /* <DEDUP_REMOVED lines=20> */
[----:B----4-:R-:W-:-:S05]  /*1e950*/  FADD R0, R15, R0 ;  /* 0x000000000f007221 */ /* 0x010fca0000000000 */
[----:B------:R0:W-:Y:S04]  /*1e960*/  STL [R1+0x424], R0 ;  /* 0x0004240001007387 */ /* 0x0001e80000100800 */
[----:B------:R1:W-:Y:S01]  /*1e970*/  STL [R1+0x41c], R4 ;  /* 0x00041c0401007387 */ /* 0x0003e20000100800 */
[----:B------:R-:W-:-:S03]  /*1e980*/  FADD R2, R18, R2 ;  /* 0x0000000212027221 */ /* 0x000fc60000000000 */
[----:B0-----:R-:W2:Y:S04]  /*1e990*/  LDL.LU R0, [R1+0x45c] ;  /* 0x00045c0001007983 */ /* 0x001ea80000300800 */
[----:B------:R0:W-:Y:S04]  /*1e9a0*/  STL [R1+0x420], R3 ;  /* 0x0004200301007387 */ /* 0x0001e80000100800 */
[----:B------:R-:W3:Y:S04]  /*1e9b0*/  LDL.LU R44, [R1+0x42c] ;  /* 0x00042c00012c7983 */ /* 0x000ee80000300800 */
[----:B------:R-:W4:Y:S04]  /*1e9c0*/  LDL.LU R46, [R1+0x430] ;  /* 0x00043000012e7983 */ /* 0x000f280000300800 */
[----:B------:R-:W2:Y:S04]  /*1e9d0*/  LDL.LU R32, [R1+0x434] ;  /* 0x0004340001207983 */ /* 0x000ea80000300800 */
[----:B------:R0:W-:Y:S04]  /*1e9e0*/  STL [R1+0x428], R2 ;  /* 0x0004280201007387 */ /* 0x0001e80000100800 */
[----:B------:R-:W2:Y:S04]  /*1e9f0*/  LDL.LU R34, [R1+0x438] ;  /* 0x0004380001227983 */ /* 0x000ea80000300800 */
[----:B------:R-:W2:Y:S04]  /*1ea00*/  LDL.LU R9, [R1+0x43c] ;  /* 0x00043c0001097983 */ /* 0x000ea80000300800 */
[----:B------:R-:W2:Y:S04]  /*1ea10*/  LDL.LU R8, [R1+0x440] ;  /* 0x0004400001087983 */ /* 0x000ea80000300800 */
[----:B------:R-:W2:Y:S04]  /*1ea20*/  LDL.LU R7, [R1+0x444] ;  /* 0x0004440001077983 */ /* 0x000ea80000300800 */
[----:B------:R-:W2:Y:S04]  /*1ea30*/  LDL.LU R6, [R1+0x448] ;  /* 0x0004480001067983 */ /* 0x000ea80000300800 */
[----:B------:R-:W2:Y:S04]  /*1ea40*/  LDL.LU R5, [R1+0x44c] ;  /* 0x00044c0001057983 */ /* 0x000ea80000300800 */
[----:B-1----:R-:W2:Y:S04]  /*1ea50*/  LDL.LU R4, [R1+0x450] ;  /* 0x0004500001047983 */ /* 0x002ea80000300800 */
[----:B0-----:R-:W2:Y:S04]  /*1ea60*/  LDL.LU R3, [R1+0x454] ;  /* 0x0004540001037983 */ /* 0x001ea80000300800 */
[----:B------:R-:W2:Y:S04]  /*1ea70*/  LDL.LU R2, [R1+0x458] ;  /* 0x0004580001027983 */ /* 0x000ea80000300800 */
[----:B------:R-:W2:Y:S04]  /*1ea80*/  LDL R36, [R1+0x2c] ;  /* 0x00002c0001247983 */ /* 0x000ea80000100800 */
[----:B------:R-:W2:Y:S04]  /*1ea90*/  LDL R38, [R1+0x30] ;  /* 0x0000300001267983 */ /* 0x000ea80000100800 */
[----:B------:R-:W2:Y:S04]  /*1eaa0*/  LDL R24, [R1+0x34] ;  /* 0x0000340001187983 */ /* 0x000ea80000100800 */
[----:B------:R-:W2:Y:S04]  /*1eab0*/  LDL R26, [R1+0x38] ;  /* 0x00003800011a7983 */ /* 0x000ea80000100800 */
[----:B------:R-:W2:Y:S04]  /*1eac0*/  LDL R28, [R1+0x3c] ;  /* 0x00003c00011c7983 */ /* 0x000ea80000100800 */
[----:B------:R-:W2:Y:S04]  /*1ead0*/  LDL R30, [R1] ;  /* 0x00000000011e7983 */ /* 0x000ea80000100800 */
[----:B------:R-:W2:Y:S04]  /*1eae0*/  LDL R17, [R1+0x4] ;  /* 0x0000040001117983 */ /* 0x000ea80000100800 */
[----:B------:R-:W2:Y:S04]  /*1eaf0*/  LDL R12, [R1+0x8] ;  /* 0x00000800010c7983 */ /* 0x000ea80000100800 */
[----:B------:R-:W2:Y:S04]  /*1eb00*/  LDL R13, [R1+0xc] ;  /* 0x00000c00010d7983 */ /* 0x000ea80000100800 */
[----:B------:R-:W2:Y:S04]  /*1eb10*/  LDL R14, [R1+0x10] ;  /* 0x00001000010e7983 */ /* 0x000ea80000100800 */
[----:B------:R-:W2:Y:S04]  /*1eb20*/  LDL R16, [R1+0x14] ;  /* 0x0000140001107983 */ /* 0x000ea80000100800 */
[----:B------:R-:W2:Y:S04]  /*1eb30*/  LDL R15, [R1+0x18] ;  /* 0x00001800010f7983 */ /* 0x000ea80000100800 */
[----:B------:R-:W2:Y:S01]  /*1eb40*/  LDL R18, [R1+0x1c] ;  /* 0x00001c0001127983 */ /* 0x000ea20000100800 */
[----:B---3--:R-:W-:-:S03]  /*1eb50*/  FADD R44, R43, R44 ;  /* 0x0000002c2b2c7221 */ /* 0x008fc60000000000 */
[----:B------:R-:W3:Y:S01]  /*1eb60*/  LDL.LU R43, [R1+0x8a4] ;  /* 0x0008a400012b7983 */ /* 0x000ee20000300800 */
[----:B----4-:R-:W-:-:S03]  /*1eb70*/  FADD R46, R45, R46 ;  /* 0x0000002e2d2e7221 */ /* 0x010fc60000000000 */
[----:B------:R0:W-:Y:S01]  /*1eb80*/  STL [R1+0x42c], R44 ;  /* 0x00042c2c01007387 */ /* 0x0001e20000100800 */
[----:B--2---:R-:W-:-:S03]  /*1eb90*/  FADD R32, R47, R32 ;  /* 0x000000202f207221 */ /* 0x004fc60000000000 */
[----:B0-----:R-:W2:Y:S01]  /*1eba0*/  LDL.LU R44, [R1+0x8a0] ;  /* 0x0008a000012c7983 */ /* 0x001ea20000300800 */
[----:B------:R-:W-:-:S03]  /*1ebb0*/  FADD R34, R33, R34 ;  /* 0x0000002221227221 */ /* 0x000fc60000000000 */
[----:B------:R-:W4:Y:S04]  /*1ebc0*/  LDL.LU R45, [R1+0x89c] ;  /* 0x00089c00012d7983 */ /* 0x000f280000300800 */
[----:B------:R0:W-:Y:S01]  /*1ebd0*/  STL [R1+0x430], R46 ;  /* 0x0004302e01007387 */ /* 0x0001e20000100800 */
[----:B------:R-:W-:-:S01]  /*1ebe0*/  FADD R9, R35, R9 ;  /* 0x0000000923097221 */ /* 0x000fc20000000000 */
[----:B------:R-:W-:Y:S01]  /*1ebf0*/  FADD R8, R10, R8 ;  /* 0x000000080a087221 */ /* 0x000fe20000000000 */
[----:B------:R-:W-:-:S01]  /*1ec00*/  FADD R7, R11, R7 ;  /* 0x000000070b077221 */ /* 0x000fc20000000000 */
[----:B0-----:R-:W4:Y:S04]  /*1ec10*/  LDL.LU R46, [R1+0x898] ;  /* 0x00089800012e7983 */ /* 0x001f280000300800 */
        /* <DEDUP_REMOVED lines=9> */
[----:B------:R-:W-:-:S02]  /*1ecb0*/  FADD R0, R37, R0 ;  /* 0x0000000025007221 */ /* 0x000fc40000000000 */
[----:B0-----:R-:W4:Y:S04]  /*1ecc0*/  LDL.LU R34, [R1+0x888] ;  /* 0x0008880001227983 */ /* 0x001f280000300800 */
[----:B------:R-:W4:Y:S04]  /*1ecd0*/  LDL.LU R35, [R1+0x884] ;  /* 0x0008840001237983 */ /* 0x000f280000300800 */
[----:B------:R0:W-:Y:S04]  /*1ece0*/  STL [R1+0x43c], R9 ;  /* 0x00043c0901007387 */ /* 0x0001e80000100800 */
[----:B------:R1:W-:Y:S04]  /*1ecf0*/  STL [R1+0x440], R8 ;  /* 0x0004400801007387 */ /* 0x0003e80000100800 */
[----:B------:R1:W-:Y:S01]  /*1ed00*/  STL [R1+0x444], R7 ;  /* 0x0004440701007387 */ /* 0x0003e20000100800 */
[----:B------:R-:W-:-:S03]  /*1ed10*/  FADD R2, R39, R2 ;  /* 0x0000000227027221 */ /* 0x000fc60000000000 */
[----:B------:R1:W-:Y:S04]  /*1ed20*/  STL [R1+0x448], R6 ;  /* 0x0004480601007387 */ /* 0x0003e80000100800 */
[----:B------:R1:W-:Y:S04]  /*1ed30*/  STL [R1+0x44c], R5 ;  /* 0x00044c0501007387 */ /* 0x0003e80000100800 */
[----:B------:R1:W-:Y:S04]  /*1ed40*/  STL [R1+0x450], R4 ;  /* 0x0004500401007387 */ /* 0x0003e80000100800 */
[----:B------:R-:W3:Y:S04]  /*1ed50*/  LDL.LU R37, [R1+0x460] ;  /* 0x0004600001257983 */ /* 0x000ee80000300800 */
[----:B------:R1:W-:Y:S04]  /*1ed60*/  STL [R1+0x454], R3 ;  /* 0x0004540301007387 */ /* 0x0003e80000100800 */
[----:B------:R-:W2:Y:S04]  /*1ed70*/  LDL.LU R39, [R1+0x464] ;  /* 0x0004640001277983 */ /* 0x000ea80000300800 */
[----:B------:R1:W-:Y:S04]  /*1ed80*/  STL [R1+0x458], R2 ;  /* 0x0004580201007387 */ /* 0x0003e80000100800 */
[----:B------:R-:W4:Y:S04]  /*1ed90*/  LDL.LU R25, [R1+0x468] ;  /* 0x0004680001197983 */ /* 0x000f280000300800 */
[----:B------:R1:W-:Y:S04]  /*1eda0*/  STL [R1+0x45c], R0 ;  /* 0x00045c0001007387 */ /* 0x0003e80000100800 */
[----:B------:R-:W4:Y:S04]  /*1edb0*/  LDL.LU R27, [R1+0x46c] ;  /* 0x00046c00011b7983 */ /* 0x000f280000300800 */
[----:B------:R-:W4:Y:S04]  /*1edc0*/  LDL.LU R29, [R1+0x470] ;  /* 0x00047000011d7983 */ /* 0x000f280000300800 */
[----:B------:R-:W4:Y:S04]  /*1edd0*/  LDL.LU R31, [R1+0x474] ;  /* 0x00047400011f7983 */ /* 0x000f280000300800 */
[----:B------:R-:W4:Y:S04]  /*1ede0*/  LDL.LU R11, [R1+0x478] ;  /* 0x00047800010b7983 */ /* 0x000f280000300800 */
[----:B------:R-:W4:Y:S04]  /*1edf0*/  LDL.LU R10, [R1+0x47c] ;  /* 0x00047c00010a7983 */ /* 0x000f280000300800 */
[----:B0-----:R-:W4:Y:S04]  /*1ee00*/  LDL.LU R9, [R1+0x480] ;  /* 0x0004800001097983 */ /* 0x001f280000300800 */
[----:B-1----:R-:W4:Y:S04]  /*1ee10*/  LDL.LU R8, [R1+0x484] ;  /* 0x0004840001087983 */ /* 0x002f280000300800 */
[----:B------:R-:W4:Y:S04]  /*1ee20*/  LDL.LU R7, [R1+0x488] ;  /* 0x0004880001077983 */ /* 0x000f280000300800 */
[----:B------:R-:W4:Y:S04]  /*1ee30*/  LDL.LU R6, [R1+0x48c] ;  /* 0x00048c0001067983 */ /* 0x000f280000300800 */
[----:B------:R-:W4:Y:S04]  /*1ee40*/  LDL.LU R5, [R1+0x490] ;  /* 0x0004900001057983 */ /* 0x000f280000300800 */
[----:B------:R-:W4:Y:S04]  /*1ee50*/  LDL.LU R4, [R1+0x494] ;  /* 0x0004940001047983 */ /* 0x000f280000300800 */
[----:B------:R-:W4:Y:S04]  /*1ee60*/  LDL.LU R3, [R1+0x498] ;  /* 0x0004980001037983 */ /* 0x000f280000300800 */
[----:B------:R-:W4:Y:S04]  /*1ee70*/  LDL.LU R2, [R1+0x49c] ;  /* 0x00049c0001027983 */ /* 0x000f280000300800 */
[----:B------:R-:W4:Y:S01]  /*1ee80*/  LDL.LU R0, [R1+0x4a0] ;  /* 0x0004a00001007983 */ /* 0x000f220000300800 */
[----:B---3--:R-:W-:-:S03]  /*1ee90*/  FADD R37, R36, R37 ;  /* 0x0000002524257221 */ /* 0x008fc60000000000 */
[----:B------:R-:W3:Y:S04]  /*1eea0*/  LDL.LU R36, [R1+0x880] ;  /* 0x0008800001247983 */ /* 0x000ee80000300800 */
[----:B------:R0:W-:Y:S01]  /*1eeb0*/  STL [R1+0x460], R37 ;  /* 0x0004602501007387 */ /* 0x0001e20000100800 */
[----:B--2---:R-:W-:-:S03]  /*1eec0*/  FADD R39, R38, R39 ;  /* 0x0000002726277221 */ /* 0x004fc60000000000 */
[----:B0-----:R-:W2:Y:S01]  /*1eed0*/  LDL.LU R37, [R1+0x87c] ;  /* 0x00087c0001257983 */ /* 0x001ea20000300800 */
[----:B----4-:R-:W-:-:S03]  /*1eee0*/  FADD R25, R24, R25 ;  /* 0x0000001918197221 */ /* 0x010fc60000000000 */
[----:B------:R-:W4:Y:S04]  /*1eef0*/  LDL.LU R38, [R1+0x878] ;  /* 0x0008780001267983 */ /* 0x000f280000300800 */
[----:B------:R0:W-:Y:S01]  /*1ef00*/  STL [R1+0x464], R39 ;  /* 0x0004642701007387 */ /* 0x0001e20000100800 */
[----:B------:R-:W-:-:S01]  /*1ef10*/  FADD R27, R26, R27 ;  /* 0x0000001b1a1b7221 */ /* 0x000fc20000000000 */
[----:B------:R-:W-:Y:S02]  /*1ef20*/  FADD R29, R28, R29 ;  /* 0x0000001d1c1d7221 */ /* 0x000fe40000000000 */
        /* <DEDUP_REMOVED lines=24> */
[----:B------:R0:W5:Y:S04]  /*1f0b0*/  LDL.LU R17, [R1+0x850] ;  /* 0x0008500001117983 */ /* 0x0001680000300800 */
[----:B------:R1:W-:Y:S04]  /*1f0c0*/  STL [R1+0x478], R11 ;  /* 0x0004780b01007387 */ /* 0x0003e80000100800 */
[----:B------:R0:W-:Y:S04]  /*1f0d0*/  STL [R1+0x47c], R10 ;  /* 0x00047c0a01007387 */ /* 0x0001e80000100800 */
        /* <DEDUP_REMOVED lines=16> */
[----:B-1----:R-:W4:Y:S04]  /*1f1e0*/  LDL.LU R11, [R1+0x4bc] ;  /* 0x0004bc00010b7983 */ /* 0x002f280000300800 */
[----:B0-----:R-:W4:Y:S04]  /*1f1f0*/  LDL.LU R10, [R1+0x4c0] ;  /* 0x0004c000010a7983 */ /* 0x001f280000300800 */
        /* <DEDUP_REMOVED lines=9> */
[----:B---3--:R-:W-:-:S01]  /*1f290*/  FADD R18, R228, R18 ;  /* 0x00000012e4127221 */ /* 0x008fc20000000000 */
[----:B--2---:R-:W-:-:S04]  /*1f2a0*/  FADD R16, R229, R16 ;  /* 0x00000010e5107221 */ /* 0x004fc80000000000 */
[----:B------:R0:W-:Y:S01]  /*1f2b0*/  STL [R1+0x4a4], R18 ;  /* 0x0004a41201007387 */ /* 0x0001e20000100800 */
[----:B----4-:R-:W-:-:S03]  /*1f2c0*/  FADD R15, R230, R15 ;  /* 0x0000000fe60f7221 */ /* 0x010fc60000000000 */
[----:B------:R1:W-:Y:S01]  /*1f2d0*/  STL [R1+0x4a8], R16 ;  /* 0x0004a81001007387 */ /* 0x0003e20000100800 */
[----:B------:R-:W-:-:S03]  /*1f2e0*/  FADD R14, R231, R14 ;  /* 0x0000000ee70e7221 */ /* 0x000fc60000000000 */
        /* <DEDUP_REMOVED lines=24> */
[----:B0-----:R-:W4:Y:S01]  /*1f470*/  LDL.LU R18, [R1+0x4e8] ;  /* 0x0004e80001127983 */ /* 0x001f220000300800 */
[----:B------:R-:W-:-:S03]  /*1f480*/  FADD R0, R212, R0 ;  /* 0x00000000d4007221 */ /* 0x000fc60000000000 */
[----:B------:R0:W-:Y:S04]  /*1f490*/  STL [R1+0x4dc], R3 ;  /* 0x0004dc0301007387 */ /* 0x0001e80000100800 */
[----:B-1----:R-:W4:Y:S04]  /*1f4a0*/  LDL.LU R16, [R1+0x4ec] ;  /* 0x0004ec0001107983 */ /* 0x002f280000300800 */
[----:B------:R1:W-:Y:S04]  /*1f4b0*/  STL [R1+0x4e0], R2 ;  /* 0x0004e00201007387 */ /* 0x0003e80000100800 */
[----:B--2---:R-:W2:Y:S04]  /*1f4c0*/  LDL.LU R15, [R1+0x4f0] ;  /* 0x0004f000010f7983 */ /* 0x004ea80000300800 */
[----:B------:R1:W-:Y:S04]  /*1f4d0*/  STL [R1+0x4e4], R0 ;  /* 0x0004e40001007387 */ /* 0x0003e80000100800 */
[----:B---3--:R-:W3:Y:S04]  /*1f4e0*/  LDL.LU R14, [R1+0x4f4] ;  /* 0x0004f400010e7983 */ /* 0x008ee80000300800 */
[----:B----4-:R-:W4:Y:S04]  /*1f4f0*/  LDL.LU R13, [R1+0x4f8] ;  /* 0x0004f800010d7983 */ /* 0x010f280000300800 */
        /* <DEDUP_REMOVED lines=11> */
[----:B------:R-:W4:Y:S01]  /*1f5b0*/  LDL.LU R0, [R1+0x528] ;  /* 0x0005280001007983 */ /* 0x000f220000300800 */
[----:B------:R-:W-:-:S01]  /*1f5c0*/  FADD R18, R213, R18 ;  /* 0x00000012d5127221 */ /* 0x000fc20000000000 */
[----:B------:R-:W-:-:S04]  /*1f5d0*/  FADD R16, R214, R16 ;  /* 0x00000010d6107221 */ /* 0x000fc80000000000 */
[----:B------:R0:W-:Y:S01]  /*1f5e0*/  STL [R1+0x4e8], R18 ;  /* 0x0004e81201007387 */ /* 0x0001e20000100800 */
[----:B--2---:R-:W-:-:S03]  /*1f5f0*/  FADD R15, R215, R15 ;  /* 0x0000000fd70f7221 */ /* 0x004fc60000000000 */
[----:B------:R1:W-:Y:S01]  /*1f600*/  STL [R1+0x4ec], R16 ;  /* 0x0004ec1001007387 */ /* 0x0003e20000100800 */
[----:B---3--:R-:W-:-:S03]  /*1f610*/  FADD R14, R200, R14 ;  /* 0x0000000ec80e7221 */ /* 0x008fc60000000000 */
        /* <DEDUP_REMOVED lines=455> */
[----:B------:R-:W-:Y:S01]  /*21290*/  STL [R1+0x74c], R18 ;  /* 0x00074c1201007387 */ /* 0x000fe20000100800 */
[----:B--2---:R-:W-:-:S03]  /*212a0*/  FADD R15, R48, R15 ;  /* 0x0000000f300f7221 */ /* 0x004fc60000000000 */
[----:B------:R0:W-:Y:S01]  /*212b0*/  STL [R1+0x750], R16 ;  /* 0x0007501001007387 */ /* 0x0001e20000100800 */
[----:B---3--:R-:W-:-:S03]  /*212c0*/  FADD R14, R49, R14 ;  /* 0x0000000e310e7221 */ /* 0x008fc60000000000 */
[----:B------:R-:W-:Y:S01]  /*212d0*/  STL [R1+0x754], R15 ;  /* 0x0007540f01007387 */ /* 0x000fe20000100800 */
        /* <DEDUP_REMOVED lines=43> */
[----:B------:R-:W4:Y:S01]  /*21590*/  LDL.LU R15, [R1+0x7d0] ;  /* 0x0007d000010f7983 */ /* 0x000f220000300800 */
[----:B------:R-:W-:Y:S01]  /*215a0*/  UMOV UR5, URZ ;  /* 0x0000003f00057c82 */ /* 0x000fe20008000000 */
[----:B------:R-:W-:-:S05]  /*215b0*/  FADD R16, R47, R16 ;  /* 0x000000102f107221 */ /* 0x000fca0000000000 */
[----:B------:R0:W-:Y:S01]  /*215c0*/  STL [R1+0x790], R16 ;  /* 0x0007901001007387 */ /* 0x0001e20000100800 */
[----:B------:R-:W-:-:S03]  /*215d0*/  FADD R14, R32, R14 ;  /* 0x0000000e200e7221 */ /* 0x000fc60000000000 */
[----:B0-----:R0:W5:Y:S01]  /*215e0*/  LDL.LU R16, [R1+0x84c] ;  /* 0x00084c0001107983 */ /* 0x0011620000300800 */
[----:B--2---:R-:W-:-:S03]  /*215f0*/  FADD R13, R33, R13 ;  /* 0x0000000d210d7221 */ /* 0x004fc60000000000 */
[----:B------:R1:W-:Y:S01]  /*21600*/  STL [R1+0x794], R14 ;  /* 0x0007940e01007387 */ /* 0x0003e20000100800 */
[----:B---3--:R-:W-:-:S01]  /*21610*/  FADD R12, R34, R12 ;  /* 0x0000000c220c7221 */ /* 0x008fc20000000000 */
[----:B----4-:R-:W-:Y:S02]  /*21620*/  FADD R11, R35, R11 ;  /* 0x0000000b230b7221 */ /* 0x010fe40000000000 */
[----:B-1----:R0:W5:Y:S01]  /*21630*/  LDL.LU R14, [R1+0x848] ;  /* 0x00084800010e7983 */ /* 0x0021620000300800 */
[----:B------:R-:W-:-:S03]  /*21640*/  FADD R10, R36, R10 ;  /* 0x0000000a240a7221 */ /* 0x000fc60000000000 */
[----:B------:R1:W-:Y:S01]  /*21650*/  STL [R1+0x798], R13 ;  /* 0x0007980d01007387 */ /* 0x0003e20000100800 */
[----:B------:R-:W-:-:S03]  /*21660*/  FADD R9, R37, R9 ;  /* 0x0000000925097221 */ /* 0x000fc60000000000 */
[----:B-1----:R0:W5:Y:S01]  /*21670*/  LDL.LU R13, [R1+0x844] ;  /* 0x00084400010d7983 */ /* 0x0021620000300800 */
[----:B------:R-:W-:-:S03]  /*21680*/  FADD R8, R38, R8 ;  /* 0x0000000826087221 */ /* 0x000fc60000000000 */
[----:B------:R1:W-:Y:S01]  /*21690*/  STL [R1+0x79c], R12 ;  /* 0x00079c0c01007387 */ /* 0x0003e20000100800 */
[----:B------:R-:W-:-:S01]  /*216a0*/  FADD R7, R39, R7 ;  /* 0x0000000727077221 */ /* 0x000fc20000000000 */
[----:B------:R-:W-:Y:S02]  /*216b0*/  FADD R6, R24, R6 ;  /* 0x0000000618067221 */ /* 0x000fe40000000000 */
[----:B-1----:R0:W5:Y:S04]  /*216c0*/  LDL.LU R12, [R1+0x840] ;  /* 0x00084000010c7983 */ /* 0x0021680000300800 */
[----:B------:R1:W-:Y:S01]  /*216d0*/  STL [R1+0x7a0], R11 ;  /* 0x0007a00b01007387 */ /* 0x0003e20000100800 */
[----:B------:R-:W-:-:S01]  /*216e0*/  FADD R5, R25, R5 ;  /* 0x0000000519057221 */ /* 0x000fc20000000000 */
[----:B------:R-:W-:-:S02]  /*216f0*/  FADD R4, R26, R4 ;  /* 0x000000041a047221 */ /* 0x000fc40000000000 */
[----:B-1----:R0:W5:Y:S04]  /*21700*/  LDL.LU R11, [R1+0x83c] ;  /* 0x00083c00010b7983 */ /* 0x0021680000300800 */
[----:B------:R1:W-:Y:S01]  /*21710*/  STL [R1+0x7a4], R10 ;  /* 0x0007a40a01007387 */ /* 0x0003e20000100800 */
[----:B------:R-:W-:-:S03]  /*21720*/  FADD R3, R27, R3 ;  /* 0x000000031b037221 */ /* 0x000fc60000000000 */
        /* <DEDUP_REMOVED lines=24> */
[----:B------:R0:W-:Y:S01]  /*218b0*/  STL [R1+0x7cc], R18 ;  /* 0x0007cc1201007387 */ /* 0x0001e20000100800 */
[----:B-1----:R-:W-:-:S07]  /*218c0*/  IMAD.U32 R15, RZ, RZ, UR5 ;  /* 0x00000005ff0f7e24 */ /* 0x002fce000f8e00ff */
.L_x_28:
[----:B------:R-:W-:Y:S05]  /*218d0*/  @!P1 BRA `(.L_x_29) ;  /* 0x0000000000049947 */ /* 0x000fea0003800000 */
[----:B------:R-:W-:Y:S01]  /*218e0*/  BPT.TRAP 0x1 ;  /* 0x000000040000795c */ /* 0x000fe20000300000 */
.L_x_29:
[----:B-----5:R1:W-:Y:S04]  /*218f0*/  STL [R1+0x818], R2 ;  /* 0x0008180201007387 */ /* 0x0203e80000100800 */
[----:B0-----:R-:W2:Y:S04]  /*21900*/  LDL R18, [R1+0x7e4] ;  /* 0x0007e40001127983 */ /* 0x001ea80000100800 */
[----:B-1----:R-:W3:Y:S04]  /*21910*/  LDL R2, [R1+0x7f8] ;  /* 0x0007f80001027983 */ /* 0x002ee80000100800 */
[----:B------:R0:W-:Y:S04]  /*21920*/  STL [R1+0x814], R0 ;  /* 0x0008140001007387 */ /* 0x0001e80000100800 */
[----:B0-----:R-:W4:Y:S01]  /*21930*/  LDL R0, [R1+0x7f4] ;  /* 0x0007f40001007983 */ /* 0x001f220000100800 */
[----:B------:R-:W-:-:S02]  /*21940*/  R2UR UR7, R17 ;  /* 0x00000000110772ca */ /* 0x000fc400000e0000 */
[----:B------:R-:W-:Y:S02]  /*21950*/  R2UR UR6, R14 ;  /* 0x000000000e0672ca */ /* 0x000fe400000e0000 */
[----:B--2---:R-:W-:-:S09]  /*21960*/  ISETP.NE.AND P0, PT, R18, RZ, PT ;  /* 0x000000ff1200720c */ /* 0x004fd20003f05270 */
[----:B------:R-:W-:-:S05]  /*21970*/  IMAD.U32 R18, RZ, RZ, UR7 ;  /* 0x00000007ff127e24 */ /* 0x000fca000f8e00ff */
[----:B------:R-:W-:-:S05]  /*21980*/  @P0 LEA R18, R18, UR6, 0x3 ;  /* 0x0000000612120c11 */ /* 0x000fca000f8e18ff */
[----:B------:R-:W-:Y:S01]  /*21990*/  @P0 VIADD R18, R18, 0x10 ;  /* 0x0000001012120836 */ /* 0x000fe20000000000 */
[----:B---3--:R-:W-:Y:S02]  /*219a0*/  R2UR UR5, R2 ;  /* 0x00000000020572ca */ /* 0x008fe400000e0000 */
[----:B------:R0:W5:Y:S02]  /*219b0*/  LDL.LU R2, [R1+0x818] ;  /* 0x0008180001027983 */ /* 0x0001640000300800 */
[----:B----4-:R-:W-:Y:S02]  /*219c0*/  @P0 PRMT R18, R0, 0x654, R18 ;  /* 0x0000065400120816 */ /* 0x010fe40000000012 */
[----:B------:R0:W5:Y:S02]  /*219d0*/  LDL.LU R0, [R1+0x814] ;  /* 0x0008140001007983 */ /* 0x0001640000300800 */
[----:B------:R0:W-:Y:S05]  /*219e0*/  @P0 SYNCS.ARRIVE.TRANS64.RED.A1T0 RZ, [R18+URZ], RZ ;  /* 0x000000ff12ff09a7 */ /* 0x0001ea000810043f */
[----:B------:R-:W-:-:S06]  /*219f0*/  UISETP.GT.U32.AND UP0, UPT, UR5, 0x1, UPT ;  /* 0x000000010500788c */ /* 0x000fcc000bf04070 */
[----:B------:R-:W-:-:S13]  /*21a00*/  PLOP3.LUT P0, PT, PT, PT, UP0, 0x80, 0x0 ;  /* 0x000000000000781c */ /* 0x000fda0003f0f008 */
[----:B0-----:R-:W-:Y:S05]  /*21a10*/  @P0 BRA `(.L_x_30) ;  /* 0x0000000000040947 */ /* 0x001fea0003800000 */
[----:B------:R-:W-:Y:S01]  /*21a20*/  BPT.TRAP 0x1 ;  /* 0x000000040000795c */ /* 0x000fe20000300000 */
.L_x_30:
[----:B------:R-:W2:Y:S01]  /*21a30*/  LDL.LU R18, [R1+0x7d4] ;  /* 0x0007d40001127983 */ /* 0x000ea20000300800 */
[----:B------:R-:W-:Y:S02]  /*21a40*/  R2UR UR5, R13 ;  /* 0x000000000d0572ca */ /* 0x000fe400000e0000 */
[----:B------:R-:W-:Y:S02]  /*21a50*/  R2UR UR6, R17 ;  /* 0x00000000110672ca */ /* 0x000fe400000e0000 */
[----:B------:R-:W-:-:S09]  /*21a60*/  R2UR UR8, R16 ;  /* 0x00000000100872ca */ /* 0x000fd200000e0000 */
[----:B------:R-:W-:Y:S02]  /*21a70*/  UIADD3 UR5, UR5, 0x1, URZ ;  /* 0x0000000105057890 */ /* 0x000fe4000fffe03f */
[----:B------:R-:W-:Y:S02]  /*21a80*/  UIADD3 UR6, UR6, 0x1, URZ ;  /* 0x0000000106067890 */ /* 0x000fe4000fffe03f */
[----:B------:R-:W-:Y:S02]  /*21a90*/  UISETP.NE.AND UP0, UPT, UR5, 0x2, UPT ;  /* 0x000000020500788c */ /* 0x000fe4000bf05270 */
[----:B------:R-:W-:-:S04]  /*21aa0*/  UISETP.NE.AND UP1, UPT, UR6, 0x2, UPT ;  /* 0x000000020600788c */ /* 0x000fc8000bf25270 */
[----:B------:R-:W-:-:S06]  /*21ab0*/  USEL UR6, UR6, URZ, UP1 ;  /* 0x0000003f06067287 */ /* 0x000fcc0008800000 */
[----:B------:R-:W-:Y:S01]  /*21ac0*/  IMAD.U32 R17, RZ, RZ, UR6 ;  /* 0x00000006ff117e24 */ /* 0x000fe2000f8e00ff */
[----:B--2---:R-:W-:-:S13]  /*21ad0*/  R2UR UR9, R18 ;  /* 0x00000000120972ca */ /* 0x004fda00000e0000 */
[----:B------:R-:W-:Y:S02]  /*21ae0*/  UIADD3 UR7, UR9, -0x1, URZ ;  /* 0xffffffff09077890 */ /* 0x000fe4000fffe03f */
[----:B------:R-:W-:Y:S02]  /*21af0*/  UISETP.GT.AND UP2, UPT, UR9, 0x1, UPT ;  /* 0x000000010900788c */ /* 0x000fe4000bf44270 */
[----:B------:R-:W-:Y:S02]  /*21b00*/  USEL UR9, UR5, URZ, UP0 ;  /* 0x0000003f05097287 */ /* 0x000fe40008000000 */
[----:B------:R-:W-:Y:S01]  /*21b10*/  IMAD.U32 R18, RZ, RZ, UR7 ;  /* 0x00000007ff127e24 */ /* 0x000fe2000f8e00ff */
[----:B------:R-:W-:Y:S01]  /*21b20*/  USEL UR5, URZ, 0x1, UP0 ;  /* 0x000000013f057887 */ /* 0x000fe20008000000 */
[----:B------:R-:W-:Y:S02]  /*21b30*/  PLOP3.LUT P0, PT, PT, PT, UP2, 0x80, 0x0 ;  /* 0x000000000000781c */ /* 0x000fe40003f0f028 */
[----:B------:R-:W-:Y:S01]  /*21b40*/  IMAD.U32 R13, RZ, RZ, UR9 ;  /* 0x00000009ff0d7e24 */ /* 0x000fe2000f8e00ff */
[----:B------:R0:W-:Y:S01]  /*21b50*/  STL [R1+0x7d4], R18 ;  /* 0x0007d41201007387 */ /* 0x0001e20000100800 */
[----:B------:R-:W-:-:S03]  /*21b60*/  ULOP3.LUT UR8, UR8, UR5, URZ, 0x3c, !UPT ;  /* 0x0000000508087292 */ /* 0x000fc6000f8e3c3f */
[----:B------:R-:W-:-:S03]  /*21b70*/  UMOV UR5, 0x1 ;  /* 0x0000000100057882 */ /* 0x000fc60000000000 */
[----:B------:R-:W-:-:S03]  /*21b80*/  IMAD.U32 R16, RZ, RZ, UR8 ;  /* 0x00000008ff107e24 */ /* 0x000fc6000f8e00ff */
[----:B0-----:R-:W-:Y:S05]  /*21b90*/  @P0 BRA `(.L_x_31) ;  /* 0xffffff0800880947 */ /* 0x001fea000383ffff */
.L_x_23:
[----:B------:R-:W-:-:S13]  /*21ba0*/  R2UR UR4, R15 ;  /* 0x000000000f0472ca */ /* 0x000fda00000e0000 */
[----:B------:R-:W-:-:S04]  /*21bb0*/  UISETP.NE.AND UP0, UPT, UR4, URZ, UPT ;  /* 0x0000003f0400728c */ /* 0x000fc8000bf05270 */
[----:B------:R-:W-:-:S06]  /*21bc0*/  USEL UR4, URZ, 0x1, !UP0 ;  /* 0x000000013f047887 */ /* 0x000fcc000c000000 */
[----:B------:R-:W-:-:S13]  /*21bd0*/  ISETP.NE.AND P0, PT, RZ, UR4, PT ;  /* 0x00000004ff007c0c */ /* 0x000fda000bf05270 */
[----:B------:R-:W-:Y:S05]  /*21be0*/  @!P0 BRA `(.L_x_32) ;  /* 0x0000005000b08947 */ /* 0x000fea0003800000 */
[----:B------:R-:W2:Y:S04]  /*21bf0*/  LDL.LU R15, [R1+0x220] ;  /* 0x00022000010f7983 */ /* 0x000ea80000300800 */
[----:B------:R-:W3:Y:S04]  /*21c00*/  LDL.LU R13, [R1+0x224] ;  /* 0x00022400010d7983 */ /* 0x000ee80000300800 */
[----:B------:R-:W4:Y:S04]  /*21c10*/  LDL.LU R16, [R1+0x228] ;  /* 0x0002280001107983 */ /* 0x000f280000300800 */
[----:B------:R-:W4:Y:S04]  /*21c20*/  LDL.LU R17, [R1+0x22c] ;  /* 0x00022c0001117983 */ /* 0x000f280000300800 */
[----:B------:R-:W4:Y:S04]  /*21c30*/  LDL.LU R18, [R1+0x260] ;  /* 0x0002600001127983 */ /* 0x000f280000300800 */
[----:B------:R0:W-:Y:S04]  /*21c40*/  STL [R1+0x8f4], R68 ;  /* 0x0008f44401007387 */ /* 0x0001e80000100800 */
[----:B0-----:R-:W4:Y:S04]  /*21c50*/  LDL.LU R68, [R1+0x25c] ;  /* 0x00025c0001447983 */ /* 0x001f280000300800 */
        /* <DEDUP_REMOVED lines=57> */
[----:B--2---:R-:W-:-:S03]  /*21ff0*/  FADD R235, R15, R235 ;  /* 0x000000eb0feb7221 */ /* 0x004fc60000000000 */
[----:B------:R-:W-:Y:S01]  /*22000*/  STL [R1+0x828], R6 ;  /* 0x0008280601007387 */ /* 0x000fe20000100800 */
[----:B---3--:R-:W-:-:S03]  /*22010*/  FADD R236, R13, R236 ;  /* 0x000000ec0dec7221 */ /* 0x008fc60000000000 */
[----:B------:R-:W-:Y:S01]  /*22020*/  STL [R1+0x824], R5 ;  /* 0x0008240501007387 */ /* 0x000fe20000100800 */
[----:B----4-:R-:W-:-:S03]  /*22030*/  FADD R237, R16, R237 ;  /* 0x000000ed10ed7221 */ /* 0x010fc60000000000 */
[----:B------:R-:W-:Y:S04]  /*22040*/  STL [R1+0x820], R4 ;  /* 0x0008200401007387 */ /* 0x000fe80000100800 */
[----:B------:R-:W-:Y:S01]  /*22050*/  STL [R1+0x81c], R3 ;  /* 0x00081c0301007387 */ /* 0x000fe20000100800 */
[----:B------:R-:W-:-:S03]  /*22060*/  FADD R18, R17, R18 ;  /* 0x0000001211127221 */ /* 0x000fc60000000000 */
[----:B-----5:R-:W-:Y:S04]  /*22070*/  STL [R1+0x818], R2 ;  /* 0x0008180201007387 */ /* 0x020fe80000100800 */
[----:B------:R1:W-:Y:S01]  /*22080*/  STL [R1+0x814], R0 ;  /* 0x0008140001007387 */ /* 0x0003e20000100800 */
[----:B------:R-:W-:-:S03]  /*22090*/  FADD R234, R68, R234 ;  /* 0x000000ea44ea7221 */ /* 0x000fc60000000000 */
[----:B-1----:R-:W2:Y:S04]  /*220a0*/  LDL.LU R0, [R1+0x230] ;  /* 0x0002300001007983 */ /* 0x002ea80000300800 */
[----:B------:R-:W2:Y:S04]  /*220b0*/  LDL.LU R2, [R1+0x264] ;  /* 0x0002640001027983 */ /* 0x000ea80000300800 */
[----:B------:R-:W3:Y:S01]  /*220c0*/  LDL.LU R3, [R1+0x234] ;  /* 0x0002340001037983 */ /* 0x000ee20000300800 */
[----:B------:R-:W-:-:S03]  /*220d0*/  FADD R233, R69, R233 ;  /* 0x000000e945e97221 */ /* 0x000fc60000000000 */
[----:B------:R0:W-:Y:S04]  /*220e0*/  STL [R1+0x260], R18 ;  /* 0x0002601201007387 */ /* 0x0001e80000100800 */
[----:B------:R-:W3:Y:S04]  /*220f0*/  LDL.LU R4, [R1+0x268] ;  /* 0x0002680001047983 */ /* 0x000ee80000300800 */
[----:B------:R-:W4:Y:S04]  /*22100*/  LDL.LU R5, [R1+0x238] ;  /* 0x0002380001057983 */ /* 0x000f280000300800 */
[----:B------:R-:W4:Y:S01]  /*22110*/  LDL.LU R6, [R1+0x26c] ;  /* 0x00026c0001067983 */ /* 0x000f220000300800 */
[----:B------:R-:W-:-:S03]  /*22120*/  FADD R232, R70, R232 ;  /* 0x000000e846e87221 */ /* 0x000fc60000000000 */
[----:B------:R-:W4:Y:S04]  /*22130*/  LDL.LU R7, [R1+0x23c] ;  /* 0x00023c0001077983 */ /* 0x000f280000300800 */
[----:B------:R-:W4:Y:S04]  /*22140*/  LDL.LU R8, [R1+0x270] ;  /* 0x0002700001087983 */ /* 0x000f280000300800 */
[----:B------:R-:W4:Y:S01]  /*22150*/  LDL.LU R9, [R1+0x200] ;  /* 0x0002000001097983 */ /* 0x000f220000300800 */
[----:B------:R-:W-:-:S03]  /*22160*/  FADD R23, R71, R23 ;  /* 0x0000001747177221 */ /* 0x000fc60000000000 */
[----:B------:R-:W4:Y:S04]  /*22170*/  LDL.LU R10, [R1+0x274] ;  /* 0x00027400010a7983 */ /* 0x000f280000300800 */
[----:B------:R-:W4:Y:S04]  /*22180*/  LDL.LU R11, [R1+0x204] ;  /* 0x00020400010b7983 */ /* 0x000f280000300800 */
        /* <DEDUP_REMOVED lines=54> */
[----:B0-----:R-:W4:Y:S01]  /*224f0*/  LDL.LU R18, [R1+0x2dc] ;  /* 0x0002dc0001127983 */ /* 0x001f220000300800 */
[----:B--2---:R-:W-:-:S05]  /*22500*/  FADD R2, R0, R2 ;  /* 0x0000000200027221 */ /* 0x004fca0000000000 */
[----:B------:R0:W-:Y:S01]  /*22510*/  STL [R1+0x264], R2 ;  /* 0x0002640201007387 */ /* 0x0001e20000100800 */
[----:B---3--:R-:W-:Y:S01]  /*22520*/  FADD R4, R3, R4 ;  /* 0x0000000403047221 */ /* 0x008fe20000000000 */
[----:B----4-:R-:W-:-:S04]  /*22530*/  FADD R6, R5, R6 ;  /* 0x0000000605067221 */ /* 0x010fc80000000000 */
        /* <DEDUP_REMOVED lines=50> */
[----:B------:R4:W-:Y:S04]  /*22860*/  STL [R1+0x2cc], R71 ;  /* 0x0002cc4701007387 */ /* 0x0009e80000100800 */
[----:B------:R4:W-:Y:S01]  /*22870*/  STL [R1+0x2d0], R69 ;  /* 0x0002d04501007387 */ /* 0x0009e20000100800 */
[----:B------:R-:W-:-:S03]  /*22880*/  FADD R15, R68, R15 ;  /* 0x0000000f440f7221 */ /* 0x000fc60000000000 */
[----:B------:R-:W4:Y:S04]  /*22890*/  LDL.LU R0, [R1+0x1ac] ;  /* 0x0001ac0001007983 */ /* 0x000f280000300800 */
[----:B------:R4:W-:Y:S01]  /*228a0*/  STL [R1+0x2d4], R15 ;  /* 0x0002d40f01007387 */ /* 0x0009e20000100800 */
[----:B------:R-:W-:-:S03]  /*228b0*/  FADD R16, R13, R16 ;  /* 0x000000100d107221 */ /* 0x000fc60000000000 */
[----:B0-----:R-:W4:Y:S04]  /*228c0*/  LDL.LU R2, [R1+0x2e0] ;  /* 0x0002e00001027983 */ /* 0x001f280000300800 */
[----:B------:R0:W-:Y:S01]  /*228d0*/  STL [R1+0x2d8], R16 ;  /* 0x0002d81001007387 */ /* 0x0001e20000100800 */
[----:B------:R-:W-:-:S03]  /*228e0*/  FADD R18, R17, R18 ;  /* 0x0000001211127221 */ /* 0x000fc60000000000 */
[----:B------:R-:W4:Y:S04]  /*228f0*/  LDL.LU R3, [R1+0x1b0] ;  /* 0x0001b00001037983 */ /* 0x000f280000300800 */
[----:B------:R0:W-:Y:S04]  /*22900*/  STL [R1+0x2dc], R18 ;  /* 0x0002dc1201007387 */ /* 0x0001e80000100800 */
[----:B-1----:R-:W4:Y:S04]  /*22910*/  LDL.LU R4, [R1+0x2e4] ;  /* 0x0002e40001047983 */ /* 0x002f280000300800 */
[----:B------:R-:W4:Y:S04]  /*22920*/  LDL.LU R5, [R1+0x1b4] ;  /* 0x0001b40001057983 */ /* 0x000f280000300800 */
[----:B--2---:R-:W2:Y:S04]  /*22930*/  LDL.LU R6, [R1+0x2e8] ;  /* 0x0002e80001067983 */ /* 0x004ea80000300800 */
[----:B------:R-:W2:Y:S04]  /*22940*/  LDL.LU R7, [R1+0x1b8] ;  /* 0x0001b80001077983 */ /* 0x000ea80000300800 */
[----:B---3--:R-:W3:Y:S04]  /*22950*/  LDL.LU R8, [R1+0x2ec] ;  /* 0x0002ec0001087983 */ /* 0x008ee80000300800 */
[----:B------:R-:W3:Y:S04]  /*22960*/  LDL.LU R9, [R1+0x1bc] ;  /* 0x0001bc0001097983 */ /* 0x000ee80000300800 */
        /* <DEDUP_REMOVED lines=51> */
[----:B------:R-:W4:Y:S04]  /*22ca0*/  LDL.LU R17, [R1+0x124] ;  /* 0x0001240001117983 */ /* 0x000f280000300800 */
[----:B------:R-:W4:Y:S01]  /*22cb0*/  LDL.LU R18, [R1+0x358] ;  /* 0x0003580001127983 */ /* 0x000f220000300800 */
[----:B------:R-:W-:-:S05]  /*22cc0*/  FADD R2, R0, R2 ;  /* 0x0000000200027221 */ /* 0x000fca0000000000 */
[----:B------:R0:W-:Y:S01]  /*22cd0*/  STL [R1+0x2e0], R2 ;  /* 0x0002e00201007387 */ /* 0x0001e20000100800 */
[----:B------:R-:W-:Y:S01]  /*22ce0*/  FADD R4, R3, R4 ;  /* 0x0000000403047221 */ /* 0x000fe20000000000 */
[----:B--2---:R-:W-:-:S04]  /*22cf0*/  FADD R6, R5, R6 ;  /* 0x0000000605067221 */ /* 0x004fc80000000000 */
        /* <DEDUP_REMOVED lines=121> */
[----:B------:R-:W-:Y:S01]  /*23490*/  STL [R1+0x35c], R2 ;  /* 0x00035c0201007387 */ /* 0x000fe20000100800 */
[----:B------:R-:W-:Y:S01]  /*234a0*/  FADD R4, R3, R4 ;  /* 0x0000000403047221 */ /* 0x000fe20000000000 */
[----:B--2---:R-:W-:-:S04]  /*234b0*/  FADD R6, R5, R6 ;  /* 0x0000000605067221 */ /* 0x004fc80000000000 */
[----:B------:R-:W-:Y:S01]  /*234c0*/  STL [R1+0x360], R4 ;  /* 0x0003600401007387 */ /* 0x000fe20000100800 */
[----:B---3--:R-:W-:-:S03]  /*234d0*/  FADD R8, R7, R8 ;  /* 0x0000000807087221 */ /* 0x008fc60000000000 */
[----:B------:R-:W-:Y:S01]  /*234e0*/  STL [R1+0x364], R6 ;  /* 0x0003640601007387 */ /* 0x000fe20000100800 */
[----:B----4-:R-:W-:-:S03]  /*234f0*/  FADD R10, R9, R10 ;  /* 0x0000000a090a7221 */ /* 0x010fc60000000000 */
        /* <DEDUP_REMOVED lines=46> */
[----:B------:R-:W-:Y:S04]  /*237e0*/  STL [R1+0x3c4], R71 ;  /* 0x0003c44701007387 */ /* 0x000fe80000100800 */
[----:B------:R0:W-:Y:S01]  /*237f0*/  STL [R1+0x3c8], R69 ;  /* 0x0003c84501007387 */ /* 0x0001e20000100800 */
[----:B------:R-:W-:-:S03]  /*23800*/  FADD R15, R68, R15 ;  /* 0x0000000f440f7221 */ /* 0x000fc60000000000 */
[----:B------:R-:W2:Y:S01]  /*23810*/  LDL.LU R68, [R1+0xa4] ;  /* 0x0000a40001447983 */ /* 0x000ea20000300800 */
[----:B------:R-:W-:-:S03]  /*23820*/  FADD R16, R13, R16 ;  /* 0x000000100d107221 */ /* 0x000fc60000000000 */
[----:B------:R1:W-:Y:S04]  /*23830*/  STL [R1+0x3cc], R15 ;  /* 0x0003cc0f01007387 */ /* 0x0003e80000100800 */
[----:B0-----:R-:W2:Y:S01]  /*23840*/  LDL.LU R69, [R1+0x3d8] ;  /* 0x0003d80001457983 */ /* 0x001ea20000300800 */
[----:B------:R-:W-:-:S03]  /*23850*/  FADD R18, R17, R18 ;  /* 0x0000001211127221 */ /* 0x000fc60000000000 */
[----:B------:R0:W-:Y:S04]  /*23860*/  STL [R1+0x3d0], R16 ;  /* 0x0003d01001007387 */ /* 0x0001e80000100800 */
[----:B------:R-:W3:Y:S04]  /*23870*/  LDL.LU R70, [R1+0xa8] ;  /* 0x0000a80001467983 */ /* 0x000ee80000300800 */
        /* <DEDUP_REMOVED lines=55> */
[----:B-1----:R-:W3:Y:S04]  /*23bf0*/  LDL.LU R15, [R1+0x448] ;  /* 0x00044800010f7983 */ /* 0x002ee80000300800 */
[----:B------:R-:W3:Y:S04]  /*23c00*/  LDL.LU R13, [R1+0x58] ;  /* 0x00005800010d7983 */ /* 0x000ee80000300800 */
[----:B0-----:R-:W3:Y:S04]  /*23c10*/  LDL.LU R16, [R1+0x44c] ;  /* 0x00044c0001107983 */ /* 0x001ee80000300800 */
[----:B------:R-:W3:Y:S04]  /*23c20*/  LDL.LU R17, [R1+0x5c] ;  /* 0x00005c0001117983 */ /* 0x000ee80000300800 */
[----:B----4-:R-:W4:Y:S01]  /*23c30*/  LDL.LU R18, [R1+0x450] ;  /* 0x0004500001127983 */ /* 0x010f220000300800 */
[----:B--2---:R-:W-:-:S03]  /*23c40*/  FADD R69, R68, R69 ;  /* 0x0000004544457221 */ /* 0x004fc60000000000 */
[----:B------:R-:W2:Y:S04]  /*23c50*/  LDL.LU R68, [R1+0x8f4] ;  /* 0x0008f40001447983 */ /* 0x000ea80000300800 */
[----:B------:R0:W-:Y:S01]  /*23c60*/  STL [R1+0x3d8], R69 ;  /* 0x0003d84501007387 */ /* 0x0001e20000100800 */
[----:B---3--:R-:W-:-:S03]  /*23c70*/  FADD R71, R70, R71 ;  /* 0x0000004746477221 */ /* 0x008fc60000000000 */
[----:B0-----:R-:W3:Y:S04]  /*23c80*/  LDL.LU R69, [R1+0x8f0] ;  /* 0x0008f00001457983 */ /* 0x001ee80000300800 */
[----:B------:R-:W3:Y:S01]  /*23c90*/  LDL.LU R70, [R1+0x8ec] ;  /* 0x0008ec0001467983 */ /* 0x000ee20000300800 */
[----:B------:R-:W-:-:S03]  /*23ca0*/  FADD R57, R56, R57 ;  /* 0x0000003938397221 */ /* 0x000fc60000000000 */
[----:B------:R0:W-:Y:S01]  /*23cb0*/  STL [R1+0x3dc], R71 ;  /* 0x0003dc4701007387 */ /* 0x0001e20000100800 */
[----:B------:R-:W-:-:S03]  /*23cc0*/  FADD R59, R58, R59 ;  /* 0x0000003b3a3b7221 */ /* 0x000fc60000000000 */
[----:B0-----:R-:W3:Y:S04]  /*23cd0*/  LDL.LU R71, [R1+0x8e8] ;  /* 0x0008e80001477983 */ /* 0x001ee80000300800 */
[----:B------:R-:W3:Y:S01]  /*23ce0*/  LDL.LU R56, [R1+0x8e4] ;  /* 0x0008e40001387983 */ /* 0x000ee20000300800 */
[----:B------:R-:W-:-:S03]  /*23cf0*/  FADD R61, R60, R61 ;  /* 0x0000003d3c3d7221 */ /* 0x000fc60000000000 */
[----:B------:R0:W-:Y:S01]  /*23d00*/  STL [R1+0x3e0], R57 ;  /* 0x0003e03901007387 */ /* 0x0001e20000100800 */
[----:B------:R-:W-:-:S03]  /*23d10*/  FADD R63, R62, R63 ;  /* 0x0000003f3e3f7221 */ /* 0x000fc60000000000 */
[----:B0-----:R-:W3:Y:S04]  /*23d20*/  LDL.LU R57, [R1+0x8e0] ;  /* 0x0008e00001397983 */ /* 0x001ee80000300800 */
[----:B------:R-:W3:Y:S04]  /*23d30*/  LDL.LU R58, [R1+0x8dc] ;  /* 0x0008dc00013a7983 */ /* 0x000ee80000300800 */
[----:B------:R0:W-:Y:S01]  /*23d40*/  STL [R1+0x3e4], R59 ;  /* 0x0003e43b01007387 */ /* 0x0001e20000100800 */
[----:B------:R-:W-:Y:S01]  /*23d50*/  FADD R49, R48, R49 ;  /* 0x0000003130317221 */ /* 0x000fe20000000000 */
[----:B------:R-:W-:-:S02]  /*23d60*/  FADD R51, R50, R51 ;  /* 0x0000003332337221 */ /* 0x000fc40000000000 */
[----:B0-----:R-:W3:Y:S04]  /*23d70*/  LDL.LU R59, [R1+0x8d8] ;  /* 0x0008d800013b7983 */ /* 0x001ee80000300800 */
[----:B------:R-:W3:Y:S04]  /*23d80*/  LDL.LU R60, [R1+0x8d4] ;  /* 0x0008d400013c7983 */ /* 0x000ee80000300800 */
[----:B------:R0:W-:Y:S01]  /*23d90*/  STL [R1+0x3e8], R61 ;  /* 0x0003e83d01007387 */ /* 0x0001e20000100800 */
[----:B------:R-:W-:-:S03]  /*23da0*/  FADD R53, R52, R53 ;  /* 0x0000003534357221 */ /* 0x000fc60000000000 */
        /* <DEDUP_REMOVED lines=28> */
[----:B------:R-:W-:Y:S01]  /*23f70*/  FADD R5, R4, R5 ;  /* 0x0000000504057221 */ /* 0x000fe20000000000 */
[----:B------:R-:W-:Y:S01]  /*23f80*/  FADD R7, R6, R7 ;  /* 0x0000000706077221 */ /* 0x000fe20000000000 */
[----:B------:R-:W-:Y:S01]  /*23f90*/  FADD R9, R8, R9 ;  /* 0x0000000908097221 */ /* 0x000fe20000000000 */
        /* <DEDUP_REMOVED lines=14> */
[----:B------:R-:W-:Y:S04]  /*24080*/  STL [R1+0x410], R0 ;  /* 0x0004100001007387 */ /* 0x000fe80000100800 */
[----:B------:R-:W-:Y:S04]  /*24090*/  STL [R1+0x414], R3 ;  /* 0x0004140301007387 */ /* 0x000fe80000100800 */
[----:B------:R-:W-:Y:S01]  /*240a0*/  STL [R1+0x418], R5 ;  /* 0x0004180501007387 */ /* 0x000fe20000100800 */
[----:B------:R-:W-:-:S03]  /*240b0*/  FADD R38, R39, R38 ;  /* 0x0000002627267221 */ /* 0x000fc60000000000 */
[----:B------:R-:W-:Y:S01]  /*240c0*/  STL [R1+0x41c], R7 ;  /* 0x00041c0701007387 */ /* 0x000fe20000100800 */
[----:B------:R-:W-:-:S03]  /*240d0*/  FADD R36, R37, R36 ;  /* 0x0000002425247221 */ /* 0x000fc60000000000 */
[----:B------:R0:W-:Y:S01]  /*240e0*/  STL [R1+0x420], R9 ;  /* 0x0004200901007387 */ /* 0x0001e20000100800 */
[----:B------:R-:W-:-:S03]  /*240f0*/  FADD R34, R35, R34 ;  /* 0x0000002223227221 */ /* 0x000fc60000000000 */
[----:B------:R-:W-:Y:S04]  /*24100*/  STL [R1+0x424], R11 ;  /* 0x0004240b01007387 */ /* 0x000fe80000100800 */
[----:B------:R-:W-:Y:S01]  /*24110*/  STL [R1+0x428], R14 ;  /* 0x0004280e01007387 */ /* 0x000fe20000100800 */
[----:B------:R-:W-:-:S03]  /*24120*/  FADD R15, R33, R15 ;  /* 0x0000000f210f7221 */ /* 0x000fc60000000000 */
[----:B------:R-:W-:Y:S04]  /*24130*/  STL [R1+0x42c], R30 ;  /* 0x00042c1e01007387 */ /* 0x000fe80000100800 */
[----:B------:R-:W-:Y:S01]  /*24140*/  STL [R1+0x430], R28 ;  /* 0x0004301c01007387 */ /* 0x000fe20000100800 */
[----:B------:R-:W-:-:S03]  /*24150*/  FADD R16, R13, R16 ;  /* 0x000000100d107221 */ /* 0x000fc60000000000 */
[----:B------:R-:W-:Y:S04]  /*24160*/  STL [R1+0x434], R26 ;  /* 0x0004341a01007387 */ /* 0x000fe80000100800 */
[----:B------:R-:W-:Y:S01]  /*24170*/  STL [R1+0x438], R24 ;  /* 0x0004381801007387 */ /* 0x000fe20000100800 */
[----:B----4-:R-:W-:-:S03]  /*24180*/  FADD R18, R17, R18 ;  /* 0x0000001211127221 */ /* 0x010fc60000000000 */
[----:B------:R-:W-:Y:S04]  /*24190*/  STL [R1+0x43c], R38 ;  /* 0x00043c2601007387 */ /* 0x000fe80000100800 */
[----:B------:R-:W-:Y:S04]  /*241a0*/  STL [R1+0x440], R36 ;  /* 0x0004402401007387 */ /* 0x000fe80000100800 */
[----:B------:R1:W-:Y:S04]  /*241b0*/  STL [R1+0x444], R34 ;  /* 0x0004442201007387 */ /* 0x0003e80000100800 */
[----:B------:R-:W4:Y:S04]  /*241c0*/  LDL.LU R33, [R1+0x20] ;  /* 0x0000200001217983 */ /* 0x000f280000300800 */
[----:B------:R2:W-:Y:S04]  /*241d0*/  STL [R1+0x448], R15 ;  /* 0x0004480f01007387 */ /* 0x0005e80000100800 */
[----:B0-----:R-:W4:Y:S04]  /*241e0*/  LDL.LU R9, [R1+0x454] ;  /* 0x0004540001097983 */ /* 0x001f280000300800 */
[----:B------:R0:W-:Y:S04]  /*241f0*/  STL [R1+0x44c], R16 ;  /* 0x00044c1001007387 */ /* 0x0001e80000100800 */
[----:B-1----:R-:W3:Y:S04]  /*24200*/  LDL.LU R34, [R1+0x24] ;  /* 0x0000240001227983 */ /* 0x002ee80000300800 */
        /* <DEDUP_REMOVED lines=9> */
[----:B--2---:R-:W2:Y:S04]  /*242a0*/  LDL.LU R15, [R1+0x468] ;  /* 0x00046800010f7983 */ /* 0x004ea80000300800 */
[----:B------:R-:W2:Y:S04]  /*242b0*/  LDL.LU R13, [R1+0x38] ;  /* 0x00003800010d7983 */ /* 0x000ea80000300800 */
[----:B0-----:R-:W2:Y:S04]  /*242c0*/  LDL.LU R16, [R1+0x46c] ;  /* 0x00046c0001107983 */ /* 0x001ea80000300800 */
[----:B------:R-:W2:Y:S04]  /*242d0*/  LDL.LU R35, [R1+0x3c] ;  /* 0x00003c0001237983 */ /* 0x000ea80000300800 */
[----:B------:R-:W2:Y:S04]  /*242e0*/  LDL.LU R17, [R1+0x470] ;  /* 0x0004700001117983 */ /* 0x000ea80000300800 */
[----:B------:R-:W2:Y:S04]  /*242f0*/  LDL.LU R36, [R1] ;  /* 0x0000000001247983 */ /* 0x000ea80000300800 */
[----:B-1----:R-:W2:Y:S04]  /*24300*/  LDL.LU R18, [R1+0x474] ;  /* 0x0004740001127983 */ /* 0x002ea80000300800 */
[----:B------:R-:W2:Y:S04]  /*24310*/  LDL.LU R37, [R1+0x4] ;  /* 0x0000040001257983 */ /* 0x000ea80000300800 */
        /* <DEDUP_REMOVED lines=14> */
[----:B----4-:R-:W-:-:S03]  /*24400*/  FADD R9, R33, R9 ;  /* 0x0000000921097221 */ /* 0x010fc60000000000 */
[----:B------:R-:W4:Y:S04]  /*24410*/  LDL.LU R33, [R1+0x880] ;  /* 0x0008800001217983 */ /* 0x000f280000300800 */
[----:B------:R0:W-:Y:S01]  /*24420*/  STL [R1+0x454], R9 ;  /* 0x0004540901007387 */ /* 0x0001e20000100800 */
[----:B---3--:R-:W-:-:S03]  /*24430*/  FADD R8, R34, R8 ;  /* 0x0000000822087221 */ /* 0x008fc60000000000 */
[----:B0-----:R-:W3:Y:S04]  /*24440*/  LDL.LU R9, [R1+0x498] ;  /* 0x0004980001097983 */ /* 0x001ee80000300800 */
[----:B------:R-:W4:Y:S01]  /*24450*/  LDL.LU R34, [R1+0x87c] ;  /* 0x00087c0001227983 */ /* 0x000f220000300800 */
[----:B------:R-:W-:-:S03]  /*24460*/  FADD R7, R0, R7 ;  /* 0x0000000700077221 */ /* 0x000fc60000000000 */
[----:B------:R0:W-:Y:S01]  /*24470*/  STL [R1+0x458], R8 ;  /* 0x0004580801007387 */ /* 0x0001e20000100800 */
[----:B------:R-:W-:-:S03]  /*24480*/  FADD R6, R2, R6 ;  /* 0x0000000602067221 */ /* 0x000fc60000000000 */
[----:B0-----:R-:W4:Y:S04]  /*24490*/  LDL.LU R8, [R1+0x49c] ;  /* 0x00049c0001087983 */ /* 0x001f280000300800 */
[----:B------:R0:W-:Y:S01]  /*244a0*/  STL [R1+0x45c], R7 ;  /* 0x00045c0701007387 */ /* 0x0001e20000100800 */
[----:B------:R-:W-:-:S03]  /*244b0*/  FADD R5, R3, R5 ;  /* 0x0000000503057221 */ /* 0x000fc60000000000 */
[----:B0-----:R-:W4:Y:S04]  /*244c0*/  LDL.LU R7, [R1+0x4a0] ;  /* 0x0004a00001077983 */ /* 0x001f280000300800 */
[----:B------:R0:W-:Y:S01]  /*244d0*/  STL [R1+0x460], R6 ;  /* 0x0004600601007387 */ /* 0x0001e20000100800 */
[----:B--2---:R-:W-:-:S03]  /*244e0*/  FADD R15, R4, R15 ;  /* 0x0000000f040f7221 */ /* 0x004fc60000000000 */
[----:B0-----:R-:W2:Y:S04]  /*244f0*/  LDL.LU R6, [R1+0x4a4] ;  /* 0x0004a40001067983 */ /* 0x001ea80000300800 */
[----:B------:R0:W-:Y:S04]  /*24500*/  STL [R1+0x464], R5 ;  /* 0x0004640501007387 */ /* 0x0001e80000100800 */
[----:B0-----:R-:W2:Y:S04]  /*24510*/  LDL.LU R5, [R1+0x4a8] ;  /* 0x0004a80001057983 */ /* 0x001ea80000300800 */
[----:B------:R-:W2:Y:S01]  /*24520*/  LDL.LU R4, [R1+0x4ac] ;  /* 0x0004ac0001047983 */ /* 0x000ea20000300800 */
[----:B------:R-:W-:-:S03]  /*24530*/  FADD R16, R13, R16 ;  /* 0x000000100d107221 */ /* 0x000fc60000000000 */
[----:B------:R-:W2:Y:S01]  /*24540*/  LDL.LU R3, [R1+0x4b0] ;  /* 0x0004b00001037983 */ /* 0x000ea20000300800 */
[----:B------:R-:W-:-:S03]  /*24550*/  FADD R17, R35, R17 ;  /* 0x0000001123117221 */ /* 0x000fc60000000000 */
[----:B------:R0:W-:Y:S04]  /*24560*/  STL [R1+0x468], R15 ;  /* 0x0004680f01007387 */ /* 0x0001e80000100800 */
[----:B------:R-:W2:Y:S04]  /*24570*/  LDL.LU R0, [R1+0x4d0] ;  /* 0x0004d00001007983 */ /* 0x000ea80000300800 */
[----:B------:R-:W2:Y:S01]  /*24580*/  LDL.LU R2, [R1+0x4d4] ;  /* 0x0004d40001027983 */ /* 0x000ea20000300800 */
[----:B------:R-:W-:-:S03]  /*24590*/  FADD R18, R36, R18 ;  /* 0x0000001224127221 */ /* 0x000fc60000000000 */
[----:B------:R1:W-:Y:S04]  /*245a0*/  STL [R1+0x46c], R16 ;  /* 0x00046c1001007387 */ /* 0x0003e80000100800 */
[----:B0-----:R-:W2:Y:S04]  /*245b0*/  LDL.LU R15, [R1+0x4d8] ;  /* 0x0004d800010f7983 */ /* 0x001ea80000300800 */
[----:B------:R-:W2:Y:S01]  /*245c0*/  LDL.LU R13, [R1+0x4dc] ;  /* 0x0004dc00010d7983 */ /* 0x000ea20000300800 */
[----:B------:R-:W-:-:S03]  /*245d0*/  FADD R38, R37, R38 ;  /* 0x0000002625267221 */ /* 0x000fc60000000000 */
[----:B-1----:R-:W2:Y:S04]  /*245e0*/  LDL.LU R16, [R1+0x4e0] ;  /* 0x0004e00001107983 */ /* 0x002ea80000300800 */
[----:B------:R-:W2:Y:S04]  /*245f0*/  LDL.LU R35, [R1+0x878] ;  /* 0x0008780001237983 */ /* 0x000ea80000300800 */
[----:B------:R0:W-:Y:S01]  /*24600*/  STL [R1+0x470], R17 ;  /* 0x0004701101007387 */ /* 0x0001e20000100800 */
[----:B------:R-:W-:Y:S01]  /*24610*/  FADD R24, R39, R24 ;  /* 0x0000001827187221 */ /* 0x000fe20000000000 */
[----:B------:R-:W-:-:S02]  /*24620*/  FADD R26, R25, R26 ;  /* 0x0000001a191a7221 */ /* 0x000fc40000000000 */
[----:B0-----:R-:W2:Y:S04]  /*24630*/  LDL.LU R17, [R1+0x4e4] ;  /* 0x0004e40001117983 */ /* 0x001ea80000300800 */
[----:B------:R-:W2:Y:S04]  /*24640*/  LDL.LU R36, [R1+0x874] ;  /* 0x0008740001247983 */ /* 0x000ea80000300800 */
[----:B------:R0:W-:Y:S01]  /*24650*/  STL [R1+0x474], R18 ;  /* 0x0004741201007387 */ /* 0x0001e20000100800 */
[----:B------:R-:W-:-:S03]  /*24660*/  FADD R28, R27, R28 ;  /* 0x0000001c1b1c7221 */ /* 0x000fc60000000000 */
        /* <DEDUP_REMOVED lines=11> */
[----:B------:R-:W-:Y:S01]  /*24720*/  FADD R11, R12, R11 ;  /* 0x0000000b0c0b7221 */ /* 0x000fe20000000000 */
[----:B------:R-:W-:-:S02]  /*24730*/  FADD R10, R224, R10 ;  /* 0x0000000ae00a7221 */ /* 0x000fc40000000000 */
[----:B0-----:R-:W2:Y:S04]  /*24740*/  LDL.LU R26, [R1+0x85c] ;  /* 0x00085c00011a7983 */ /* 0x001ea80000300800 */
[----:B------:R-:W2:Y:S04]  /*24750*/  LDL.LU R27, [R1+0x858] ;  /* 0x00085800011b7983 */ /* 0x000ea80000300800 */
[----:B------:R0:W-:Y:S04]  /*24760*/  STL [R1+0x484], R28 ;  /* 0x0004841c01007387 */ /* 0x0001e80000100800 */
[----:B0-----:R-:W2:Y:S04]  /*24770*/  LDL.LU R28, [R1+0x854] ;  /* 0x00085400011c7983 */ /* 0x001ea80000300800 */
[----:B------:R-:W2:Y:S04]  /*24780*/  LDL.LU R29, [R1+0x850] ;  /* 0x00085000011d7983 */ /* 0x000ea80000300800 */
[----:B------:R0:W-:Y:S04]  /*24790*/  STL [R1+0x488], R30 ;  /* 0x0004881e01007387 */ /* 0x0001e80000100800 */
[----:B0-----:R-:W2:Y:S04]  /*247a0*/  LDL.LU R30, [R1+0x84c] ;  /* 0x00084c00011e7983 */ /* 0x001ea80000300800 */
[----:B------:R-:W2:Y:S04]  /*247b0*/  LDL.LU R31, [R1+0x848] ;  /* 0x00084800011f7983 */ /* 0x000ea80000300800 */
[----:B------:R0:W-:Y:S04]  /*247c0*/  STL [R1+0x48c], R14 ;  /* 0x00048c0e01007387 */ /* 0x0001e80000100800 */
[----:B0-----:R0:W5:Y:S04]  /*247d0*/  LDL.LU R14, [R1+0x844] ;  /* 0x00084400010e7983 */ /* 0x0011680000300800 */
[----:B------:R0:W5:Y:S04]  /*247e0*/  LDL.LU R12, [R1+0x840] ;  /* 0x00084000010c7983 */ /* 0x0001680000300800 */
[----:B------:R1:W-:Y:S04]  /*247f0*/  STL [R1+0x490], R11 ;  /* 0x0004900b01007387 */ /* 0x0003e80000100800 */
[----:B-1----:R0:W5:Y:S04]  /*24800*/  LDL.LU R11, [R1+0x83c] ;  /* 0x00083c00010b7983 */ /* 0x0021680000300800 */
[----:B------:R1:W-:Y:S04]  /*24810*/  STL [R1+0x494], R10 ;  /* 0x0004940a01007387 */ /* 0x0003e80000100800 */
[----:B-1----:R0:W5:Y:S04]  /*24820*/  LDL.LU R10, [R1+0x838] ;  /* 0x00083800010a7983 */ /* 0x0021680000300800 */
[----:B------:R-:W2:Y:S01]  /*24830*/  LDL.LU R224, [R1+0x4cc] ;  /* 0x0004cc0001e07983 */ /* 0x000ea20000300800 */
[----:B---3--:R-:W-:-:S05]  /*24840*/  FADD R9, R225, R9 ;  /* 0x00000009e1097221 */ /* 0x008fca0000000000 */
[----:B------:R1:W-:Y:S04]  /*24850*/  STL [R1+0x498], R9 ;  /* 0x0004980901007387 */ /* 0x0003e80000100800 */
[----:B-1----:R0:W5:Y:S01]  /*24860*/  LDL.LU R9, [R1+0x834] ;  /* 0x0008340001097983 */ /* 0x0021620000300800 */
[----:B----4-:R-:W-:-:S03]  /*24870*/  FADD R8, R226, R8 ;  /* 0x00000008e2087221 */ /* 0x010fc60000000000 */
[----:B------:R-:W3:Y:S04]  /*24880*/  LDL.LU R225, [R1+0x4c8] ;  /* 0x0004c80001e17983 */ /* 0x000ee80000300800 */
[----:B------:R1:W-:Y:S01]  /*24890*/  STL [R1+0x49c], R8 ;  /* 0x00049c0801007387 */ /* 0x0003e20000100800 */
[----:B------:R-:W-:-:S03]  /*248a0*/  FADD R7, R227, R7 ;  /* 0x00000007e3077221 */ /* 0x000fc60000000000 */
[----:B-1----:R0:W5:Y:S04]  /*248b0*/  LDL.LU R8, [R1+0x830] ;  /* 0x0008300001087983 */ /* 0x0021680000300800 */
[----:B------:R-:W4:Y:S04]  /*248c0*/  LDL.LU R226, [R1+0x4c4] ;  /* 0x0004c40001e27983 */ /* 0x000f280000300800 */
[----:B------:R1:W-:Y:S01]  /*248d0*/  STL [R1+0x4a0], R7 ;  /* 0x0004a00701007387 */ /* 0x0003e20000100800 */
[----:B--2---:R-:W-:-:S03]  /*248e0*/  FADD R6, R228, R6 ;  /* 0x00000006e4067221 */ /* 0x004fc60000000000 */
[----:B-1----:R0:W5:Y:S04]  /*248f0*/  LDL.LU R7, [R1+0x82c] ;  /* 0x00082c0001077983 */ /* 0x0021680000300800 */
[----:B------:R-:W2:Y:S01]  /*24900*/  LDL.LU R227, [R1+0x4c0] ;  /* 0x0004c00001e37983 */ /* 0x000ea20000300800 */
[----:B------:R-:W-:-:S03]  /*24910*/  FADD R5, R229, R5 ;  /* 0x00000005e5057221 */ /* 0x000fc60000000000 */
[----:B------:R1:W-:Y:S01]  /*24920*/  STL [R1+0x4a4], R6 ;  /* 0x0004a40601007387 */ /* 0x0003e20000100800 */
[----:B------:R-:W-:-:S03]  /*24930*/  FADD R4, R230, R4 ;  /* 0x00000004e6047221 */ /* 0x000fc60000000000 */
[----:B-1----:R0:W5:Y:S04]  /*24940*/  LDL.LU R6, [R1+0x828] ;  /* 0x0008280001067983 */ /* 0x0021680000300800 */
[----:B------:R-:W2:Y:S04]  /*24950*/  LDL.LU R228, [R1+0x4bc] ;  /* 0x0004bc0001e47983 */ /* 0x000ea80000300800 */
[----:B------:R1:W-:Y:S04]  /*24960*/  STL [R1+0x4a8], R5 ;  /* 0x0004a80501007387 */ /* 0x0003e80000100800 */
[----:B-1----:R0:W5:Y:S04]  /*24970*/  LDL.LU R5, [R1+0x824] ;  /* 0x0008240001057983 */ /* 0x0021680000300800 */
[----:B------:R-:W2:Y:S04]  /*24980*/  LDL.LU R229, [R1+0x4b8] ;  /* 0x0004b80001e57983 */ /* 0x000ea80000300800 */
[----:B------:R1:W-:Y:S04]  /*24990*/  STL [R1+0x4ac], R4 ;  /* 0x0004ac0401007387 */ /* 0x0003e80000100800 */
[----:B-1----:R0:W5:Y:S04]  /*249a0*/  LDL.LU R4, [R1+0x820] ;  /* 0x0008200001047983 */ /* 0x0021680000300800 */
[----:B------:R-:W2:Y:S01]  /*249b0*/  LDL.LU R230, [R1+0x4b4] ;  /* 0x0004b40001e67983 */ /* 0x000ea20000300800 */
[----:B------:R-:W-:Y:S01]  /*249c0*/  FADD R3, R231, R3 ;  /* 0x00000003e7037221 */ /* 0x000fe20000000000 */
[----:B------:R-:W-:-:S04]  /*249d0*/  FADD R0, R223, R0 ;  /* 0x00000000df007221 */ /* 0x000fc80000000000 */
[----:B------:R1:W-:Y:S01]  /*249e0*/  STL [R1+0x4b0], R3 ;  /* 0x0004b00301007387 */ /* 0x0003e20000100800 */
[----:B------:R-:W-:Y:S01]  /*249f0*/  FADD R2, R208, R2 ;  /* 0x00000002d0027221 */ /* 0x000fe20000000000 */
[----:B------:R-:W-:Y:S01]  /*24a00*/  FADD R15, R209, R15 ;  /* 0x0000000fd10f7221 */ /* 0x000fe20000000000 */
[----:B------:R-:W-:Y:S01]  /*24a10*/  FADD R13, R210, R13 ;  /* 0x0000000dd20d7221 */ /* 0x000fe20000000000 */
[----:B-1----:R0:W5:Y:S01]  /*24a20*/  LDL.LU R3, [R1+0x81c] ;  /* 0x00081c0001037983 */ /* 0x0021620000300800 */
[----:B------:R-:W-:Y:S01]  /*24a30*/  FADD R224, R222, R224 ;  /* 0x000000e0dee07221 */ /* 0x000fe20000000000 */
[----:B---3--:R-:W-:Y:S01]  /*24a40*/  FADD R225, R221, R225 ;  /* 0x000000e1dde17221 */ /* 0x008fe20000000000 */
[----:B----4-:R-:W-:Y:S01]  /*24a50*/  FADD R226, R220, R226 ;  /* 0x000000e2dce27221 */ /* 0x010fe20000000000 */
[----:B--2---:R-:W-:Y:S01]  /*24a60*/  FADD R227, R219, R227 ;  /* 0x000000e3dbe37221 */ /* 0x004fe20000000000 */
[----:B------:R-:W-:Y:S01]  /*24a70*/  FADD R228, R218, R228 ;  /* 0x000000e4dae47221 */ /* 0x000fe20000000000 */
        /* <DEDUP_REMOVED lines=11> */
[----:B-1----:R-:W2:Y:S04]  /*24b30*/  LDL.LU R2, [R1+0x4ec] ;  /* 0x0004ec0001027983 */ /* 0x002ea80000300800 */
[----:B------:R1:W-:Y:S04]  /*24b40*/  STL [R1+0x4d8], R15 ;  /* 0x0004d80f01007387 */ /* 0x0003e80000100800 */
[----:B------:R3:W-:Y:S04]  /*24b50*/  STL [R1+0x4dc], R13 ;  /* 0x0004dc0d01007387 */ /* 0x0007e80000100800 */
[----:B------:R-:W4:Y:S01]  /*24b60*/  LDL.LU R0, [R1+0x4f0] ;  /* 0x0004f00001007983 */ /* 0x000f220000300800 */
[----:B------:R-:W-:Y:S01]  /*24b70*/  FADD R16, R211, R16 ;  /* 0x00000010d3107221 */ /* 0x000fe20000000000 */
[----:B------:R-:W-:Y:S01]  /*24b80*/  FADD R17, R212, R17 ;  /* 0x00000011d4117221 */ /* 0x000fe20000000000 */
[----:B------:R-:W-:-:S03]  /*24b90*/  FADD R18, R213, R18 ;  /* 0x00000012d5127221 */ /* 0x000fc60000000000 */
[----:B------:R0:W-:Y:S04]  /*24ba0*/  STL [R1+0x4e0], R16 ;  /* 0x0004e01001007387 */ /* 0x0001e80000100800 */
[----:B------:R-:W4:Y:S04]  /*24bb0*/  LDL.LU R213, [R1+0x4fc] ;  /* 0x0004fc0001d57983 */ /* 0x000f280000300800 */
[----:B------:R0:W-:Y:S04]  /*24bc0*/  STL [R1+0x4e4], R17 ;  /* 0x0004e41101007387 */ /* 0x0001e80000100800 */
[----:B------:R-:W4:Y:S04]  /*24bd0*/  LDL.LU R212, [R1+0x500] ;  /* 0x0005000001d47983 */ /* 0x000f280000300800 */
[----:B------:R-:W4:Y:S04]  /*24be0*/  LDL.LU R211, [R1+0x504] ;  /* 0x0005040001d37983 */ /* 0x000f280000300800 */
        /* <DEDUP_REMOVED lines=20> */
[----:B-1----:R-:W4:Y:S04]  /*24d30*/  LDL.LU R15, [R1+0x554] ;  /* 0x00055400010f7983 */ /* 0x002f280000300800 */
[----:B---3--:R-:W3:Y:S04]  /*24d40*/  LDL.LU R13, [R1+0x558] ;  /* 0x00055800010d7983 */ /* 0x008ee80000300800 */
[----:B0-----:R-:W3:Y:S04]  /*24d50*/  LDL.LU R16, [R1+0x55c] ;  /* 0x00055c0001107983 */ /* 0x001ee80000300800 */
[----:B------:R-:W3:Y:S04]  /*24d60*/  LDL.LU R17, [R1+0x560] ;  /* 0x0005600001117983 */ /* 0x000ee80000300800 */
[----:B------:R-:W3:Y:S01]  /*24d70*/  LDL.LU R18, [R1+0x564] ;  /* 0x0005640001127983 */ /* 0x000ee20000300800 */
[----:B--2---:R-:W-:-:S05]  /*24d80*/  FADD R2, R214, R2 ;  /* 0x00000002d6027221 */ /* 0x004fca0000000000 */
[----:B------:R0:W-:Y:S01]  /*24d90*/  STL [R1+0x4ec], R2 ;  /* 0x0004ec0201007387 */ /* 0x0001e20000100800 */
[----:B----4-:R-:W-:-:S03]  /*24da0*/  FADD R0, R215, R0 ;  /* 0x00000000d7007221 */ /* 0x010fc60000000000 */
[----:B0-----:R0:W5:Y:S04]  /*24db0*/  LDL.LU R2, [R1+0x818] ;  /* 0x0008180001027983 */ /* 0x0011680000300800 */
[----:B------:R-:W2:Y:S04]  /*24dc0*/  LDL.LU R214, [R1+0x4f8] ;  /* 0x0004f80001d67983 */ /* 0x000ea80000300800 */
[----:B------:R1:W-:Y:S04]  /*24dd0*/  STL [R1+0x4f0], R0 ;  /* 0x0004f00001007387 */ /* 0x0003e80000100800 */
[----:B-1----:R0:W5:Y:S04]  /*24de0*/  LDL.LU R0, [R1+0x814] ;  /* 0x0008140001007983 */ /* 0x0021680000300800 */
[----:B------:R-:W4:Y:S01]  /*24df0*/  LDL.LU R215, [R1+0x4f4] ;  /* 0x0004f40001d77983 */ /* 0x000f220000300800 */
[----:B------:R-:W-:Y:S01]  /*24e00*/  FADD R213, R202, R213 ;  /* 0x000000d5cad57221 */ /* 0x000fe20000000000 */
        /* <DEDUP_REMOVED lines=22> */
[----:B---3--:R-:W-:Y:S01]  /*24f70*/  FADD R13, R177, R13 ;  /* 0x0000000db10d7221 */ /* 0x008fe20000000000 */
[----:B------:R-:W-:Y:S01]  /*24f80*/  FADD R16, R178, R16 ;  /* 0x00000010b2107221 */ /* 0x000fe20000000000 */
[----:B------:R-:W-:Y:S01]  /*24f90*/  FADD R17, R179, R17 ;  /* 0x00000011b3117221 */ /* 0x000fe20000000000 */
[----:B------:R-:W-:Y:S01]  /*24fa0*/  FADD R18, R180, R18 ;  /* 0x00000012b4127221 */ /* 0x000fe20000000000 */
[----:B--2---:R-:W-:Y:S01]  /*24fb0*/  FADD R214, R201, R214 ;  /* 0x000000d6c9d67221 */ /* 0x004fe20000000000 */
[----:B----4-:R-:W-:-:S05]  /*24fc0*/  FADD R215, R200, R215 ;  /* 0x000000d7c8d77221 */ /* 0x010fca0000000000 */
        /* <DEDUP_REMOVED lines=26> */
[----:B------:R-:W4:Y:S04]  /*25170*/  LDL.LU R201, [R1+0x568] ;  /* 0x0005680001c97983 */ /* 0x000f280000300800 */
[----:B------:R0:W-:Y:S04]  /*25180*/  STL [R1+0x55c], R16 ;  /* 0x00055c1001007387 */ /* 0x0001e80000100800 */
[----:B------:R-:W4:Y:S04]  /*25190*/  LDL.LU R200, [R1+0x56c] ;  /* 0x00056c0001c87983 */ /* 0x000f280000300800 */
[----:B------:R0:W-:Y:S04]  /*251a0*/  STL [R1+0x560], R17 ;  /* 0x0005601101007387 */ /* 0x0001e80000100800 */
[----:B-1----:R-:W4:Y:S04]  /*251b0*/  LDL.LU R215, [R1+0x570] ;  /* 0x0005700001d77983 */ /* 0x002f280000300800 */
[----:B------:R1:W-:Y:S04]  /*251c0*/  STL [R1+0x564], R18 ;  /* 0x0005641201007387 */ /* 0x0003e80000100800 */
[----:B--2---:R-:W2:Y:S04]  /*251d0*/  LDL.LU R214, [R1+0x574] ;  /* 0x0005740001d67983 */ /* 0x004ea80000300800 */
[----:B---3--:R-:W3:Y:S04]  /*251e0*/  LDL.LU R213, [R1+0x578] ;  /* 0x0005780001d57983 */ /* 0x008ee80000300800 */
[----:B----4-:R-:W4:Y:S04]  /*251f0*/  LDL.LU R212, [R1+0x57c] ;  /* 0x00057c0001d47983 */ /* 0x010f280000300800 */
        /* <DEDUP_REMOVED lines=24> */
[----:B-1----:R-:W4:Y:S01]  /*25380*/  LDL.LU R18, [R1+0x5e0] ;  /* 0x0005e00001127983 */ /* 0x002f220000300800 */
[----:B------:R-:W-:Y:S01]  /*25390*/  FADD R201, R181, R201 ;  /* 0x000000c9b5c97221 */ /* 0x000fe20000000000 */
[----:B------:R-:W-:-:S04]  /*253a0*/  FADD R200, R182, R200 ;  /* 0x000000c8b6c87221 */ /* 0x000fc80000000000 */
[----:B------:R0:W-:Y:S01]  /*253b0*/  STL [R1+0x568], R201 ;  /* 0x000568c901007387 */ /* 0x0001e20000100800 */
[----:B------:R-:W-:-:S03]  /*253c0*/  FADD R215, R183, R215 ;  /* 0x000000d7b7d77221 */ /* 0x000fc60000000000 */
        /* <DEDUP_REMOVED lines=89> */
[----:B------:R-:W-:Y:S01]  /*25960*/  FADD R201, R148, R201 ;  /* 0x000000c994c97221 */ /* 0x000fe20000000000 */
        /* <DEDUP_REMOVED lines=335> */
[----:B------:R-:W-:Y:S01]  /*26e60*/  FADD R17, R30, R17 ;  /* 0x000000111e117221 */ /* 0x000fe20000000000 */
[----:B------:R-:W-:-:S05]  /*26e70*/  FADD R18, R18, R31 ;  /* 0x0000001f12127221 */ /* 0x000fca0000000000 */
[----:B------:R0:W-:Y:S04]  /*26e80*/  STL [R1+0x7d0], R18 ;  /* 0x0007d01201007387 */ /* 0x0001e80000100800 */
[----:B------:R0:W-:Y:S04]  /*26e90*/  STL [R1+0x7c8], R16 ;  /* 0x0007c81001007387 */ /* 0x0001e80000100800 */
[----:B------:R0:W-:Y:S02]  /*26ea0*/  STL [R1+0x7cc], R17 ;  /* 0x0007cc1101007387 */ /* 0x0001e40000100800 */
.L_x_32:
[----:B0-----:R-:W0:Y:S02]  /*26eb0*/  LDC R13, c[0x0][0x28c] ;  /* 0x0000a300ff0d7b82 */ /* 0x001e240000000800 */
[----:B0-----:R-:W-:-:S13]  /*26ec0*/  ISETP.GE.AND P0, PT, R13, 0x1, PT ;  /* 0x000000010d00780c */ /* 0x001fda0003f06270 */
[----:B------:R-:W-:Y:S05]  /*26ed0*/  @!P0 BRA `(.L_x_33) ;  /* 0x00000000007c8947 */ /* 0x000fea0003800000 */
[----:B------:R-:W2:Y:S02]  /*26ee0*/  LDL R15, [R1+0x7f0] ;  /* 0x0007f000010f7983 */ /* 0x000ea40000100800 */
[----:B--2---:R-:W-:-:S13]  /*26ef0*/  R2UR UR4, R15 ;  /* 0x000000000f0472ca */ /* 0x004fda00000e0000 */
[----:B------:R-:W-:-:S06]  /*26f00*/  UISETP.NE.AND UP0, UPT, UR4, 0x3, UPT ;  /* 0x000000030400788c */ /* 0x000fcc000bf05270 */
[----:B------:R-:W-:-:S13]  /*26f10*/  PLOP3.LUT P0, PT, PT, PT, UP0, 0x80, 0x0 ;  /* 0x000000000000781c */ /* 0x000fda0003f0f008 */
[----:B------:R-:W-:Y:S05]  /*26f20*/  @!P0 BRA `(.L_x_34) ;  /* 0x0000000000048947 */ /* 0x000fea0003800000 */
[----:B------:R-:W-:Y:S01]  /*26f30*/  BPT.TRAP 0x1 ;  /* 0x000000040000795c */ /* 0x000fe20000300000 */
.L_x_34:
[----:B------:R-:W2:Y:S04]  /*26f40*/  LDL R13, [R1+0x7e4] ;  /* 0x0007e400010d7983 */ /* 0x000ea80000100800 */
[----:B------:R-:W3:Y:S04]  /*26f50*/  LDL R18, [R1+0x810] ;  /* 0x0008100001127983 */ /* 0x000ee80000100800 */
[----:B------:R-:W4:Y:S04]  /*26f60*/  LDL R17, [R1+0x804] ;  /* 0x0008040001117983 */ /* 0x000f280000100800 */
[----:B------:R-:W4:Y:S04]  /*26f70*/  LDL R16, [R1+0x7f8] ;  /* 0x0007f80001107983 */ /* 0x000f280000100800 */
[----:B------:R-:W4:Y:S01]  /*26f80*/  LDL R15, [R1+0x7f4] ;  /* 0x0007f400010f7983 */ /* 0x000f220000100800 */
[----:B-----5:R-:W-:-:S02]  /*26f90*/  R2UR UR6, R14 ;  /* 0x000000000e0672ca */ /* 0x020fc400000e0000 */
[----:B--2---:R-:W-:Y:S02]  /*26fa0*/  ISETP.NE.AND P0, PT, R13, RZ, PT ;  /* 0x000000ff0d00720c */ /* 0x004fe40003f05270 */
[----:B---3--:R-:W-:Y:S02]  /*26fb0*/  R2UR UR8, R18 ;  /* 0x00000000120872ca */ /* 0x008fe400000e0000 */
[----:B----4-:R-:W-:-:S09]  /*26fc0*/  R2UR UR7, R17 ;  /* 0x00000000110772ca */ /* 0x010fd200000e0000 */
[----:B------:R-:W-:Y:S02]  /*26fd0*/  VOTEU.ANY UP0, P0 ;  /* 0x00000000003f7886 */ /* 0x000fe40000000100 */
[----:B------:R-:W-:-:S04]  /*26fe0*/  UISETP.LT.AND UP1, UPT, UR8, 0x1, UPT ;  /* 0x000000010800788c */ /* 0x000fc8000bf21270 */
[----:B------:R-:W-:-:S04]  /*26ff0*/  @UP0 USEL UR4, UR8, 0x1, UP1 ;  /* 0x0000000108040887 */ /* 0x000fc80008800000 */
[----:B------:R-:W-:Y:S01]  /*27000*/  @UP0 UIADD3 UR4, UR7, UR8, -UR4 ;  /* 0x0000000807040290 */ /* 0x000fe2000fffe804 */
[----:B------:R-:W-:-:S05]  /*27010*/  R2UR UR5, R16 ;  /* 0x00000000100572ca */ /* 0x000fca00000e0000 */
[----:B------:R-:W-:-:S04]  /*27020*/  IMAD.U32 R14, RZ, RZ, UR4 ;  /* 0x00000004ff0e7e24 */ /* 0x000fc8000f8e00ff */
[----:B------:R-:W-:Y:S02]  /*27030*/  @P0 IMAD.SHL.U32 R14, R14, 0x8, RZ ;  /* 0x000000080e0e0824 */ /* 0x000fe400078e00ff */
[----:B------:R-:W-:-:S03]  /*27040*/  IMAD.U32 R13, RZ, RZ, UR6 ;  /* 0x00000006ff0d7e24 */ /* 0x000fc6000f8e00ff */
[----:B------:R-:W-:Y:S01]  /*27050*/  @P0 LOP3.LUT R14, R14, 0x8, RZ, 0xc0, !PT ;  /* 0x000000080e0e0812 */ /* 0x000fe200078ec0ff */
[----:B------:R-:W-:-:S03]  /*27060*/  UISETP.GT.U32.AND UP0, UPT, UR5, 0x1, UPT ;  /* 0x000000010500788c */ /* 0x000fc6000bf04070 */
[----:B------:R-:W-:-:S04]  /*27070*/  @P0 IADD3 R13, R13, 0x10, R14 ;  /* 0x000000100d0d0810 */ /* 0x000fc80007ffe00e */
[----:B------:R-:W-:-:S04]  /*27080*/  @P0 PRMT R13, R15, 0x654, R13 ;  /* 0x000006540f0d0816 */ /* 0x000fc8000000000d */
[----:B------:R0:W-:Y:S01]  /*27090*/  @P0 SYNCS.ARRIVE.TRANS64.RED.A1T0 RZ, [R13+URZ], RZ ;  /* 0x000000ff0dff09a7 */ /* 0x0001e2000810043f */
[----:B------:R-:W-:-:S13]  /*270a0*/  PLOP3.LUT P0, PT, PT, PT, UP0, 0x80, 0x0 ;  /* 0x000000000000781c */ /* 0x000fda0003f0f008 */
[----:B0-----:R-:W-:Y:S05]  /*270b0*/  @P0 BRA `(.L_x_33) ;  /* 0x0000000000040947 */ /* 0x001fea0003800000 */
[----:B------:R-:W-:Y:S01]  /*270c0*/  BPT.TRAP 0x1 ;  /* 0x000000040000795c */ /* 0x000fe20000300000 */
.L_x_33:
[----:B------:R-:W2:Y:S01]  /*270d0*/  LDL.LU R16, [R1+0x7ec] ;  /* 0x0007ec0001107983 */ /* 0x000ea20000300800 */
[----:B------:R-:W0:Y:S01]  /*270e0*/  LDC R17, c[0x0][0x288] ;  /* 0x0000a200ff117b82 */ /* 0x000e220000000800 */
[----:B------:R-:W-:Y:S01]  /*270f0*/  ULDC UR4, c[0x0][0x284] ;  /* 0x0000a10000047ab9 */ /* 0x000fe20000000800 */
[----:B------:R-:W-:Y:S01]  /*27100*/  ULDC.64 UR8, c[0x0][0x5d0] ;  /* 0x0001740000087ab9 */ /* 0x000fe20000000a00 */
[----:B------:R-:W3:Y:S04]  /*27110*/  LDL.LU R24, [R1+0x7e8] ;  /* 0x0007e80001187983 */ /* 0x000ee80000300800 */
[----:B------:R-:W4:Y:S01]  /*27120*/  LDL R25, [R1+0x7e0] ;  /* 0x0007e00001197983 */ /* 0x000f220000100800 */
[----:B------:R-:W1:Y:S02]  /*27130*/  S2R R27, SR_TID.X ;  /* 0x00000000001b7919 */ /* 0x000e640000002100 */
[----:B-1---5:R-:W-:-:S02]  /*27140*/  SHF.R.U32.HI R14, RZ, 0x7, R27 ;  /* 0x00000007ff0e7819 */ /* 0x022fc4000001161b */
[----:B------:R-:W-:Y:S02]  /*27150*/  SHF.R.U32.HI R15, RZ, 0x2, R27 ;  /* 0x00000002ff0f7819 */ /* 0x000fe4000001161b */
[----:B------:R-:W-:Y:S02]  /*27160*/  LOP3.LUT R18, R27, 0x60, RZ, 0xc0, !PT ;  /* 0x000000601b127812 */ /* 0x000fe400078ec0ff */
[----:B------:R-:W-:Y:S02]  /*27170*/  LOP3.LUT R14, R14, 0x1, RZ, 0xc0, !PT ;  /* 0x000000010e0e7812 */ /* 0x000fe400078ec0ff */
[----:B------:R-:W-:Y:S02]  /*27180*/  LOP3.LUT R15, R15, 0x7, RZ, 0xc0, !PT ;  /* 0x000000070f0f7812 */ /* 0x000fe400078ec0ff */
[----:B------:R-:W-:Y:S01]  /*27190*/  SHF.R.U32.HI R18, RZ, 0x1, R18 ;  /* 0x00000001ff127819 */ /* 0x000fe20000011612 */
[----:B------:R-:W-:Y:S01]  /*271a0*/  IMAD.SHL.U32 R26, R14, 0x40, RZ ;  /* 0x000000400e1a7824 */ /* 0x000fe200078e00ff */
[----:B------:R-:W-:-:S02]  /*271b0*/  LOP3.LUT R28, R27, 0x3, RZ, 0xc0, !PT ;  /* 0x000000031b1c7812 */ /* 0x000fc400078ec0ff */
[--C-:B------:R-:W-:Y:S02]  /*271c0*/  IADD3 R13, RZ, -R18, -R15.reuse ;  /* 0x80000012ff0d7210 */ /* 0x100fe40007ffe80f */
[----:B------:R-:W-:Y:S01]  /*271d0*/  LOP3.LUT R26, R26, 0x40, R15, 0xe2, !PT ;  /* 0x000000401a1a7812 */ /* 0x000fe200078ee20f */
[----:B0-----:R-:W-:Y:S02]  /*271e0*/  IMAD R28, R28, -0x2, R17 ;  /* 0xfffffffe1c1c7824 */ /* 0x001fe400078e0211 */
[----:B------:R-:W-:Y:S02]  /*271f0*/  IMAD R13, R14, -0x40, R13 ;  /* 0xffffffc00e0d7824 */ /* 0x000fe400078e020d */
[----:B--2---:R-:W-:Y:S01]  /*27200*/  IMAD R16, R16, 0xf0, RZ ;  /* 0x000000f010107824 */ /* 0x004fe200078e02ff */
[----:B----4-:R-:W-:Y:S01]  /*27210*/  R2UR UR5, R25 ;  /* 0x00000000190572ca */ /* 0x010fe200000e0000 */
[----:B---3--:R-:W-:-:S03]  /*27220*/  IMAD.WIDE R56, R24, 0x180, RZ ;  /* 0x0000018018387825 */ /* 0x008fc600078e02ff */
[----:B------:R-:W-:Y:S01]  /*27230*/  ISETP.GE.AND P0, PT, R16, R17, PT ;  /* 0x000000111000720c */ /* 0x000fe20003f06270 */
[----:B------:R-:W-:Y:S01]  /*27240*/  IMAD.SHL.U32 R17, R27, 0x2, RZ ;  /* 0x000000021b117824 */ /* 0x000fe200078e00ff */
[----:B------:R-:W-:Y:S01]  /*27250*/  LOP3.LUT R26, R56, R26, R18, 0xfe, !PT ;  /* 0x0000001a381a7212 */ /* 0x000fe200078efe12 */
[----:B------:R-:W-:Y:S02]  /*27260*/  IMAD R14, R24, 0x180, RZ ;  /* 0x00000180180e7824 */ /* 0x000fe400078e02ff */
[----:B------:R-:W-:Y:S02]  /*27270*/  IMAD.MOV.U32 R18, RZ, RZ, -0x1 ;  /* 0xffffffffff127424 */ /* 0x000fe400078e00ff */
[----:B------:R-:W-:Y:S01]  /*27280*/  IMAD.IADD R28, R28, 0x1, -R16 ;  /* 0x000000011c1c7824 */ /* 0x000fe200078e0a10 */
[----:B------:R-:W-:Y:S01]  /*27290*/  LOP3.LUT R16, R16, 0x6, R17, 0xf8, !PT ;  /* 0x0000000610107812 */ /* 0x000fe200078ef811 */
[----:B------:R-:W-:Y:S01]  /*272a0*/  USHF.R.S32.HI UR6, URZ, 0x1f, UR5 ;  /* 0x0000001f3f067899 */ /* 0x000fe20008011405 */
[C---:B------:R-:W-:Y:S01]  /*272b0*/  IADD3 R13, -R14.reuse, UR4, R13 ;  /* 0x000000040e0d7c10 */ /* 0x040fe2000fffe10d */
[----:B------:R0:W-:Y:S01]  /*272c0*/  STL [R1+0x80], R18 ;  /* 0x0000801201007387 */ /* 0x0001e20000100800 */
[----:B------:R-:W-:Y:S01]  /*272d0*/  ISETP.GE.OR P0, PT, R14, UR4, P0 ;  /* 0x000000040e007c0c */ /* 0x000fe20008706670 */
[----:B------:R-:W-:Y:S01]  /*272e0*/  UIMAD UR4, UR6, UR8, URZ ;  /* 0x00000008060472a4 */ /* 0x000fe2000f8e023f */
[----:B------:R-:W-:Y:S01]  /*272f0*/  SHF.R.S32.HI R17, RZ, 0x1f, R16 ;  /* 0x0000001fff117819 */ /* 0x000fe20000011410 */
[----:B------:R-:W-:-:S02]  /*27300*/  IMAD.U32 R14, RZ, RZ, UR8 ;  /* 0x00000008ff0e7e24 */ /* 0x000fc4000f8e00ff */
[----:B------:R-:W-:Y:S02]  /*27310*/  UIMAD UR4, UR5, UR9, UR4 ;  /* 0x00000009050472a4 */ /* 0x000fe4000f8e0204 */
[----:B------:R-:W-:-:S04]  /*27320*/  IMAD.WIDE.U32 R14, R14, UR5, R16 ;  /* 0x000000050e0e7c25 */ /* 0x000fc8000f8e0010 */
[----:B------:R-:W-:Y:S01]  /*27330*/  VIADD R15, R15, UR4 ;  /* 0x000000040f0f7c36 */ /* 0x000fe20008000000 */
[----:B------:R-:W-:Y:S02]  /*27340*/  ULDC.64 UR4, c[0x0][0x5c8] ;  /* 0x0001720000047ab9 */ /* 0x000fe40000000a00 */
[----:B------:R-:W-:Y:S02]  /*27350*/  IMAD R29, R57, UR4, RZ ;  /* 0x00000004391d7c24 */ /* 0x000fe4000f8e02ff */
[----:B------:R-:W-:-:S04]  /*27360*/  IMAD.WIDE.U32 R14, R26, UR4, R14 ;  /* 0x000000041a0e7c25 */ /* 0x000fc8000f8e000e */
[----:B------:R-:W-:Y:S01]  /*27370*/  IMAD R29, R26, UR5, R29 ;  /* 0x000000051a1d7c24 */ /* 0x000fe2000f8e021d */
[----:B0-----:R-:W-:Y:S06]  /*27380*/  @P0 BRA `(.L_x_35) ;  /* 0x00000274000c0947 */ /* 0x001fec0003800000 */
[----:B------:R-:W2:Y:S01]  /*27390*/  LDL R24, [R1+0x80c] ;  /* 0x00080c0001187983 */ /* 0x000ea20000100800 */
[----:B------:R-:W-:Y:S01]  /*273a0*/  BSSY B0, `(.L_x_35) ;  /* 0x0002741000007945 */ /* 0x000fe20003800000 */
[----:B------:R-:W-:Y:S01]  /*273b0*/  IMAD.IADD R29, R15, 0x1, R29 ;  /* 0x000000010f1d7824 */ /* 0x000fe200078e021d */
[----:B--2---:R-:W-:-:S13]  /*273c0*/  R2UR UR4, R24 ;  /* 0x00000000180472ca */ /* 0x004fda00000e0000 */
[----:B------:R-:W-:-:S13]  /*273d0*/  FSETP.NEU.AND P0, PT, RZ, UR4, PT ;  /* 0x00000004ff007c0b */ /* 0x000fda000bf0d000 */
[----:B------:R-:W-:Y:S05]  /*273e0*/  @!P0 BRA `(.L_x_36) ;  /* 0x0000017c00488947 */ /* 0x000fea0003800000 */
[----:B------:R-:W-:Y:S01]  /*273f0*/  ISETP.GE.AND P4, PT, R13, 0x9, PT ;  /* 0x000000090d00780c */ /* 0x000fe20003f86270 */
[----:B------:R-:W-:Y:S01]  /*27400*/  ULDC.64 UR4, c[0x0][0x5b8] ;  /* 0x00016e0000047ab9 */ /* 0x000fe20000000a00 */
[----:B------:R-:W-:Y:S01]  /*27410*/  R2UR UR7, R25 ;  /* 0x00000000190772ca */ /* 0x000fe200000e0000 */
[----:B------:R-:W2:Y:S01]  /*27420*/  LDL.LU R49, [R1+0x260] ;  /* 0x0002600001317983 */ /* 0x000ea20000300800 */
[C---:B------:R-:W-:Y:S02]  /*27430*/  ISETP.LT.OR P2, PT, R28.reuse, 0x1, !P4 ;  /* 0x000000011c00780c */ /* 0x040fe40006741670 */
[C---:B------:R-:W-:Y:S02]  /*27440*/  ISETP.LT.OR P0, PT, R28.reuse, 0x2, !P4 ;  /* 0x000000021c00780c */ /* 0x040fe40006701670 */
[----:B------:R-:W-:Y:S02]  /*27450*/  ISETP.LT.OR P1, PT, R28, 0x9, !P4 ;  /* 0x000000091c00780c */ /* 0x000fe40006721670 */
[----:B------:R-:W-:Y:S01]  /*27460*/  R2UR UR10, R24 ;  /* 0x00000000180a72ca */ /* 0x000fe200000e0000 */
[----:B------:R-:W-:Y:S01]  /*27470*/  IMAD.U32 R18, RZ, RZ, UR4 ;  /* 0x00000004ff127e24 */ /* 0x000fe2000f8e00ff */
[----:B------:R-:W-:Y:S01]  /*27480*/  LOP3.LUT R30, R30, 0xfffeffff, RZ, 0xc0, !PT ;  /* 0xfffeffff1e1e7812 */ /* 0x000fe200078ec0ff */
[----:B------:R-:W-:Y:S01]  /*27490*/  ULDC.64 UR8, c[0x0][0x208] ;  /* 0x0000820000087ab9 */ /* 0x000fe20000000a00 */
[----:B------:R-:W-:Y:S01]  /*274a0*/  LOP3.LUT R0, R0, 0xfffffffb, RZ, 0xc0, !PT ;  /* 0xfffffffb00007812 */ /* 0x000fe200078ec0ff */
[----:B------:R-:W3:Y:S02]  /*274b0*/  LDL.LU R48, [R1+0x264] ;  /* 0x0002640001307983 */ /* 0x000ee40000300800 */
[----:B------:R-:W0:Y:S08]  /*274c0*/  @!P2 LDC.64 R34, c[0x0][0x5c0] ;  /* 0x00017000ff22ab82 */ /* 0x000e300000000a00 */
[----:B------:R-:W1:Y:S08]  /*274d0*/  @!P0 LDC.64 R32, c[0x0][0x5c0] ;  /* 0x00017000ff208b82 */ /* 0x000e700000000a00 */
[----:B------:R-:W4:Y:S01]  /*274e0*/  @!P1 LDC.64 R24, c[0x0][0x5c0] ;  /* 0x00017000ff189b82 */ /* 0x000f220000000a00 */
[----:B------:R-:W-:Y:S01]  /*274f0*/  UIMAD UR4, UR6, UR4, URZ ;  /* 0x00000004060472a4 */ /* 0x000fe2000f8e023f */
[----:B------:R-:W-:Y:S01]  /*27500*/  @P1 LOP3.LUT R30, R30, 0x10000, RZ, 0xfc, !PT ;  /* 0x000100001e1e1812 */ /* 0x000fe200078efcff */
[----:B------:R-:W-:Y:S01]  /*27510*/  IMAD.WIDE.U32 R16, R18, UR7, R16 ;  /* 0x0000000712107c25 */ /* 0x000fe2000f8e0010 */
[----:B------:R-:W5:Y:S01]  /*27520*/  LDL.LU R53, [R1+0x268] ;  /* 0x0002680001357983 */ /* 0x000f620000300800 */
[--C-:B0-----:R-:W-:Y:S01]  /*27530*/  @!P2 IADD3 R34, P3, P5, R14, R34, R3.reuse ;  /* 0x000000220e22a210 */ /* 0x101fe20007d7e003 */
[----:B------:R-:W-:Y:S01]  /*27540*/  UIMAD UR4, UR7, UR5, UR4 ;  /* 0x00000005070472a4 */ /* 0x000fe2000f8e0204 */
[----:B------:R-:W-:Y:S01]  /*27550*/  LOP3.LUT R30, R30, 0xffffbfff, RZ, 0xc0, !PT ;  /* 0xffffbfff1e1e7812 */ /* 0x000fe200078ec0ff */
[----:B------:R-:W5:Y:S01]  /*27560*/  LDL.LU R52, [R1+0x26c] ;  /* 0x00026c0001347983 */ /* 0x000f620000300800 */
[----:B------:R-:W-:Y:S01]  /*27570*/  @!P2 IADD3.X R35, R29, R35, R2, P3, P5 ;  /* 0x000000231d23a210 */ /* 0x000fe20001fea402 */
[----:B------:R-:W-:Y:S01]  /*27580*/  ULDC.64 UR6, c[0x0][0x5a8] ;  /* 0x00016a0000067ab9 */ /* 0x000fe20000000a00 */
[----:B------:R-:W-:Y:S01]  /*27590*/  @P4 LOP3.LUT R30, R30, 0x4000, RZ, 0xfc, !PT ;  /* 0x000040001e1e4812 */ /* 0x000fe200078efcff */
[----:B------:R-:W5:Y:S01]  /*275a0*/  LDL.LU R54, [R1+0x270] ;  /* 0x0002700001367983 */ /* 0x000f620000300800 */
[----:B-1----:R-:W-:-:S02]  /*275b0*/  @!P0 IADD3 R38, P3, P5, R14, R32, R3 ;  /* 0x000000200e268210 */ /* 0x002fc40007d7e003 */
[----:B------:R-:W-:Y:S01]  /*275c0*/  LOP3.LUT R30, R30, 0xffff7fff, RZ, 0xc0, !PT ;  /* 0xffff7fff1e1e7812 */ /* 0x000fe200078ec0ff */
[----:B------:R-:W5:Y:S01]  /*275d0*/  LDL.LU R55, [R1+0x274] ;  /* 0x0002740001377983 */ /* 0x000f620000300800 */
[----:B------:R-:W-:Y:S02]  /*275e0*/  @!P0 IADD3.X R39, R29, R33, R2, P3, P5 ;  /* 0x000000211d278210 */ /* 0x000fe40001fea402 */
[----:B----4-:R-:W-:-:S04]  /*275f0*/  @!P1 IADD3 R42, P3, P5, R14, R24, R3 ;  /* 0x000000180e2a9210 */ /* 0x010fc80007d7e003 */
[----:B------:R-:W-:Y:S02]  /*27600*/  @!P1 IADD3.X R43, R29, R25, R2, P3, P5 ;  /* 0x000000191d2b9210 */ /* 0x000fe40001fea402 */
[----:B------:R-:W-:-:S13]  /*27610*/  ISETP.LT.OR P5, PT, R28, 0xa, !P4 ;  /* 0x0000000a1c00780c */ /* 0x000fda00067a1670 */
[----:B------:R-:W0:Y:S01]  /*27620*/  @!P5 LDC.64 R24, c[0x0][0x5c0] ;  /* 0x00017000ff18db82 */ /* 0x000e220000000a00 */
[----:B------:R-:W-:Y:S01]  /*27630*/  VIADD R33, R17, UR4 ;  /* 0x0000000411217c36 */ /* 0x000fe20008000000 */
[----:B------:R-:W-:Y:S01]  /*27640*/  ULDC.64 UR4, c[0x0][0x5b0] ;  /* 0x00016c0000047ab9 */ /* 0x000fe20000000a00 */
[----:B------:R-:W-:Y:S02]  /*27650*/  IMAD.MOV.U32 R32, RZ, RZ, R16 ;  /* 0x000000ffff207224 */ /* 0x000fe400078e0010 */
[----:B------:R-:W-:Y:S02]  /*27660*/  IMAD R18, R57, UR4, RZ ;  /* 0x0000000439127c24 */ /* 0x000fe4000f8e02ff */
[----:B------:R-:W-:Y:S01]  /*27670*/  IMAD.WIDE.U32 R16, R26, UR4, R32 ;  /* 0x000000041a107c25 */ /* 0x000fe2000f8e0020 */
[----:B------:R-:W-:-:S03]  /*27680*/  @P5 LOP3.LUT R30, R30, 0x8000, RZ, 0xfc, !PT ;  /* 0x000080001e1e5812 */ /* 0x000fc600078efcff */
[----:B------:R-:W-:Y:S01]  /*27690*/  IMAD R18, R26, UR5, R18 ;  /* 0x000000051a127c24 */ /* 0x000fe2000f8e0212 */
[----:B0-----:R-:W-:-:S04]  /*276a0*/  @!P5 IADD3 R44, P3, P6, R14, R24, R3 ;  /* 0x000000180e2cd210 */ /* 0x001fc80007e7e003 */
[----:B------:R-:W-:Y:S02]  /*276b0*/  @!P5 IADD3.X R45, R29, R25, R2, P3, P6 ;  /* 0x000000191d2dd210 */ /* 0x000fe40001fec402 */
[----:B------:R-:W-:Y:S02]  /*276c0*/  IADD3 R16, P3, R16, UR6, RZ ;  /* 0x0000000610107c10 */ /* 0x000fe4000ff7e0ff */
[----:B------:R-:W-:Y:S02]  /*276d0*/  ISETP.GE.AND P5, PT, R13, 0x1, PT ;  /* 0x000000010d00780c */ /* 0x000fe40003fa6270 */
[--C-:B------:R-:W-:Y:S02]  /*276e0*/  IADD3.X R17, R17, UR7, R18.reuse, P3, !PT ;  /* 0x0000000711117c10 */ /* 0x100fe40009ffe412 */
[----:B------:R-:W-:Y:S02]  /*276f0*/  ISETP.LT.OR P3, PT, R28, 0x1, !P5 ;  /* 0x000000011c00780c */ /* 0x000fe40006f61670 */
[----:B------:R-:W-:-:S11]  /*27700*/  PRMT R18, RZ, 0x7610, R18 ;  /* 0x00007610ff127816 */ /* 0x000fd60000000012 */
[----:B------:R-:W4:Y:S02]  /*27710*/  @!P3 LDG.E.U8 R18, desc[UR8][R16.64] ;  /* 0x000000081012b981 */ /* 0x000f24000c1e1100 */
[----:B----4-:R-:W-:-:S04]  /*27720*/  LOP3.LUT R18, R18, 0xff, RZ, 0xc0, !PT ;  /* 0x000000ff12127812 */ /* 0x010fc800078ec0ff */
[----:B------:R-:W-:-:S05]  /*27730*/  F2FP.F16.E4M3.UNPACK_B R18, R18 ;  /* 0x00000012ff12723e */ /* 0x000fca00020006ff */
[----:B------:R-:W-:-:S05]  /*27740*/  HADD2.F32 R18, -RZ, R18.H0_H0 ;  /* 0x20000012ff127230 */ /* 0x000fca0000004100 */
[----:B------:R-:W-:-:S04]  /*27750*/  FMUL R18, R18, UR10 ;  /* 0x0000000a12127c20 */ /* 0x000fc80008400000 */
[----:B------:R-:W-:Y:S02]  /*27760*/  FFMA R24, R19, UR61, R18 ;  /* 0x0000003d13187c23 */ /* 0x000fe40008000012 */
[----:B------:R-:W0:Y:S03]  /*27770*/  @!P3 LDC.64 R18, c[0x0][0x5c0] ;  /* 0x00017000ff12bb82 */ /* 0x000e260000000a00 */
[----:B------:R-:W-:Y:S02]  /*27780*/  F2FP.SATFINITE.E4M3.F32.PACK_AB_MERGE_C R24, RZ, R24, RZ ;  /* 0x00000018ff18723e */ /* 0x000fe400048070ff */
[----:B0-----:R-:W-:-:S05]  /*27790*/  @!P3 IADD3 R18, P6, R14, R18, RZ ;  /* 0x000000120e12b210 */ /* 0x001fca0007fde0ff */
[----:B------:R-:W-:-:S05]  /*277a0*/  @!P3 IMAD.X R19, R29, 0x1, R19, P6 ;  /* 0x000000011d13b824 */ /* 0x000fca00030e0613 */
[----:B------:R0:W-:Y:S01]  /*277b0*/  @!P3 STG.E.U8 desc[UR8][R18.64], R24 ;  /* 0x000000181200b986 */ /* 0x0001e2000c101108 */
[----:B------:R-:W-:Y:S02]  /*277c0*/  ISETP.LT.OR P3, PT, R28, 0x2, !P5 ;  /* 0x000000021c00780c */ /* 0x000fe40006f61670 */
[----:B0-----:R-:W-:-:S11]  /*277d0*/  PRMT R24, RZ, 0x7610, R24 ;  /* 0x00007610ff187816 */ /* 0x001fd60000000018 */
[----:B------:R-:W0:Y:S01]  /*277e0*/  @!P3 LDC.64 R18, c[0x0][0x5c0] ;  /* 0x00017000ff12bb82 */ /* 0x000e220000000a00 */
[----:B------:R-:W4:Y:S01]  /*277f0*/  @!P3 LDG.E.U8 R24, desc[UR8][R16.64+0x1] ;  /* 0x000001081018b981 */ /* 0x000f22000c1e1100 */
[----:B0-----:R-:W-:-:S05]  /*27800*/  @!P3 IADD3 R18, P6, R14, R18, RZ ;  /* 0x000000120e12b210 */ /* 0x001fca0007fde0ff */
[----:B------:R-:W-:Y:S01]  /*27810*/  @!P3 IMAD.X R19, R29, 0x1, R19, P6 ;  /* 0x000000011d13b824 */ /* 0x000fe200030e0613 */
[----:B----4-:R-:W-:-:S04]  /*27820*/  LOP3.LUT R24, R24, 0xff, RZ, 0xc0, !PT ;  /* 0x000000ff18187812 */ /* 0x010fc800078ec0ff */
[----:B------:R-:W-:-:S05]  /*27830*/  F2FP.F16.E4M3.UNPACK_B R24, R24 ;  /* 0x00000018ff18723e */ /* 0x000fca00020006ff */
[----:B------:R-:W-:-:S05]  /*27840*/  HADD2.F32 R24, -RZ, R24.H0_H0 ;  /* 0x20000018ff187230 */ /* 0x000fca0000004100 */
[----:B------:R-:W-:-:S04]  /*27850*/  FMUL R24, R24, UR10 ;  /* 0x0000000a18187c20 */ /* 0x000fc80008400000 */
[----:B------:R-:W-:-:S05]  /*27860*/  FFMA R20, R20, UR61, R24 ;  /* 0x0000003d14147c23 */ /* 0x000fca0008000018 */
[----:B------:R-:W-:-:S05]  /*27870*/  F2FP.SATFINITE.E4M3.F32.PACK_AB_MERGE_C R20, RZ, R20, RZ ;  /* 0x00000014ff14723e */ /* 0x000fca00048070ff */
[----:B------:R0:W-:Y:S02]  /*27880*/  @!P3 STG.E.U8 desc[UR8][R18.64+0x1], R20 ;  /* 0x000001141200b986 */ /* 0x0001e4000c101108 */
[----:B0-----:R-:W-:-:S05]  /*27890*/  IADD3 R18, P3, R26, 0x8, RZ ;  /* 0x000000081a127810 */ /* 0x001fca0007f7e0ff */
[----:B------:R-:W-:-:S04]  /*278a0*/  IMAD.X R20, RZ, RZ, R57, P3 ;  /* 0x000000ffff147224 */ /* 0x000fc800018e0639 */
[----:B------:R-:W-:-:S04]  /*278b0*/  IMAD R20, R20, UR4, RZ ;  /* 0x0000000414147c24 */ /* 0x000fc8000f8e02ff */
[C---:B------:R-:W-:Y:S02]  /*278c0*/  IMAD R20, R18.reuse, UR5, R20 ;  /* 0x0000000512147c24 */ /* 0x040fe4000f8e0214 */
[----:B------:R-:W-:-:S03]  /*278d0*/  IMAD.WIDE.U32 R18, R18, UR4, R32 ;  /* 0x0000000412127c25 */ /* 0x000fc6000f8e0020 */
[----:B------:R-:W-:-:S04]  /*278e0*/  IADD3 R18, P3, R18, UR6, RZ ;  /* 0x0000000612127c10 */ /* 0x000fc8000ff7e0ff */
[--C-:B------:R-:W-:Y:S02]  /*278f0*/  IADD3.X R19, R19, UR7, R20.reuse, P3, !PT ;  /* 0x0000000713137c10 */ /* 0x100fe40009ffe414 */
[----:B------:R-:W-:-:S06]  /*27900*/  PRMT R20, RZ, 0x7610, R20 ;  /* 0x00007610ff147816 */ /* 0x000fcc0000000014 */
[----:B------:R-:W4:Y:S01]  /*27910*/  @!P2 LDG.E.U8 R20, desc[UR8][R18.64] ;  /* 0x000000081214a981 */ /* 0x000f22000c1e1100 */
[----:B------:R-:W-:-:S04]  /*27920*/  ISETP.GE.AND P4, PT, R13, 0x81, PT ;  /* 0x000000810d00780c */ /* 0x000fc80003f86270 */
[----:B------:R-:W-:Y:S02]  /*27930*/  ISETP.LT.OR P3, PT, R28, 0x1, !P4 ;  /* 0x000000011c00780c */ /* 0x000fe40006761670 */
[----:B----4-:R-:W-:-:S04]  /*27940*/  LOP3.LUT R20, R20, 0xff, RZ, 0xc0, !PT ;  /* 0x000000ff14147812 */ /* 0x010fc800078ec0ff */
[----:B------:R-:W-:-:S05]  /*27950*/  F2FP.F16.E4M3.UNPACK_B R20, R20 ;  /* 0x00000014ff14723e */ /* 0x000fca00020006ff */
[----:B------:R-:W-:-:S05]  /*27960*/  HADD2.F32 R20, -RZ, R20.H0_H0 ;  /* 0x20000014ff147230 */ /* 0x000fca0000004100 */
[----:B------:R-:W-:-:S04]  /*27970*/  FMUL R20, R20, UR10 ;  /* 0x0000000a14147c20 */ /* 0x000fc80008400000 */
[----:B------:R-:W-:Y:S02]  /*27980*/  FFMA R24, R21, UR61, R20 ;  /* 0x0000003d15187c23 */ /* 0x000fe40008000014 */
[----:B------:R-:W0:Y:S03]  /*27990*/  @!P3 LDC.64 R20, c[0x0][0x5c0] ;  /* 0x00017000ff14bb82 */ /* 0x000e260000000a00 */
[----:B------:R-:W-:-:S05]  /*279a0*/  F2FP.SATFINITE.E4M3.F32.PACK_AB_MERGE_C R24, RZ, R24, RZ ;  /* 0x00000018ff18723e */ /* 0x000fca00048070ff */
[----:B------:R1:W-:Y:S01]  /*279b0*/  @!P2 STG.E.U8 desc[UR8][R34.64], R24 ;  /* 0x000000182200a986 */ /* 0x0003e2000c101108 */
[----:B------:R-:W-:Y:S02]  /*279c0*/  ISETP.LT.OR P2, PT, R28, 0x2, !P4 ;  /* 0x000000021c00780c */ /* 0x000fe40006741670 */
[----:B0-----:R-:W-:-:S04]  /*279d0*/  @!P3 IADD3 R36, P1, P6, R14, R20, R9 ;  /* 0x000000140e24b210 */ /* 0x001fc80007e3e009 */
[----:B------:R-:W-:-:S07]  /*279e0*/  @!P3 IADD3.X R37, R29, R21, R8, P1, P6 ;  /* 0x000000151d25b210 */ /* 0x000fce0000fec408 */
[----:B------:R-:W1:Y:S02]  /*279f0*/  @!P2 LDC.64 R20, c[0x0][0x5c0] ;  /* 0x00017000ff14ab82 */ /* 0x000e640000000a00 */
[----:B-1----:R-:W-:Y:S02]  /*27a00*/  @!P2 IADD3 R24, P1, P6, R14, R20, R9 ;  /* 0x000000140e18a210 */ /* 0x002fe40007e3e009 */
[----:B------:R-:W-:-:S06]  /*27a10*/  PRMT R20, RZ, 0x7610, R20 ;  /* 0x00007610ff147816 */ /* 0x000fcc0000000014 */
[----:B------:R-:W4:Y:S01]  /*27a20*/  @!P0 LDG.E.U8 R20, desc[UR8][R18.64+0x1] ;  /* 0x0000010812148981 */ /* 0x000f22000c1e1100 */
[----:B------:R-:W-:Y:S02]  /*27a30*/  @!P2 IADD3.X R25, R29, R21, R8, P1, P6 ;  /* 0x000000151d19a210 */ /* 0x000fe40000fec408 */
        /* <DEDUP_REMOVED lines=9> */
[----:B0-----:R-:W-:-:S04]  /*27ad0*/  @!P1 IADD3 R40, P0, P6, R14, R20, R9 ;  /* 0x000000140e289210 */ /* 0x001fc80007e1e009 */
[----:B------:R-:W-:Y:S02]  /*27ae0*/  @!P1 IADD3.X R41, R29, R21, R8, P0, P6 ;  /* 0x000000151d299210 */ /* 0x000fe400007ec408 */
[----:B------:R-:W-:Y:S02]  /*27af0*/  ISETP.LT.OR P0, PT, R28, 0x9, !P5 ;  /* 0x000000091c00780c */ /* 0x000fe40006f01670 */
[----:B------:R-:W-:-:S11]  /*27b00*/  PRMT R20, RZ, 0x7610, R20 ;  /* 0x00007610ff147816 */ /* 0x000fd60000000014 */
[----:B------:R-:W4:Y:S01]  /*27b10*/  @!P0 LDG.E.U8 R20, desc[UR8][R16.64+0x8] ;  /* 0x0000080810148981 */ /* 0x000f22000c1e1100 */
[----:B-1----:R-:W-:Y:S02]  /*27b20*/  PRMT R22, RZ, 0x7610, R22 ;  /* 0x00007610ff167816 */ /* 0x002fe40000000016 */
        /* <DEDUP_REMOVED lines=10> */
[----:B------:R-:W-:-:S13]  /*27bd0*/  ISETP.LT.OR P0, PT, R28, 0xa, !P5 ;  /* 0x0000000a1c00780c */ /* 0x000fda0006f01670 */
[----:B------:R-:W4:Y:S01]  /*27be0*/  @!P0 LDG.E.U8 R22, desc[UR8][R16.64+0x9] ;  /* 0x0000090810168981 */ /* 0x000f22000c1e1100 */
[----:B0-----:R-:W0:Y:S02]  /*27bf0*/  @!P0 LDC.64 R20, c[0x0][0x5c0] ;  /* 0x00017000ff148b82 */ /* 0x001e240000000a00 */
[----:B0-----:R-:W-:-:S05]  /*27c00*/  @!P0 IADD3 R20, P6, R14, R20, RZ ;  /* 0x000000140e148210 */ /* 0x001fca0007fde0ff */
[----:B------:R-:W-:Y:S01]  /*27c10*/  @!P0 IMAD.X R21, R29, 0x1, R21, P6 ;  /* 0x000000011d158824 */ /* 0x000fe200030e0615 */
[----:B------:R-:W-:Y:S02]  /*27c20*/  @P1 LOP3.LUT R0, R0, 0x4, RZ, 0xfc, !PT ;  /* 0x0000000400001812 */ /* 0x000fe400078efcff */
[----:B------:R-:W-:Y:S02]  /*27c30*/  LOP3.LUT P1, RZ, R30, 0x10000, RZ, 0xc0, !PT ;  /* 0x000100001eff7812 */ /* 0x000fe4000782c0ff */
[----:B----4-:R-:W-:-:S04]  /*27c40*/  LOP3.LUT R22, R22, 0xff, RZ, 0xc0, !PT ;  /* 0x000000ff16167812 */ /* 0x010fc800078ec0ff */
[----:B------:R-:W-:-:S05]  /*27c50*/  F2FP.F16.E4M3.UNPACK_B R22, R22 ;  /* 0x00000016ff16723e */ /* 0x000fca00020006ff */
[----:B------:R-:W-:-:S05]  /*27c60*/  HADD2.F32 R22, -RZ, R22.H0_H0 ;  /* 0x20000016ff167230 */ /* 0x000fca0000004100 */
[----:B------:R-:W-:-:S04]  /*27c70*/  FMUL R22, R22, UR10 ;  /* 0x0000000a16167c20 */ /* 0x000fc80008400000 */
[----:B------:R-:W-:-:S05]  /*27c80*/  FFMA R232, R232, UR61, R22 ;  /* 0x0000003de8e87c23 */ /* 0x000fca0008000016 */
[----:B------:R-:W-:-:S05]  /*27c90*/  F2FP.SATFINITE.E4M3.F32.PACK_AB_MERGE_C R232, RZ, R232, RZ ;  /* 0x000000e8ffe8723e */ /* 0x000fca00048070ff */
[----:B------:R0:W-:Y:S01]  /*27ca0*/  @!P0 STG.E.U8 desc[UR8][R20.64+0x9], R232 ;  /* 0x000009e814008986 */ /* 0x0001e2000c101108 */
[----:B------:R-:W-:-:S13]  /*27cb0*/  ISETP.LT.OR P0, PT, R28, 0xa, !P4 ;  /* 0x0000000a1c00780c */ /* 0x000fda0006701670 */
[----:B0-----:R-:W0:Y:S02]  /*27cc0*/  @!P0 LDC.64 R20, c[0x0][0x5c0] ;  /* 0x00017000ff148b82 */ /* 0x001e240000000a00 */
[----:B0-----:R-:W-:Y:S02]  /*27cd0*/  @!P0 IADD3 R38, P4, P6, R14, R20, R9 ;  /* 0x000000140e268210 */ /* 0x001fe40007e9e009 */
[----:B------:R-:W-:-:S06]  /*27ce0*/  PRMT R20, RZ, 0x7610, R20 ;  /* 0x00007610ff147816 */ /* 0x000fcc0000000014 */
[----:B------:R-:W4:Y:S01]  /*27cf0*/  @!P1 LDG.E.U8 R20, desc[UR8][R18.64+0x8] ;  /* 0x0000080812149981 */ /* 0x000f22000c1e1100 */
[----:B------:R-:W-:Y:S02]  /*27d00*/  LOP3.LUT R30, R30, 0xffffdfff, RZ, 0xc0, !PT ;  /* 0xffffdfff1e1e7812 */ /* 0x000fe400078ec0ff */
[----:B------:R-:W-:Y:S02]  /*27d10*/  @!P0 IADD3.X R39, R29, R21, R8, P4, P6 ;  /* 0x000000151d278210 */ /* 0x000fe400027ec408 */
[----:B------:R-:W-:Y:S02]  /*27d20*/  @P0 LOP3.LUT R30, R30, 0x2000, RZ, 0xfc, !PT ;  /* 0x000020001e1e0812 */ /* 0x000fe400078efcff */
[----:B------:R-:W-:-:S04]  /*27d30*/  ISETP.GE.AND P0, PT, R13, 0x101, PT ;  /* 0x000001010d00780c */ /* 0x000fc80003f06270 */
[----:B------:R-:W-:Y:S02]  /*27d40*/  ISETP.LT.OR P5, PT, R28, 0x1, !P0 ;  /* 0x000000011c00780c */ /* 0x000fe400047a1670 */
[----:B------:R-:W-:-:S11]  /*27d50*/  LOP3.LUT R0, R0, 0xfffffff7, RZ, 0xc0, !PT ;  /* 0xfffffff700007812 */ /* 0x000fd600078ec0ff */
[----:B------:R-:W-:Y:S02]  /*27d60*/  @P5 LOP3.LUT R0, R0, 0x8, RZ, 0xfc, !PT ;  /* 0x0000000800005812 */ /* 0x000fe400078efcff */
[----:B----4-:R-:W-:-:S04]  /*27d70*/  LOP3.LUT R20, R20, 0xff, RZ, 0xc0, !PT ;  /* 0x000000ff14147812 */ /* 0x010fc800078ec0ff */
[----:B------:R-:W-:-:S05]  /*27d80*/  F2FP.F16.E4M3.UNPACK_B R20, R20 ;  /* 0x00000014ff14723e */ /* 0x000fca00020006ff */
[----:B------:R-:W-:-:S05]  /*27d90*/  HADD2.F32 R20, -RZ, R20.H0_H0 ;  /* 0x20000014ff147230 */ /* 0x000fca0000004100 */
[----:B------:R-:W-:-:S04]  /*27da0*/  FMUL R20, R20, UR10 ;  /* 0x0000000a14147c20 */ /* 0x000fc80008400000 */
[----:B------:R-:W-:Y:S02]  /*27db0*/  FFMA R233, R233, UR61, R20 ;  /* 0x0000003de9e97c23 */ /* 0x000fe40008000014 */
[----:B------:R-:W0:Y:S02]  /*27dc0*/  @!P5 LDC.64 R20, c[0x0][0x5c0] ;  /* 0x00017000ff14db82 */ /* 0x000e240000000a00 */
[----:B0-----:R-:W-:-:S04]  /*27dd0*/  @!P5 IADD3 R46, P4, P6, R14, R20, R11 ;  /* 0x000000140e2ed210 */ /* 0x001fc80007e9e00b */
[----:B------:R-:W-:Y:S02]  /*27de0*/  @!P5 IADD3.X R47, R29, R21, R10, P4, P6 ;  /* 0x000000151d2fd210 */ /* 0x000fe400027ec40a */
[----:B------:R-:W-:-:S13]  /*27df0*/  ISETP.LT.OR P4, PT, R28, 0x2, !P0 ;  /* 0x000000021c00780c */ /* 0x000fda0004781670 */
[----:B------:R-:W0:Y:S01]  /*27e00*/  @!P4 LDC.64 R20, c[0x0][0x5c0] ;  /* 0x00017000ff14cb82 */ /* 0x000e220000000a00 */
[----:B------:R-:W-:Y:S02]  /*27e10*/  LOP3.LUT P5, RZ, R30, 0x8000, RZ, 0xc0, !PT ;  /* 0x000080001eff7812 */ /* 0x000fe400078ac0ff */
[----:B------:R-:W-:-:S05]  /*27e20*/  F2FP.SATFINITE.E4M3.F32.PACK_AB_MERGE_C R233, RZ, R233, RZ ;  /* 0x000000e9ffe9723e */ /* 0x000fca00048070ff */
[----:B------:R0:W-:Y:S02]  /*27e30*/  @!P1 STG.E.U8 desc[UR8][R42.64+0x8], R233 ;  /* 0x000008e92a009986 */ /* 0x0001e4000c101108 */
[----:B0-----:R-:W-:Y:S02]  /*27e40*/  @!P4 IADD3 R42, P1, P6, R14, R20, R11 ;  /* 0x000000140e2ac210 */ /* 0x001fe40007e3e00b */
[----:B------:R-:W-:-:S06]  /*27e50*/  PRMT R20, RZ, 0x7610, R20 ;  /* 0x00007610ff147816 */ /* 0x000fcc0000000014 */
[----:B------:R-:W4:Y:S01]  /*27e60*/  @!P5 LDG.E.U8 R20, desc[UR8][R18.64+0x9] ;  /* 0x000009081214d981 */ /* 0x000f22000c1e1100 */
[----:B------:R-:W-:Y:S02]  /*27e70*/  @!P4 IADD3.X R43, R29, R21, R10, P1, P6 ;  /* 0x000000151d2bc210 */ /* 0x000fe40000fec40a */
[----:B----4-:R-:W-:-:S04]  /*27e80*/  LOP3.LUT R20, R20, 0xff, RZ, 0xc0, !PT ;  /* 0x000000ff14147812 */ /* 0x010fc800078ec0ff */
[----:B------:R-:W-:-:S05]  /*27e90*/  F2FP.F16.E4M3.UNPACK_B R20, R20 ;  /* 0x00000014ff14723e */ /* 0x000fca00020006ff */
[----:B------:R-:W-:-:S05]  /*27ea0*/  HADD2.F32 R20, -RZ, R20.H0_H0 ;  /* 0x20000014ff147230 */ /* 0x000fca0000004100 */
[----:B------:R-:W-:-:S04]  /*27eb0*/  FMUL R20, R20, UR10 ;  /* 0x0000000a14147c20 */ /* 0x000fc80008400000 */
[----:B------:R-:W-:Y:S01]  /*27ec0*/  FFMA R234, R234, UR61, R20 ;  /* 0x0000003deaea7c23 */ /* 0x000fe20008000014 */
[----:B------:R-:W-:-:S05]  /*27ed0*/  IADD3 R20, P1, R26, 0x80, RZ ;  /* 0x000000801a147810 */ /* 0x000fca0007f3e0ff */
[----:B------:R-:W-:-:S04]  /*27ee0*/  IMAD.X R22, RZ, RZ, R57, P1 ;  /* 0x000000ffff167224 */ /* 0x000fc800008e0639 */
[----:B------:R-:W-:-:S04]  /*27ef0*/  IMAD R22, R22, UR4, RZ ;  /* 0x0000000416167c24 */ /* 0x000fc8000f8e02ff */
[C---:B------:R-:W-:Y:S02]  /*27f00*/  IMAD R22, R20.reuse, UR5, R22 ;  /* 0x0000000514167c24 */ /* 0x040fe4000f8e0216 */
[----:B------:R-:W-:-:S03]  /*27f10*/  IMAD.WIDE.U32 R20, R20, UR4, R32 ;  /* 0x0000000414147c25 */ /* 0x000fc6000f8e0020 */
[----:B------:R-:W-:Y:S02]  /*27f20*/  IADD3 R20, P1, R20, UR6, RZ ;  /* 0x0000000614147c10 */ /* 0x000fe4000ff3e0ff */
[----:B------:R-:W-:Y:S02]  /*27f30*/  F2FP.SATFINITE.E4M3.F32.PACK_AB_MERGE_C R234, RZ, R234, RZ ;  /* 0x000000eaffea723e */ /* 0x000fe400048070ff */
[--C-:B------:R-:W-:Y:S02]  /*27f40*/  IADD3.X R21, R21, UR7, R22.reuse, P1, !PT ;  /* 0x0000000715157c10 */ /* 0x100fe40008ffe416 */
[----:B------:R-:W-:Y:S01]  /*27f50*/  PRMT R22, RZ, 0x7610, R22 ;  /* 0x00007610ff167816 */ /* 0x000fe20000000016 */
[----:B------:R0:W-:Y:S05]  /*27f60*/  @!P5 STG.E.U8 desc[UR8][R44.64+0x9], R234 ;  /* 0x000009ea2c00d986 */ /* 0x0001ea000c101108 */
[----:B------:R-:W4:Y:S01]  /*27f70*/  @!P3 LDG.E.U8 R22, desc[UR8][R20.64] ;  /* 0x000000081416b981 */ /* 0x000f22000c1e1100 */
[----:B------:R-:W-:-:S02]  /*27f80*/  ISETP.LT.OR P6, PT, R28, 0x9, !P0 ;  /* 0x000000091c00780c */ /* 0x000fc400047c1670 */
[----:B----4-:R-:W-:-:S04]  /*27f90*/  LOP3.LUT R22, R22, 0xff, RZ, 0xc0, !PT ;  /* 0x000000ff16167812 */ /* 0x010fc800078ec0ff */
[----:B------:R-:W-:-:S05]  /*27fa0*/  F2FP.F16.E4M3.UNPACK_B R22, R22 ;  /* 0x00000016ff16723e */ /* 0x000fca00020006ff */
[----:B------:R-:W-:-:S05]  /*27fb0*/  HADD2.F32 R22, -RZ, R22.H0_H0 ;  /* 0x20000016ff167230 */ /* 0x000fca0000004100 */
[----:B------:R-:W-:-:S04]  /*27fc0*/  FMUL R22, R22, UR10 ;  /* 0x0000000a16167c20 */ /* 0x000fc80008400000 */
[----:B------:R-:W-:Y:S02]  /*27fd0*/  FFMA R235, R235, UR61, R22 ;  /* 0x0000003debeb7c23 */ /* 0x000fe40008000016 */
[----:B------:R-:W0:Y:S03]  /*27fe0*/  @!P6 LDC.64 R22, c[0x0][0x5c0] ;  /* 0x00017000ff16eb82 */ /* 0x000e260000000a00 */
[----:B------:R-:W-:-:S05]  /*27ff0*/  F2FP.SATFINITE.E4M3.F32.PACK_AB_MERGE_C R235, RZ, R235, RZ ;  /* 0x000000ebffeb723e */ /* 0x000fca00048070ff */
[----:B------:R-:W-:Y:S01]  /*28000*/  @!P3 STG.E.U8 desc[UR8][R36.64], R235 ;  /* 0x000000eb2400b986 */ /* 0x000fe2000c101108 */
[----:B0-----:R-:W-:Y:S02]  /*28010*/  @!P6 IADD3 R44, P1, P5, R14, R22, R11 ;  /* 0x000000160e2ce210 */ /* 0x001fe40007d3e00b */
[----:B------:R-:W-:-:S06]  /*28020*/  PRMT R22, RZ, 0x7610, R22 ;  /* 0x00007610ff167816 */ /* 0x000fcc0000000016 */
[----:B------:R-:W4:Y:S01]  /*28030*/  @!P2 LDG.E.U8 R22, desc[UR8][R20.64+0x1] ;  /* 0x000001081416a981 */ /* 0x000f22000c1e1100 */
[----:B------:R-:W-:Y:S02]  /*28040*/  @!P6 IADD3.X R45, R29, R23, R10, P1, P5 ;  /* 0x000000171d2de210 */ /* 0x000fe40000fea40a */
[----:B------:R-:W-:-:S04]  /*28050*/  ISETP.GE.AND P1, PT, R13, 0x89, PT ;  /* 0x000000890d00780c */ /* 0x000fc80003f26270 */
[----:B------:R-:W-:Y:S02]  /*28060*/  ISETP.LT.OR P3, PT, R28, 0x1, !P1 ;  /* 0x000000011c00780c */ /* 0x000fe40004f61670 */
[----:B------:R-:W-:-:S04]  /*28070*/  LOP3.LUT R0, R0, 0xfffffffd, RZ, 0xc0, !PT ;  /* 0xfffffffd00007812 */ /* 0x000fc800078ec0ff */
[----:B------:R-:W-:-:S04]  /*28080*/  @P4 LOP3.LUT R0, R0, 0x2, RZ, 0xfc, !PT ;  /* 0x0000000200004812 */ /* 0x000fc800078efcff */
[----:B------:R-:W-:-:S04]  /*28090*/  LOP3.LUT R0, R0, 0xffffffef, RZ, 0xc0, !PT ;  /* 0xffffffef00007812 */ /* 0x000fc800078ec0ff */
[----:B------:R-:W-:Y:S02]  /*280a0*/  @P6 LOP3.LUT R0, R0, 0x10, RZ, 0xfc, !PT ;  /* 0x0000001000006812 */ /* 0x000fe400078efcff */
[----:B------:R-:W-:Y:S02]  /*280b0*/  @!P3 IADD3 R27, P5, P6, R3, R14, R9 ;  /* 0x0000000e031bb210 */ /* 0x000fe40007ebe009 */
[----:B----4-:R-:W-:-:S04]  /*280c0*/  LOP3.LUT R22, R22, 0xff, RZ, 0xc0, !PT ;  /* 0x000000ff16167812 */ /* 0x010fc800078ec0ff */
[----:B------:R-:W-:-:S05]  /*280d0*/  F2FP.F16.E4M3.UNPACK_B R22, R22 ;  /* 0x00000016ff16723e */ /* 0x000fca00020006ff */
[----:B------:R-:W-:-:S05]  /*280e0*/  HADD2.F32 R22, -RZ, R22.H0_H0 ;  /* 0x20000016ff167230 */ /* 0x000fca0000004100 */
[----:B------:R-:W-:-:S04]  /*280f0*/  FMUL R22, R22, UR10 ;  /* 0x0000000a16167c20 */ /* 0x000fc80008400000 */
[----:B------:R-:W-:-:S05]  /*28100*/  FFMA R236, R236, UR61, R22 ;  /* 0x0000003decec7c23 */ /* 0x000fca0008000016 */
[----:B------:R-:W-:-:S05]  /*28110*/  F2FP.SATFINITE.E4M3.F32.PACK_AB_MERGE_C R236, RZ, R236, RZ ;  /* 0x000000ecffec723e */ /* 0x000fca00048070ff */
[----:B------:R0:W-:Y:S01]  /*28120*/  @!P2 STG.E.U8 desc[UR8][R24.64+0x1], R236 ;  /* 0x000001ec1800a986 */ /* 0x0001e2000c101108 */
[----:B------:R-:W-:-:S05]  /*28130*/  IADD3 R22, P2, R26, 0x88, RZ ;  /* 0x000000881a167810 */ /* 0x000fca0007f5e0ff */
[----:B0-----:R-:W-:-:S04]  /*28140*/  IMAD.X R24, RZ, RZ, R57, P2 ;  /* 0x000000ffff187224 */ /* 0x001fc800010e0639 */
[----:B------:R-:W-:-:S04]  /*28150*/  IMAD R24, R24, UR4, RZ ;  /* 0x0000000418187c24 */ /* 0x000fc8000f8e02ff */
[C---:B------:R-:W-:Y:S02]  /*28160*/  IMAD R24, R22.reuse, UR5, R24 ;  /* 0x0000000516187c24 */ /* 0x040fe4000f8e0218 */
[----:B------:R-:W-:-:S03]  /*28170*/  IMAD.WIDE.U32 R22, R22, UR4, R32 ;  /* 0x0000000416167c25 */ /* 0x000fc6000f8e0020 */
[----:B------:R-:W-:-:S04]  /*28180*/  IADD3 R22, P2, R22, UR6, RZ ;  /* 0x0000000616167c10 */ /* 0x000fc8000ff5e0ff */
[----:B------:R-:W-:Y:S02]  /*28190*/  IADD3.X R23, R23, UR7, R24, P2, !PT ;  /* 0x0000000717177c10 */ /* 0x000fe400097fe418 */
[----:B------:R-:W0:Y:S02]  /*281a0*/  @!P3 LDC.64 R24, c[0x0][0x5c0] ;  /* 0x00017000ff18bb82 */ /* 0x000e240000000a00 */
[----:B0-----:R-:W-:Y:S02]  /*281b0*/  @!P3 IADD3 R24, P2, R27, R24, RZ ;  /* 0x000000181b18b210 */ /* 0x001fe40007f5e0ff */
[----:B------:R-:W-:-:S06]  /*281c0*/  PRMT R27, RZ, 0x7610, R27 ;  /* 0x00007610ff1b7816 */ /* 0x000fcc000000001b */
[----:B------:R-:W4:Y:S01]  /*281d0*/  @!P3 LDG.E.U8 R27, desc[UR8][R22.64] ;  /* 0x00000008161bb981 */ /* 0x000f22000c1e1100 */
[----:B------:R-:W-:-:S05]  /*281e0*/  @!P3 IADD3.X R31, R2, R29, R8, P5, P6 ;  /* 0x0000001d021fb210 */ /* 0x000fca0002fec408 */
[----:B------:R-:W-:Y:S01]  /*281f0*/  @!P3 IMAD.X R25, R31, 0x1, R25, P2 ;  /* 0x000000011f19b824 */ /* 0x000fe200010e0619 */
[----:B------:R-:W-:-:S13]  /*28200*/  ISETP.LT.OR P2, PT, R28, 0x2, !P1 ;  /* 0x000000021c00780c */ /* 0x000fda0004f41670 */
[----:B------:R-:W0:Y:S01]  /*28210*/  @!P2 LDC.64 R34, c[0x0][0x5c0] ;  /* 0x00017000ff22ab82 */ /* 0x000e220000000a00 */
        /* <DEDUP_REMOVED lines=8> */
[----:B-1----:R-:W1:Y:S01]  /*282a0*/  @!P3 LDC.64 R24, c[0x0][0x5c0] ;  /* 0x00017000ff18bb82 */ /* 0x002e620000000a00 */
[----:B------:R-:W-:-:S04]  /*282b0*/  @!P2 IADD3 R27, P5, P6, R3, R14, R9 ;  /* 0x0000000e031ba210 */ /* 0x000fc80007ebe009 */
[----:B------:R-:W-:Y:S02]  /*282c0*/  @!P2 IADD3.X R31, R2, R29, R8, P5, P6 ;  /* 0x0000001d021fa210 */ /* 0x000fe40002fec408 */
[----:B-1----:R-:W-:Y:S02]  /*282d0*/  @!P3 IADD3 R36, P5, P6, R14, R24, R11 ;  /* 0x000000180e24b210 */ /* 0x002fe40007ebe00b */
[----:B------:R-:W-:-:S06]  /*282e0*/  PRMT R24, RZ, 0x7610, R24 ;  /* 0x00007610ff187816 */ /* 0x000fcc0000000018 */
[----:B------:R-:W4:Y:S01]  /*282f0*/  @!P2 LDG.E.U8 R24, desc[UR8][R22.64+0x1] ;  /* 0x000001081618a981 */ /* 0x000f22000c1e1100 */
[C---:B------:R-:W-:Y:S02]  /*28300*/  LOP3.LUT P4, RZ, R30.reuse, 0x4000, RZ, 0xc0, !PT ;  /* 0x000040001eff7812 */ /* 0x040fe4000788c0ff */
[----:B------:R-:W-:Y:S02]  /*28310*/  LOP3.LUT R30, R30, 0xfffffbff, RZ, 0xc0, !PT ;  /* 0xfffffbff1e1e7812 */ /* 0x000fe400078ec0ff */
[----:B------:R-:W-:Y:S02]  /*28320*/  @!P3 IADD3.X R37, R29, R25, R10, P5, P6 ;  /* 0x000000191d25b210 */ /* 0x000fe40002fec40a */
[----:B------:R-:W-:Y:S02]  /*28330*/  @P3 LOP3.LUT R30, R30, 0x400, RZ, 0xfc, !PT ;  /* 0x000004001e1e3812 */ /* 0x000fe400078efcff */
[----:B------:R-:W-:Y:S02]  /*28340*/  ISETP.LT.OR P3, PT, R28, 0x11, !P4 ;  /* 0x000000111c00780c */ /* 0x000fe40006761670 */
[----:B0-----:R-:W-:-:S05]  /*28350*/  @!P2 IADD3 R34, P0, R27, R34, RZ ;  /* 0x000000221b22a210 */ /* 0x001fca0007f1e0ff */
[----:B------:R-:W-:Y:S01]  /*28360*/  @!P2 IMAD.X R35, R31, 0x1, R35, P0 ;  /* 0x000000011f23a824 */ /* 0x000fe200000e0623 */
[----:B------:R-:W-:Y:S02]  /*28370*/  LOP3.LUT P6, RZ, R0, 0x4, RZ, 0xc0, !PT ;  /* 0x0000000400ff7812 */ /* 0x000fe400078cc0ff */
[----:B----4-:R-:W-:-:S04]  /*28380*/  LOP3.LUT R24, R24, 0xff, RZ, 0xc0, !PT ;  /* 0x000000ff18187812 */ /* 0x010fc800078ec0ff */
[----:B------:R-:W-:-:S05]  /*28390*/  F2FP.F16.E4M3.UNPACK_B R24, R24 ;  /* 0x00000018ff18723e */ /* 0x000fca00020006ff */
[----:B------:R-:W-:-:S05]  /*283a0*/  HADD2.F32 R24, -RZ, R24.H0_H0 ;  /* 0x20000018ff187230 */ /* 0x000fca0000004100 */
[----:B------:R-:W-:-:S04]  /*283b0*/  FMUL R24, R24, UR10 ;  /* 0x0000000a18187c20 */ /* 0x000fc80008400000 */
[----:B--2---:R-:W-:-:S05]  /*283c0*/  FFMA R24, R49, UR61, R24 ;  /* 0x0000003d31187c23 */ /* 0x004fca0008000018 */
[----:B------:R-:W-:-:S05]  /*283d0*/  F2FP.SATFINITE.E4M3.F32.PACK_AB_MERGE_C R24, RZ, R24, RZ ;  /* 0x00000018ff18723e */ /* 0x000fca00048070ff */
[----:B------:R0:W-:Y:S02]  /*283e0*/  @!P2 STG.E.U8 desc[UR8][R34.64+0x1], R24 ;  /* 0x000001182200a986 */ /* 0x0001e4000c101108 */
[----:B0-----:R-:W0:Y:S02]  /*283f0*/  @!P3 LDC.64 R24, c[0x0][0x5c0] ;  /* 0x00017000ff18bb82 */ /* 0x001e240000000a00 */
[----:B0-----:R-:W-:Y:S02]  /*28400*/  @!P3 IADD3 R50, P2, P5, R14, R24, R3 ;  /* 0x000000180e32b210 */ /* 0x001fe40007d5e003 */
[----:B------:R-:W-:-:S06]  /*28410*/  PRMT R24, RZ, 0x7610, R24 ;  /* 0x00007610ff187816 */ /* 0x000fcc0000000018 */
[----:B------:R-:W2:Y:S01]  /*28420*/  @!P6 LDG.E.U8 R24, desc[UR8][R20.64+0x8] ;  /* 0x000008081418e981 */ /* 0x000ea2000c1e1100 */
[----:B------:R-:W-:Y:S02]  /*28430*/  @!P3 IADD3.X R51, R29, R25, R2, P2, P5 ;  /* 0x000000191d33b210 */ /* 0x000fe400017ea402 */
[----:B------:R-:W-:Y:S02]  /*28440*/  ISETP.LT.OR P3, PT, R28, 0x12, !P4 ;  /* 0x000000121c00780c */ /* 0x000fe40006761670 */
[----:B------:R-:W-:Y:S02]  /*28450*/  LOP3.LUT P0, RZ, R30, 0x2000, RZ, 0xc0, !PT ;  /* 0x000020001eff7812 */ /* 0x000fe4000780c0ff */
[----:B--2---:R-:W-:-:S04]  /*28460*/  LOP3.LUT R24, R24, 0xff, RZ, 0xc0, !PT ;  /* 0x000000ff18187812 */ /* 0x004fc800078ec0ff */
[----:B------:R-:W-:-:S05]  /*28470*/  F2FP.F16.E4M3.UNPACK_B R24, R24 ;  /* 0x00000018ff18723e */ /* 0x000fca00020006ff */
[----:B------:R-:W-:-:S05]  /*28480*/  HADD2.F32 R24, -RZ, R24.H0_H0 ;  /* 0x20000018ff187230 */ /* 0x000fca0000004100 */
[----:B------:R-:W-:-:S04]  /*28490*/  FMUL R24, R24, UR10 ;  /* 0x0000000a18187c20 */ /* 0x000fc80008400000 */
[----:B---3--:R-:W-:Y:S02]  /*284a0*/  FFMA R27, R48, UR61, R24 ;  /* 0x0000003d301b7c23 */ /* 0x008fe40008000018 */
[----:B------:R-:W0:Y:S02]  /*284b0*/  @!P3 LDC.64 R24, c[0x0][0x5c0] ;  /* 0x00017000ff18bb82 */ /* 0x000e240000000a00 */
[----:B0-----:R-:W-:-:S04]  /*284c0*/  @!P3 IADD3 R48, P2, P5, R14, R24, R3 ;  /* 0x000000180e30b210 */ /* 0x001fc80007d5e003 */
[----:B------:R-:W-:Y:S02]  /*284d0*/  @!P3 IADD3.X R49, R29, R25, R2, P2, P5 ;  /* 0x000000191d31b210 */ /* 0x000fe400017ea402 */
[----:B------:R-:W-:-:S13]  /*284e0*/  ISETP.LT.OR P3, PT, R28, 0x19, !P4 ;  /* 0x000000191c00780c */ /* 0x000fda0006761670 */
[----:B------:R-:W0:Y:S01]  /*284f0*/  @!P3 LDC.64 R24, c[0x0][0x5c0] ;  /* 0x00017000ff18bb82 */ /* 0x000e220000000a00 */
[----:B------:R-:W-:-:S05]  /*28500*/  F2FP.SATFINITE.E4M3.F32.PACK_AB_MERGE_C R27, RZ, R27, RZ ;  /* 0x0000001bff1b723e */ /* 0x000fca00048070ff */
[----:B------:R-:W-:Y:S01]  /*28510*/  @!P6 STG.E.U8 desc[UR8][R40.64+0x8], R27 ;  /* 0x0000081b2800e986 */ /* 0x000fe2000c101108 */
[----:B0-----:R-:W-:Y:S02]  /*28520*/  @!P3 IADD3 R60, P2, P5, R14, R24, R3 ;  /* 0x000000180e3cb210 */ /* 0x001fe40007d5e003 */
[----:B------:R-:W-:-:S06]  /*28530*/  PRMT R24, RZ, 0x7610, R24 ;  /* 0x00007610ff187816 */ /* 0x000fcc0000000018 */
[----:B------:R-:W2:Y:S01]  /*28540*/  @!P0 LDG.E.U8 R24, desc[UR8][R20.64+0x9] ;  /* 0x0000090814188981 */ /* 0x000ea2000c1e1100 */
[----:B------:R-:W-:Y:S02]  /*28550*/  @!P3 IADD3.X R61, R29, R25, R2, P2, P5 ;  /* 0x000000191d3db210 */ /* 0x000fe400017ea402 */
[----:B------:R-:W-:Y:S02]  /*28560*/  ISETP.LT.OR P2, PT, R28, 0x9, !P1 ;  /* 0x000000091c00780c */ /* 0x000fe40004f41670 */
[----:B--2---:R-:W-:-:S04]  /*28570*/  LOP3.LUT R24, R24, 0xff, RZ, 0xc0, !PT ;  /* 0x000000ff18187812 */ /* 0x004fc800078ec0ff */
[----:B------:R-:W-:-:S05]  /*28580*/  F2FP.F16.E4M3.UNPACK_B R24, R24 ;  /* 0x00000018ff18723e */ /* 0x000fca00020006ff */
[----:B------:R-:W-:-:S05]  /*28590*/  HADD2.F32 R24, -RZ, R24.H0_H0 ;  /* 0x20000018ff187230 */ /* 0x000fca0000004100 */
[----:B------:R-:W-:-:S04]  /*285a0*/  FMUL R24, R24, UR10 ;  /* 0x0000000a18187c20 */ /* 0x000fc80008400000 */
[----:B-----5:R-:W-:-:S05]  /*285b0*/  FFMA R24, R53, UR61, R24 ;  /* 0x0000003d35187c23 */ /* 0x020fca0008000018 */
[----:B------:R-:W-:-:S05]  /*285c0*/  F2FP.SATFINITE.E4M3.F32.PACK_AB_MERGE_C R24, RZ, R24, RZ ;  /* 0x00000018ff18723e */ /* 0x000fca00048070ff */
[----:B------:R0:W-:Y:S02]  /*285d0*/  @!P0 STG.E.U8 desc[UR8][R38.64+0x9], R24 ;  /* 0x0000091826008986 */ /* 0x0001e4000c101108 */
[----:B0-----:R-:W0:Y:S01]  /*285e0*/  @!P2 LDC.64 R24, c[0x0][0x5c0] ;  /* 0x00017000ff18ab82 */ /* 0x001e220000000a00 */
[----:B------:R-:W-:-:S04]  /*285f0*/  @!P2 IADD3 R27, P0, P5, R3, R14, R9 ;  /* 0x0000000e031ba210 */ /* 0x000fc80007d1e009 */
[----:B------:R-:W-:Y:S02]  /*28600*/  @!P2 IADD3.X R31, R2, R29, R8, P0, P5 ;  /* 0x0000001d021fa210 */ /* 0x000fe400007ea408 */
[----:B0-----:R-:W-:Y:S02]  /*28610*/  @!P2 IADD3 R24, P0, R27, R24, RZ ;  /* 0x000000181b18a210 */ /* 0x001fe40007f1e0ff */
[----:B------:R-:W-:-:S06]  /*28620*/  PRMT R27, RZ, 0x7610, R27 ;  /* 0x00007610ff1b7816 */ /* 0x000fcc000000001b */
[----:B------:R-:W2:Y:S01]  /*28630*/  @!P2 LDG.E.U8 R27, desc[UR8][R22.64+0x8] ;  /* 0x00000808161ba981 */ /* 0x000ea2000c1e1100 */
[C---:B------:R-:W-:Y:S01]  /*28640*/  ISETP.LT.OR P3, PT, R28.reuse, 0x1a, !P4 ;  /* 0x0000001a1c00780c */ /* 0x040fe20006761670 */
[----:B------:R-:W-:Y:S01]  /*28650*/  @!P2 IMAD.X R25, R31, 0x1, R25, P0 ;  /* 0x000000011f19a824 */ /* 0x000fe200000e0619 */
[----:B------:R-:W-:-:S13]  /*28660*/  ISETP.LT.OR P0, PT, R28, 0xa, !P1 ;  /* 0x0000000a1c00780c */ /* 0x000fda0004f01670 */
[----:B------:R-:W-:Y:S01]  /*28670*/  @!P0 IADD3 R31, P5, P6, R3, R14, R9 ;  /* 0x0000000e031f8210 */ /* 0x000fe20007ebe009 */
[----:B------:R-:W0:Y:S03]  /*28680*/  @!P0 LDC.64 R34, c[0x0][0x5c0] ;  /* 0x00017000ff228b82 */ /* 0x000e260000000a00 */
[----:B------:R-:W-:Y:S02]  /*28690*/  @!P0 IADD3.X R38, R2, R29, R8, P5, P6 ;  /* 0x0000001d02268210 */ /* 0x000fe40002fec408 */
[----:B--2---:R-:W-:-:S04]  /*286a0*/  LOP3.LUT R27, R27, 0xff, RZ, 0xc0, !PT ;  /* 0x000000ff1b1b7812 */ /* 0x004fc800078ec0ff */
[----:B------:R-:W-:-:S05]  /*286b0*/  F2FP.F16.E4M3.UNPACK_B R27, R27 ;  /* 0x0000001bff1b723e */ /* 0x000fca00020006ff */
[----:B------:R-:W-:-:S05]  /*286c0*/  HADD2.F32 R27, -RZ, R27.H0_H0 ;  /* 0x2000001bff1b7230 */ /* 0x000fca0000004100 */
[----:B------:R-:W-:-:S04]  /*286d0*/  FMUL R27, R27, UR10 ;  /* 0x0000000a1b1b7c20 */ /* 0x000fc80008400000 */
[----:B------:R-:W-:-:S05]  /*286e0*/  FFMA R27, R52, UR61, R27 ;  /* 0x0000003d341b7c23 */ /* 0x000fca000800001b */
[----:B------:R-:W-:-:S05]  /*286f0*/  F2FP.SATFINITE.E4M3.F32.PACK_AB_MERGE_C R27, RZ, R27, RZ ;  /* 0x0000001bff1b723e */ /* 0x000fca00048070ff */
[----:B------:R1:W-:Y:S02]  /*28700*/  @!P2 STG.E.U8 desc[UR8][R24.64+0x8], R27 ;  /* 0x0000081b1800a986 */ /* 0x0003e4000c101108 */
[----:B-1----:R-:W1:Y:S02]  /*28710*/  @!P3 LDC.64 R24, c[0x0][0x5c0] ;  /* 0x00017000ff18bb82 */ /* 0x002e640000000a00 */
[----:B-1----:R-:W-:Y:S02]  /*28720*/  @!P3 IADD3 R52, P5, P6, R14, R24, R3 ;  /* 0x000000180e34b210 */ /* 0x002fe40007ebe003 */
[----:B------:R-:W-:-:S06]  /*28730*/  PRMT R24, RZ, 0x7610, R24 ;  /* 0x00007610ff187816 */ /* 0x000fcc0000000018 */
[----:B------:R-:W2:Y:S01]  /*28740*/  @!P0 LDG.E.U8 R24, desc[UR8][R22.64+0x9] ;  /* 0x0000090816188981 */ /* 0x000ea2000c1e1100 */
[----:B0-----:R-:W-:-:S05]  /*28750*/  @!P0 IADD3 R34, P2, R31, R34, RZ ;  /* 0x000000221f228210 */ /* 0x001fca0007f5e0ff */
[----:B------:R-:W-:Y:S01]  /*28760*/  @!P0 IMAD.X R35, R38, 0x1, R35, P2 ;  /* 0x0000000126238824 */ /* 0x000fe200010e0623 */
[----:B------:R-:W-:Y:S02]  /*28770*/  @!P3 IADD3.X R53, R29, R25, R2, P5, P6 ;  /* 0x000000191d35b210 */ /* 0x000fe40002fec402 */
[----:B------:R-:W-:Y:S02]  /*28780*/  LOP3.LUT P6, RZ, R0, 0x8, RZ, 0xc0, !PT ;  /* 0x0000000800ff7812 */ /* 0x000fe400078cc0ff */
[----:B--2---:R-:W-:-:S04]  /*28790*/  LOP3.LUT R24, R24, 0xff, RZ, 0xc0, !PT ;  /* 0x000000ff18187812 */ /* 0x004fc800078ec0ff */
[----:B------:R-:W-:-:S05]  /*287a0*/  F2FP.F16.E4M3.UNPACK_B R24, R24 ;  /* 0x00000018ff18723e */ /* 0x000fca00020006ff */
[----:B------:R-:W-:-:S05]  /*287b0*/  HADD2.F32 R24, -RZ, R24.H0_H0 ;  /* 0x20000018ff187230 */ /* 0x000fca0000004100 */
[----:B------:R-:W-:-:S04]  /*287c0*/  FMUL R24, R24, UR10 ;  /* 0x0000000a18187c20 */ /* 0x000fc80008400000 */
[----:B------:R-:W-:Y:S01]  /*287d0*/  FFMA R24, R54, UR61, R24 ;  /* 0x0000003d36187c23 */ /* 0x000fe20008000018 */
[----:B------:R-:W-:Y:S01]  /*287e0*/  LOP3.LUT R30, R30, 0xffffff7f, RZ, 0xc0, !PT ;  /* 0xffffff7f1e1e7812 */ /* 0x000fe200078ec0ff */
[----:B------:R-:W2:Y:S03]  /*287f0*/  LDL.LU R54, [R1+0x278] ;  /* 0x0002780001367983 */ /* 0x000ea60000300800 */
[----:B------:R-:W-:Y:S01]  /*28800*/  F2FP.SATFINITE.E4M3.F32.PACK_AB_MERGE_C R24, RZ, R24, RZ ;  /* 0x00000018ff18723e */ /* 0x000fe200048070ff */
[----:B------:R-:W3:Y:S04]  /*28810*/  LDL.LU R58, [R1+0x27c] ;  /* 0x00027c00013a7983 */ /* 0x000ee80000300800 */
[----:B------:R0:W-:Y:S01]  /*28820*/  @!P0 STG.E.U8 desc[UR8][R34.64+0x9], R24 ;  /* 0x0000091822008986 */ /* 0x0001e2000c101108 */
[----:B------:R-:W-:-:S02]  /*28830*/  @P1 LOP3.LUT R30, R30, 0x80, RZ, 0xfc, !PT ;  /* 0x000000801e1e1812 */ /* 0x000fc400078efcff */
[----:B------:R-:W-:Y:S01]  /*28840*/  ISETP.GE.AND P3, PT, R13, 0x81, PT ;  /* 0x000000810d00780c */ /* 0x000fe20003f66270 */
[----:B------:R-:W4:Y:S01]  /*28850*/  LDL.LU R59, [R1+0x280] ;  /* 0x00028000013b7983 */ /* 0x000f220000300800 */
        /* <DEDUP_REMOVED lines=8> */
[----:B------:R-:W5:Y:S01]  /*288e0*/  @!P6 LDG.E.U8 R27, desc[UR8][R24.64] ;  /* 0x00000008181be981 */ /* 0x000f62000c1e1100 */
[----:B------:R-:W-:-:S04]  /*288f0*/  LOP3.LUT R30, R30, 0xfffff7ff, RZ, 0xc0, !PT ;  /* 0xfffff7ff1e1e7812 */ /* 0x000fc800078ec0ff */
[----:B------:R-:W-:Y:S02]  /*28900*/  @P4 LOP3.LUT R30, R30, 0x800, RZ, 0xfc, !PT ;  /* 0x000008001e1e4812 */ /* 0x000fe400078efcff */
[----:B------:R-:W-:Y:S02]  /*28910*/  LOP3.LUT P4, RZ, R0, 0x2, RZ, 0xc0, !PT ;  /* 0x0000000200ff7812 */ /* 0x000fe4000788c0ff */
[----:B------:R-:W-:-:S13]  /*28920*/  ISETP.LT.OR P1, PT, R28, 0x11, !P3 ;  /* 0x000000111c00780c */ /* 0x000fda0005f21670 */
[----:B------:R-:W0:Y:S02]  /*28930*/  @!P1 LDC.64 R34, c[0x0][0x5c0] ;  /* 0x00017000ff229b82 */ /* 0x000e240000000a00 */
[----:B0-----:R-:W-:-:S04]  /*28940*/  @!P1 IADD3 R40, P0, P2, R14, R34, R9 ;  /* 0x000000220e289210 */ /* 0x001fc80007a1e009 */
[----:B------:R-:W-:Y:S02]  /*28950*/  @!P1 IADD3.X R41, R29, R35, R8, P0, P2 ;  /* 0x000000231d299210 */ /* 0x000fe400007e4408 */
[----:B------:R-:W-:Y:S02]  /*28960*/  ISETP.LT.OR P2, PT, R28, 0x12, !P3 ;  /* 0x000000121c00780c */ /* 0x000fe40005f41670 */
[----:B-----5:R-:W-:-:S11]  /*28970*/  LOP3.LUT R27, R27, 0xff, RZ, 0xc0, !PT ;  /* 0x000000ff1b1b7812 */ /* 0x020fd600078ec0ff */
[----:B------:R-:W0:Y:S01]  /*28980*/  @!P2 LDC.64 R34, c[0x0][0x5c0] ;  /* 0x00017000ff22ab82 */ /* 0x000e220000000a00 */
[----:B------:R-:W-:-:S05]  /*28990*/  F2FP.F16.E4M3.UNPACK_B R27, R27 ;  /* 0x0000001bff1b723e */ /* 0x000fca00020006ff */
[----:B------:R-:W-:-:S05]  /*289a0*/  HADD2.F32 R27, -RZ, R27.H0_H0 ;  /* 0x2000001bff1b7230 */ /* 0x000fca0000004100 */
[----:B------:R-:W-:-:S04]  /*289b0*/  FMUL R27, R27, UR10 ;  /* 0x0000000a1b1b7c20 */ /* 0x000fc80008400000 */
[----:B------:R-:W-:-:S05]  /*289c0*/  FFMA R27, R55, UR61, R27 ;  /* 0x0000003d371b7c23 */ /* 0x000fca000800001b */
[----:B------:R-:W-:-:S05]  /*289d0*/  F2FP.SATFINITE.E4M3.F32.PACK_AB_MERGE_C R27, RZ, R27, RZ ;  /* 0x0000001bff1b723e */ /* 0x000fca00048070ff */
[----:B------:R1:W-:Y:S02]  /*289e0*/  @!P6 STG.E.U8 desc[UR8][R46.64], R27 ;  /* 0x0000001b2e00e986 */ /* 0x0003e4000c101108 */
[----:B-1----:R-:W-:-:S06]  /*289f0*/  PRMT R27, RZ, 0x7610, R27 ;  /* 0x00007610ff1b7816 */ /* 0x002fcc000000001b */
[----:B------:R-:W5:Y:S01]  /*28a00*/  @!P4 LDG.E.U8 R27, desc[UR8][R24.64+0x1] ;  /* 0x00000108181bc981 */ /* 0x000f62000c1e1100 */
[----:B------:R-:W-:-:S04]  /*28a10*/  LOP3.LUT R30, R30, 0xfffffeff, RZ, 0xc0, !PT ;  /* 0xfffffeff1e1e7812 */ /* 0x000fc800078ec0ff */
[----:B------:R-:W-:Y:S02]  /*28a20*/  @P1 LOP3.LUT R30, R30, 0x100, RZ, 0xfc, !PT ;  /* 0x000001001e1e1812 */ /* 0x000fe400078efcff */
[----:B------:R-:W-:Y:S02]  /*28a30*/  ISETP.LT.OR P1, PT, R28, 0x19, !P3 ;  /* 0x000000191c00780c */ /* 0x000fe40005f21670 */
[----:B0-----:R-:W-:-:S04]  /*28a40*/  @!P2 IADD3 R38, P0, P5, R14, R34, R9 ;  /* 0x000000220e26a210 */ /* 0x001fc80007d1e009 */
[----:B------:R-:W-:-:S07]  /*28a50*/  @!P2 IADD3.X R39, R29, R35, R8, P0, P5 ;  /* 0x000000231d27a210 */ /* 0x000fce00007ea408 */
[----:B------:R-:W0:Y:S01]  /*28a60*/  @!P1 LDC.64 R34, c[0x0][0x5c0] ;  /* 0x00017000ff229b82 */ /* 0x000e220000000a00 */
[----:B------:R-:W-:-:S04]  /*28a70*/  LOP3.LUT R0, R0, 0xfffffdff, RZ, 0xc0, !PT ;  /* 0xfffffdff00007812 */ /* 0x000fc800078ec0ff */
[----:B------:R-:W-:Y:S02]  /*28a80*/  @P1 LOP3.LUT R0, R0, 0x200, RZ, 0xfc, !PT ;  /* 0x0000020000001812 */ /* 0x000fe400078efcff */
[----:B0-----:R-:W-:-:S04]  /*28a90*/  @!P1 IADD3 R46, P0, P5, R14, R34, R9 ;  /* 0x000000220e2e9210 */ /* 0x001fc80007d1e009 */
[----:B------:R-:W-:Y:S02]  /*28aa0*/  @!P1 IADD3.X R47, R29, R35, R8, P0, P5 ;  /* 0x000000231d2f9210 */ /* 0x000fe400007ea408 */
[----:B------:R-:W-:-:S13]  /*28ab0*/  ISETP.LT.OR P1, PT, R28, 0x1a, !P3 ;  /* 0x0000001a1c00780c */ /* 0x000fda0005f21670 */
[----:B------:R-:W0:Y:S01]  /*28ac0*/  @!P1 LDC.64 R34, c[0x0][0x5c0] ;  /* 0x00017000ff229b82 */ /* 0x000e220000000a00 */
[----:B------:R-:W-:-:S04]  /*28ad0*/  LOP3.LUT R0, R0, 0xfffffff7, RZ, 0xc0, !PT ;  /* 0xfffffff700007812 */ /* 0x000fc800078ec0ff */
[----:B------:R-:W-:Y:S02]  /*28ae0*/  @P1 LOP3.LUT R0, R0, 0x8, RZ, 0xfc, !PT ;  /* 0x0000000800001812 */ /* 0x000fe400078efcff */
[----:B-----5:R-:W-:-:S04]  /*28af0*/  LOP3.LUT R27, R27, 0xff, RZ, 0xc0, !PT ;  /* 0x000000ff1b1b7812 */ /* 0x020fc800078ec0ff */
[----:B------:R-:W-:-:S05]  /*28b00*/  F2FP.F16.E4M3.UNPACK_B R27, R27 ;  /* 0x0000001bff1b723e */ /* 0x000fca00020006ff */
[----:B------:R-:W-:-:S05]  /*28b10*/  HADD2.F32 R27, -RZ, R27.H0_H0 ;  /* 0x2000001bff1b7230 */ /* 0x000fca0000004100 */
[----:B------:R-:W-:-:S04]  /*28b20*/  FMUL R27, R27, UR10 ;  /* 0x0000000a1b1b7c20 */ /* 0x000fc80008400000 */
[----:B--2---:R-:W-:Y:S01]  /*28b30*/  FFMA R27, R54, UR61, R27 ;  /* 0x0000003d361b7c23 */ /* 0x004fe2000800001b */
[----:B0-----:R-:W-:-:S04]  /*28b40*/  @!P1 IADD3 R54, P0, P5, R14, R34, R9 ;  /* 0x000000220e369210 */ /* 0x001fc80007d1e009 */
[----:B------:R-:W-:Y:S02]  /*28b50*/  F2FP.SATFINITE.E4M3.F32.PACK_AB_MERGE_C R27, RZ, R27, RZ ;  /* 0x0000001bff1b723e */ /* 0x000fe400048070ff */
[----:B------:R-:W-:Y:S02]  /*28b60*/  @!P1 IADD3.X R55, R29, R35, R8, P0, P5 ;  /* 0x000000231d379210 */ /* 0x000fe400007ea408 */
[----:B------:R-:W-:Y:S01]  /*28b70*/  IADD3 R26, P0, R26, 0x108, RZ ;  /* 0x000001081a1a7810 */ /* 0x000fe20007f1e0ff */
[----:B------:R0:W-:Y:S04]  /*28b80*/  @!P4 STG.E.U8 desc[UR8][R42.64+0x1], R27 ;  /* 0x0000011b2a00c986 */ /* 0x0001e8000c101108 */
[----:B0-----:R-:W-:Y:S01]  /*28b90*/  IMAD.X R27, RZ, RZ, R57, P0 ;  /* 0x000000ffff1b7224 */ /* 0x001fe200000e0639 */
[----:B------:R-:W-:-:S04]  /*28ba0*/  ISETP.GE.AND P0, PT, R13, 0x109, PT ;  /* 0x000001090d00780c */ /* 0x000fc80003f06270 */
[----:B------:R-:W-:Y:S01]  /*28bb0*/  ISETP.LT.OR P6, PT, R28, 0x1, !P0 ;  /* 0x000000011c00780c */ /* 0x000fe200047c1670 */
[----:B------:R-:W-:Y:S02]  /*28bc0*/  IMAD R27, R27, UR4, RZ ;  /* 0x000000041b1b7c24 */ /* 0x000fe4000f8e02ff */
[----:B------:R-:W-:-:S04]  /*28bd0*/  IMAD.WIDE.U32 R32, R26, UR4, R32 ;  /* 0x000000041a207c25 */ /* 0x000fc8000f8e0020 */
[----:B------:R-:W-:-:S06]  /*28be0*/  IMAD R27, R26, UR5, R27 ;  /* 0x000000051a1b7c24 */ /* 0x000fcc000f8e021b */
[----:B------:R-:W-:-:S04]  /*28bf0*/  @!P6 IADD3 R31, P1, P5, R3, R14, R11 ;  /* 0x0000000e031fe210 */ /* 0x000fc80007d3e00b */
[----:B------:R-:W-:Y:S02]  /*28c00*/  @!P6 IADD3.X R34, R2, R29, R10, P1, P5 ;  /* 0x0000001d0222e210 */ /* 0x000fe40000fea40a */
[----:B------:R-:W-:-:S04]  /*28c10*/  IADD3 R26, P5, R32, UR6, RZ ;  /* 0x00000006201a7c10 */ /* 0x000fc8000ffbe0ff */
[----:B------:R-:W-:Y:S02]  /*28c20*/  IADD3.X R27, R33, UR7, R27, P5, !PT ;  /* 0x00000007211b7c10 */ /* 0x000fe4000affe41b */
[----:B------:R-:W0:Y:S02]  /*28c30*/  @!P6 LDC.64 R32, c[0x0][0x5c0] ;  /* 0x00017000ff20eb82 */ /* 0x000e240000000a00 */
[----:B0-----:R-:W-:Y:S02]  /*28c40*/  @!P6 IADD3 R32, P5, R31, R32, RZ ;  /* 0x000000201f20e210 */ /* 0x001fe40007fbe0ff */
[----:B------:R-:W-:-:S06]  /*28c50*/  PRMT R31, RZ, 0x7610, R31 ;  /* 0x00007610ff1f7816 */ /* 0x000fcc000000001f */
[----:B------:R-:W2:Y:S01]  /*28c60*/  @!P6 LDG.E.U8 R31, desc[UR8][R26.64] ;  /* 0x000000081a1fe981 */ /* 0x000ea2000c1e1100 */
[----:B------:R-:W-:Y:S01]  /*28c70*/  @!P6 IMAD.X R33, R34, 0x1, R33, P5 ;  /* 0x000000012221e824 */ /* 0x000fe200028e0621 */
[----:B------:R-:W-:Y:S02]  /*28c80*/  ISETP.LT.OR P5, PT, R28, 0x2, !P0 ;  /* 0x000000021c00780c */ /* 0x000fe400047a1670 */
[----:B------:R-:W-:Y:S02]  /*28c90*/  LOP3.LUT R30, R30, 0xfffffdff, RZ, 0xc0, !PT ;  /* 0xfffffdff1e1e7812 */ /* 0x000fe400078ec0ff */
[----:B--2---:R-:W-:-:S09]  /*28ca0*/  LOP3.LUT R31, R31, 0xff, RZ, 0xc0, !PT ;  /* 0x000000ff1f1f7812 */ /* 0x004fd200078ec0ff */
[----:B------:R-:W0:Y:S01]  /*28cb0*/  @!P5 LDC.64 R34, c[0x0][0x5c0] ;  /* 0x00017000ff22db82 */ /* 0x000e220000000a00 */
[----:B------:R-:W-:-:S05]  /*28cc0*/  F2FP.F16.E4M3.UNPACK_B R31, R31 ;  /* 0x0000001fff1f723e */ /* 0x000fca00020006ff */
[----:B------:R-:W-:-:S05]  /*28cd0*/  HADD2.F32 R31, -RZ, R31.H0_H0 ;  /* 0x2000001fff1f7230 */ /* 0x000fca0000004100 */
[----:B------:R-:W-:-:S04]  /*28ce0*/  FMUL R31, R31, UR10 ;  /* 0x0000000a1f1f7c20 */ /* 0x000fc80008400000 */
[----:B---3--:R-:W-:Y:S01]  /*28cf0*/  FFMA R31, R58, UR61, R31 ;  /* 0x0000003d3a1f7c23 */ /* 0x008fe2000800001f */
[----:B------:R-:W-:Y:S01]  /*28d00*/  @P2 LOP3.LUT R30, R30, 0x200, RZ, 0xfc, !PT ;  /* 0x000002001e1e2812 */ /* 0x000fe200078efcff */
[----:B------:R-:W2:Y:S03]  /*28d10*/  LDL.LU R58, [R1+0x284] ;  /* 0x00028400013a7983 */ /* 0x000ea60000300800 */
[----:B------:R-:W-:Y:S01]  /*28d20*/  F2FP.SATFINITE.E4M3.F32.PACK_AB_MERGE_C R31, RZ, R31, RZ ;  /* 0x0000001fff1f723e */ /* 0x000fe200048070ff */
[----:B------:R-:W3:Y:S04]  /*28d30*/  LDL.LU R63, [R1+0x288] ;  /* 0x00028800013f7983 */ /* 0x000ee80000300800 */
[----:B------:R1:W-:Y:S01]  /*28d40*/  @!P6 STG.E.U8 desc[UR8][R32.64], R31 ;  /* 0x0000001f2000e986 */ /* 0x0003e2000c101108 */
[----:B------:R-:W-:-:S02]  /*28d50*/  LOP3.LUT P2, RZ, R0, 0x10, RZ, 0xc0, !PT ;  /* 0x0000001000ff7812 */ /* 0x000fc4000784c0ff */
[----:B------:R-:W-:Y:S01]  /*28d60*/  @!P5 IADD3 R42, P1, P3, R3, R14, R11 ;  /* 0x0000000e032ad210 */ /* 0x000fe20007b3e00b */
[----:B------:R-:W5:Y:S01]  /*28d70*/  LDL.LU R62, [R1+0x28c] ;  /* 0x00028c00013e7983 */ /* 0x000f620000300800 */
[----:B-1----:R-:W-:-:S03]  /*28d80*/  PRMT R31, RZ, 0x7610, R31 ;  /* 0x00007610ff1f7816 */ /* 0x002fc6000000001f */
[----:B------:R-:W5:Y:S01]  /*28d90*/  LDL.LU R65, [R1+0x290] ;  /* 0x0002900001417983 */ /* 0x000f620000300800 */
[----:B------:R-:W-:Y:S02]  /*28da0*/  LOP3.LUT R30, R30, 0xffffefff, RZ, 0xc0, !PT ;  /* 0xffffefff1e1e7812 */ /* 0x000fe400078ec0ff */
[----:B------:R-:W-:Y:S01]  /*28db0*/  @!P5 IADD3.X R43, R2, R29, R10, P1, P3 ;  /* 0x0000001d022bd210 */ /* 0x000fe20000fe640a */
[----:B------:R-:W5:Y:S04]  /*28dc0*/  LDL.LU R64, [R1+0x294] ;  /* 0x0002940001407983 */ /* 0x000f680000300800 */
[----:B------:R-:W4:Y:S01]  /*28dd0*/  @!P5 LDG.E.U8 R31, desc[UR8][R26.64+0x1] ;  /* 0x000001081a1fd981 */ /* 0x000f22000c1e1100 */
[----:B------:R-:W-:Y:S02]  /*28de0*/  ISETP.GE.AND P1, PT, R13, 0x101, PT ;  /* 0x000001010d00780c */ /* 0x000fe40003f26270 */
[----:B------:R-:W-:-:S02]  /*28df0*/  @P2 LOP3.LUT R30, R30, 0x1000, RZ, 0xfc, !PT ;  /* 0x000010001e1e2812 */ /* 0x000fc400078efcff */
[----:B------:R-:W-:-:S13]  /*28e00*/  ISETP.LT.OR P2, PT, R28, 0x11, !P1 ;  /* 0x000000111c00780c */ /* 0x000fda0004f41670 */
[----:B------:R-:W1:Y:S01]  /*28e10*/  @!P2 LDC.64 R32, c[0x0][0x5c0] ;  /* 0x00017000ff20ab82 */ /* 0x000e620000000a00 */
[----:B------:R-:W-:Y:S02]  /*28e20*/  LOP3.LUT R0, R0, 0xfffffbff, RZ, 0xc0, !PT ;  /* 0xfffffbff00007812 */ /* 0x000fe400078ec0ff */
[----:B0-----:R-:W-:Y:S02]  /*28e30*/  @!P5 IADD3 R34, P3, R42, R34, RZ ;  /* 0x000000222a22d210 */ /* 0x001fe40007f7e0ff */
[----:B------:R-:W-:-:S03]  /*28e40*/  @P2 LOP3.LUT R0, R0, 0x400, RZ, 0xfc, !PT ;  /* 0x0000040000002812 */ /* 0x000fc600078efcff */
[----:B------:R-:W-:Y:S01]  /*28e50*/  @!P5 IMAD.X R35, R43, 0x1, R35, P3 ;  /* 0x000000012b23d824 */ /* 0x000fe200018e0623 */
[----:B-1----:R-:W-:-:S04]  /*28e60*/  @!P2 IADD3 R56, P4, P6, R14, R32, R11 ;  /* 0x000000200e38a210 */ /* 0x002fc80007e9e00b */
[----:B------:R-:W-:Y:S02]  /*28e70*/  @!P2 IADD3.X R57, R29, R33, R10, P4, P6 ;  /* 0x000000211d39a210 */ /* 0x000fe400027ec40a */
[----:B------:R-:W-:Y:S02]  /*28e80*/  LOP3.LUT P2, RZ, R30, 0x1000, RZ, 0xc0, !PT ;  /* 0x000010001eff7812 */ /* 0x000fe4000784c0ff */
[----:B----4-:R-:W-:-:S04]  /*28e90*/  LOP3.LUT R31, R31, 0xff, RZ, 0xc0, !PT ;  /* 0x000000ff1f1f7812 */ /* 0x010fc800078ec0ff */
[----:B------:R-:W-:-:S05]  /*28ea0*/  F2FP.F16.E4M3.UNPACK_B R31, R31 ;  /* 0x0000001fff1f723e */ /* 0x000fca00020006ff */
[----:B------:R-:W-:-:S05]  /*28eb0*/  HADD2.F32 R31, -RZ, R31.H0_H0 ;  /* 0x2000001fff1f7230 */ /* 0x000fca0000004100 */
[----:B------:R-:W-:-:S04]  /*28ec0*/  FMUL R31, R31, UR10 ;  /* 0x0000000a1f1f7c20 */ /* 0x000fc80008400000 */
[----:B------:R-:W-:-:S05]  /*28ed0*/  FFMA R31, R59, UR61, R31 ;  /* 0x0000003d3b1f7c23 */ /* 0x000fca000800001f */
[----:B------:R-:W-:-:S05]  /*28ee0*/  F2FP.SATFINITE.E4M3.F32.PACK_AB_MERGE_C R31, RZ, R31, RZ ;  /* 0x0000001fff1f723e */ /* 0x000fca00048070ff */
[----:B------:R0:W-:Y:S02]  /*28ef0*/  @!P5 STG.E.U8 desc[UR8][R34.64+0x1], R31 ;  /* 0x0000011f2200d986 */ /* 0x0001e4000c101108 */
[----:B0-----:R-:W-:-:S06]  /*28f00*/  PRMT R31, RZ, 0x7610, R31 ;  /* 0x00007610ff1f7816 */ /* 0x001fcc000000001f */
[----:B------:R-:W4:Y:S01]  /*28f10*/  @!P2 LDG.E.U8 R31, desc[UR8][R24.64+0x8] ;  /* 0x00000808181fa981 */ /* 0x000f22000c1e1100 */
[----:B------:R-:W-:-:S13]  /*28f20*/  ISETP.LT.OR P3, PT, R28, 0x12, !P1 ;  /* 0x000000121c00780c */ /* 0x000fda0004f61670 */
        /* <DEDUP_REMOVED lines=9> */
[----:B----4-:R-:W-:-:S04]  /*28fc0*/  LOP3.LUT R31, R31, 0xff, RZ, 0xc0, !PT ;  /* 0x000000ff1f1f7812 */ /* 0x010fc800078ec0ff */
[----:B------:R-:W-:-:S05]  /*28fd0*/  F2FP.F16.E4M3.UNPACK_B R31, R31 ;  /* 0x0000001fff1f723e */ /* 0x000fca00020006ff */
[----:B------:R-:W-:-:S05]  /*28fe0*/  HADD2.F32 R31, -RZ, R31.H0_H0 ;  /* 0x2000001fff1f7230 */ /* 0x000fca0000004100 */
[----:B------:R-:W-:-:S04]  /*28ff0*/  FMUL R31, R31, UR10 ;  /* 0x0000000a1f1f7c20 */ /* 0x000fc80008400000 */
[----:B--2---:R-:W-:Y:S01]  /*29000*/  FFMA R31, R58, UR61, R31 ;  /* 0x0000003d3a1f7c23 */ /* 0x004fe2000800001f */
[----:B0-----:R-:W-:-:S04]  /*29010*/  @!P3 IADD3 R58, P5, P6, R14, R32, R11 ;  /* 0x000000200e3ab210 */ /* 0x001fc80007ebe00b */
[----:B------:R-:W-:Y:S02]  /*29020*/  @!P3 IADD3.X R59, R29, R33, R10, P5, P6 ;  /* 0x000000211d3bb210 */ /* 0x000fe40002fec40a */
[----:B------:R-:W-:Y:S02]  /*29030*/  LOP3.LUT P3, RZ, R30, 0x400, RZ, 0xc0, !PT ;  /* 0x000004001eff7812 */ /* 0x000fe4000786c0ff */
[----:B------:R-:W-:-:S05]  /*29040*/  F2FP.SATFINITE.E4M3.F32.PACK_AB_MERGE_C R31, RZ, R31, RZ ;  /* 0x0000001fff1f723e */ /* 0x000fca00048070ff */
[----:B------:R0:W-:Y:S02]  /*29050*/  @!P2 STG.E.U8 desc[UR8][R44.64+0x8], R31 ;  /* 0x0000081f2c00a986 */ /* 0x0001e4000c101108 */
[----:B0-----:R-:W-:-:S06]  /*29060*/  PRMT R31, RZ, 0x7610, R31 ;  /* 0x00007610ff1f7816 */ /* 0x001fcc000000001f */
[----:B------:R-:W2:Y:S01]  /*29070*/  @!P3 LDG.E.U8 R31, desc[UR8][R24.64+0x9] ;  /* 0x00000908181fb981 */ /* 0x000ea2000c1e1100 */
[----:B------:R-:W-:-:S13]  /*29080*/  ISETP.LT.OR P1, PT, R28, 0x1a, !P1 ;  /* 0x0000001a1c00780c */ /* 0x000fda0004f21670 */
[----:B------:R-:W0:Y:S02]  /*29090*/  @!P1 LDC.64 R32, c[0x0][0x5c0] ;  /* 0x00017000ff209b82 */ /* 0x000e240000000a00 */
[----:B0-----:R-:W-:-:S04]  /*290a0*/  @!P1 IADD3 R44, P5, P6, R14, R32, R11 ;  /* 0x000000200e2c9210 */ /* 0x001fc80007ebe00b */
[----:B------:R-:W-:Y:S02]  /*290b0*/  @!P1 IADD3.X R45, R29, R33, R10, P5, P6 ;  /* 0x000000211d2d9210 */ /* 0x000fe40002fec40a */
[----:B------:R-:W-:-:S13]  /*290c0*/  ISETP.LT.OR P5, PT, R28, 0x9, !P0 ;  /* 0x000000091c00780c */ /* 0x000fda00047a1670 */
[----:B------:R-:W0:Y:S01]  /*290d0*/  @!P5 LDC.64 R32, c[0x0][0x5c0] ;  /* 0x00017000ff20db82 */ /* 0x000e220000000a00 */
[----:B--2---:R-:W-:-:S04]  /*290e0*/  LOP3.LUT R31, R31, 0xff, RZ, 0xc0, !PT ;  /* 0x000000ff1f1f7812 */ /* 0x004fc800078ec0ff */
[----:B------:R-:W-:-:S05]  /*290f0*/  F2FP.F16.E4M3.UNPACK_B R31, R31 ;  /* 0x0000001fff1f723e */ /* 0x000fca00020006ff */
[----:B------:R-:W-:-:S05]  /*29100*/  HADD2.F32 R31, -RZ, R31.H0_H0 ;  /* 0x2000001fff1f7230 */ /* 0x000fca0000004100 */
[----:B------:R-:W-:-:S04]  /*29110*/  FMUL R31, R31, UR10 ;  /* 0x0000000a1f1f7c20 */ /* 0x000fc80008400000 */
[----:B---3--:R-:W-:-:S05]  /*29120*/  FFMA R31, R63, UR61, R31 ;  /* 0x0000003d3f1f7c23 */ /* 0x008fca000800001f */
[----:B------:R-:W-:-:S05]  /*29130*/  F2FP.SATFINITE.E4M3.F32.PACK_AB_MERGE_C R31, RZ, R31, RZ ;  /* 0x0000001fff1f723e */ /* 0x000fca00048070ff */
[----:B------:R1:W-:Y:S02]  /*29140*/  @!P3 STG.E.U8 desc[UR8][R36.64+0x9], R31 ;  /* 0x0000091f2400b986 */ /* 0x0003e4000c101108 */
[----:B-1----:R-:W-:-:S04]  /*29150*/  @!P5 IADD3 R31, P3, P6, R3, R14, R11 ;  /* 0x0000000e031fd210 */ /* 0x002fc80007e7e00b */
[----:B------:R-:W-:Y:S02]  /*29160*/  @!P5 IADD3.X R34, R2, R29, R10, P3, P6 ;  /* 0x0000001d0222d210 */ /* 0x000fe40001fec40a */
[----:B0-----:R-:W-:Y:S02]  /*29170*/  @!P5 IADD3 R32, P3, R31, R32, RZ ;  /* 0x000000201f20d210 */ /* 0x001fe40007f7e0ff */
[----:B------:R-:W-:-:S06]  /*29180*/  PRMT R31, RZ, 0x7610, R31 ;  /* 0x00007610ff1f7816 */ /* 0x000fcc000000001f */
[----:B------:R-:W2:Y:S01]  /*29190*/  @!P5 LDG.E.U8 R31, desc[UR8][R26.64+0x8] ;  /* 0x000008081a1fd981 */ /* 0x000ea2000c1e1100 */
[----:B------:R-:W-:Y:S01]  /*291a0*/  @!P5 IMAD.X R33, R34, 0x1, R33, P3 ;  /* 0x000000012221d824 */ /* 0x000fe200018e0621 */
[----:B------:R-:W-:Y:S02]  /*291b0*/  ISETP.LT.OR P3, PT, R28, 0xa, !P0 ;  /* 0x0000000a1c00780c */ /* 0x000fe40004761670 */
[----:B------:R-:W-:Y:S02]  /*291c0*/  LOP3.LUT R0, R0, 0xffffffef, RZ, 0xc0, !PT ;  /* 0xffffffef00007812 */ /* 0x000fe400078ec0ff */
[----:B------:R-:W-:Y:S02]  /*291d0*/  LOP3.LUT P4, RZ, R30, 0x800, RZ, 0xc0, !PT ;  /* 0x000008001eff7812 */ /* 0x000fe4000788c0ff */
[----:B------:R-:W-:Y:S02]  /*291e0*/  @P1 LOP3.LUT R0, R0, 0x10, RZ, 0xfc, !PT ;  /* 0x0000001000001812 */ /* 0x000fe400078efcff */
[----:B--2---:R-:W-:-:S05]  /*291f0*/  LOP3.LUT R31, R31, 0xff, RZ, 0xc0, !PT ;  /* 0x000000ff1f1f7812 */ /* 0x004fca00078ec0ff */
[----:B------:R-:W0:Y:S01]  /*29200*/  @!P3 LDC.64 R34, c[0x0][0x5c0] ;  /* 0x00017000ff22bb82 */ /* 0x000e220000000a00 */
[----:B------:R-:W-:-:S05]  /*29210*/  F2FP.F16.E4M3.UNPACK_B R31, R31 ;  /* 0x0000001fff1f723e */ /* 0x000fca00020006ff */
[----:B------:R-:W-:-:S05]  /*29220*/  HADD2.F32 R31, -RZ, R31.H0_H0 ;  /* 0x2000001fff1f7230 */ /* 0x000fca0000004100 */
[----:B------:R-:W-:-:S04]  /*29230*/  FMUL R31, R31, UR10 ;  /* 0x0000000a1f1f7c20 */ /* 0x000fc80008400000 */
[----:B-----5:R-:W-:-:S05]  /*29240*/  FFMA R31, R62, UR61, R31 ;  /* 0x0000003d3e1f7c23 */ /* 0x020fca000800001f */
[----:B------:R-:W-:-:S05]  /*29250*/  F2FP.SATFINITE.E4M3.F32.PACK_AB_MERGE_C R31, RZ, R31, RZ ;  /* 0x0000001fff1f723e */ /* 0x000fca00048070ff */
[----:B------:R1:W-:Y:S02]  /*29260*/  @!P5 STG.E.U8 desc[UR8][R32.64+0x8], R31 ;  /* 0x0000081f2000d986 */ /* 0x0003e4000c101108 */
[----:B-1----:R-:W-:-:S06]  /*29270*/  PRMT R31, RZ, 0x7610, R31 ;  /* 0x00007610ff1f7816 */ /* 0x002fcc000000001f */
[----:B------:R-:W2:Y:S01]  /*29280*/  @!P3 LDG.E.U8 R31, desc[UR8][R26.64+0x9] ;  /* 0x000009081a1fb981 */ /* 0x000ea2000c1e1100 */
[----:B------:R-:W-:-:S04]  /*29290*/  @!P3 IADD3 R36, P1, P6, R3, R14, R11 ;  /* 0x0000000e0324b210 */ /* 0x000fc80007e3e00b */
[----:B------:R-:W-:Y:S02]  /*292a0*/  @!P3 IADD3.X R37, R2, R29, R10, P1, P6 ;  /* 0x0000001d0225b210 */ /* 0x000fe40000fec40a */
[----:B------:R-:W-:Y:S02]  /*292b0*/  ISETP.LT.OR P1, PT, R28, 0x21, !P4 ;  /* 0x000000211c00780c */ /* 0x000fe40006721670 */
[----:B------:R-:W-:-:S11]  /*292c0*/  LOP3.LUT R30, R30, 0xffffffbf, RZ, 0xc0, !PT ;  /* 0xffffffbf1e1e7812 */ /* 0x000fd600078ec0ff */
[----:B------:R-:W1:Y:S01]  /*292d0*/  @!P1 LDC.64 R32, c[0x0][0x5c0] ;  /* 0x00017000ff209b82 */ /* 0x000e620000000a00 */
[----:B------:R-:W-:Y:S02]  /*292e0*/  @P0 LOP3.LUT R30, R30, 0x40, RZ, 0xfc, !PT ;  /* 0x000000401e1e0812 */ /* 0x000fe400078efcff */
[----:B0-----:R-:W-:-:S05]  /*292f0*/  @!P3 IADD3 R34, P0, R36, R34, RZ ;  /* 0x000000222422b210 */ /* 0x001fca0007f1e0ff */
[----:B------:R-:W-:Y:S01]  /*29300*/  @!P3 IMAD.X R35, R37, 0x1, R35, P0 ;  /* 0x000000012523b824 */ /* 0x000fe200000e0623 */
[----:B------:R-:W-:Y:S02]  /*29310*/  ISETP.LT.OR P0, PT, R28, 0x22, !P4 ;  /* 0x000000221c00780c */ /* 0x000fe40006701670 */
[----:B-1----:R-:W-:-:S04]  /*29320*/  @!P1 IADD3 R62, P5, P6, R14, R32, R3 ;  /* 0x000000200e3e9210 */ /* 0x002fc80007ebe003 */
[----:B------:R-:W-:-:S07]  /*29330*/  @!P1 IADD3.X R63, R29, R33, R2, P5, P6 ;  /* 0x000000211d3f9210 */ /* 0x000fce0002fec402 */
[----:B------:R-:W0:Y:S01]  /*29340*/  @!P0 LDC.64 R32, c[0x0][0x5c0] ;  /* 0x00017000ff208b82 */ /* 0x000e220000000a00 */
[----:B------:R-:W-:Y:S02]  /*29350*/  ISETP.GE.AND P1, PT, R13, 0x1, PT ;  /* 0x000000010d00780c */ /* 0x000fe40003f26270 */
[----:B--2---:R-:W-:-:S04]  /*29360*/  LOP3.LUT R31, R31, 0xff, RZ, 0xc0, !PT ;  /* 0x000000ff1f1f7812 */ /* 0x004fc800078ec0ff */
[----:B------:R-:W-:-:S05]  /*29370*/  F2FP.F16.E4M3.UNPACK_B R31, R31 ;  /* 0x0000001fff1f723e */ /* 0x000fca00020006ff */
[----:B------:R-:W-:-:S05]  /*29380*/  HADD2.F32 R31, -RZ, R31.H0_H0 ;  /* 0x2000001fff1f7230 */ /* 0x000fca0000004100 */
[----:B------:R-:W-:-:S04]  /*29390*/  FMUL R31, R31, UR10 ;  /* 0x0000000a1f1f7c20 */ /* 0x000fc80008400000 */
[----:B------:R-:W-:Y:S02]  /*293a0*/  FFMA R31, R65, UR61, R31 ;  /* 0x0000003d411f7c23 */ /* 0x000fe4000800001f */
[----:B------:R-:W2:Y:S03]  /*293b0*/  LDL.LU R65, [R1+0x298] ;  /* 0x0002980001417983 */ /* 0x000ea60000300800 */
[----:B------:R-:W-:-:S05]  /*293c0*/  F2FP.SATFINITE.E4M3.F32.PACK_AB_MERGE_C R31, RZ, R31, RZ ;  /* 0x0000001fff1f723e */ /* 0x000fca00048070ff */
[----:B------:R1:W-:Y:S01]  /*293d0*/  @!P3 STG.E.U8 desc[UR8][R34.64+0x9], R31 ;  /* 0x0000091f2200b986 */ /* 0x0003e2000c101108 */
[----:B0-----:R-:W-:-:S04]  /*293e0*/  @!P0 IADD3 R36, P3, P5, R14, R32, R3 ;  /* 0x000000200e248210 */ /* 0x001fc80007d7e003 */
[----:B------:R-:W-:Y:S02]  /*293f0*/  @!P0 IADD3.X R37, R29, R33, R2, P3, P5 ;  /* 0x000000211d258210 */ /* 0x000fe40001fea402 */
[----:B------:R-:W-:Y:S02]  /*29400*/  ISETP.LT.OR P3, PT, R28, 0x11, !P1 ;  /* 0x000000111c00780c */ /* 0x000fe40004f61670 */
[----:B-1----:R-:W-:-:S11]  /*29410*/  PRMT R31, RZ, 0x7610, R31 ;  /* 0x00007610ff1f7816 */ /* 0x002fd6000000001f */
[----:B------:R-:W3:Y:S01]  /*29420*/  @!P3 LDG.E.U8 R31, desc[UR8][R16.64+0x10] ;  /* 0x00001008101fb981 */ /* 0x000ee2000c1e1100 */
[----:B------:R-:W0:Y:S02]  /*29430*/  @!P3 LDC.64 R32, c[0x0][0x5c0] ;  /* 0x00017000ff20bb82 */ /* 0x000e240000000a00 */
[----:B0-----:R-:W-:-:S05]  /*29440*/  @!P3 IADD3 R32, P5, R14, R32, RZ ;  /* 0x000000200e20b210 */ /* 0x001fca0007fbe0ff */
[----:B------:R-:W-:Y:S01]  /*29450*/  @!P3 IMAD.X R33, R29, 0x1, R33, P5 ;  /* 0x000000011d21b824 */ /* 0x000fe200028e0621 */
[----:B---3--:R-:W-:-:S04]  /*29460*/  LOP3.LUT R31, R31, 0xff, RZ, 0xc0, !PT ;  /* 0x000000ff1f1f7812 */ /* 0x008fc800078ec0ff */
[----:B------:R-:W-:-:S05]  /*29470*/  F2FP.F16.E4M3.UNPACK_B R31, R31 ;  /* 0x0000001fff1f723e */ /* 0x000fca00020006ff */
[----:B------:R-:W-:-:S05]  /*29480*/  HADD2.F32 R31, -RZ, R31.H0_H0 ;  /* 0x2000001fff1f7230 */ /* 0x000fca0000004100 */
[----:B------:R-:W-:-:S04]  /*29490*/  FMUL R31, R31, UR10 ;  /* 0x0000000a1f1f7c20 */ /* 0x000fc80008400000 */
[----:B------:R-:W-:Y:S01]  /*294a0*/  FFMA R31, R64, UR61, R31 ;  /* 0x0000003d401f7c23 */ /* 0x000fe2000800001f */
[C---:B------:R-:W-:Y:S01]  /*294b0*/  ISETP.LT.OR P2, PT, R28.reuse, 0x11, !P4 ;  /* 0x000000111c00780c */ /* 0x040fe20006741670 */
[----:B------:R-:W3:Y:S03]  /*294c0*/  LDL.LU R64, [R1+0x29c] ;  /* 0x00029c0001407983 */ /* 0x000ee60000300800 */
[----:B------:R-:W-:Y:S01]  /*294d0*/  F2FP.SATFINITE.E4M3.F32.PACK_AB_MERGE_C R31, RZ, R31, RZ ;  /* 0x0000001fff1f723e */ /* 0x000fe200048070ff */
[----:B------:R-:W4:Y:S04]  /*294e0*/  LDL.LU R69, [R1+0x2a0] ;  /* 0x0002a00001457983 */ /* 0x000f280000300800 */
[----:B------:R0:W-:Y:S01]  /*294f0*/  @!P3 STG.E.U8 desc[UR8][R32.64+0x10], R31 ;  /* 0x0000101f2000b986 */ /* 0x0001e2000c101108 */
[----:B------:R-:W-:-:S02]  /*29500*/  ISETP.LT.OR P3, PT, R28, 0x12, !P1 ;  /* 0x000000121c00780c */ /* 0x000fc40004f61670 */
[----:B------:R-:W-:Y:S01]  /*29510*/  ISETP.LT.OR P0, PT, R28, 0x29, !P4 ;  /* 0x000000291c00780c */ /* 0x000fe20006701670 */
[----:B------:R-:W5:Y:S01]  /*29520*/  LDL.LU R68, [R1+0x2a4] ;  /* 0x0002a40001447983 */ /* 0x000f620000300800 */
[----:B0-----:R-:W-:-:S09]  /*29530*/  PRMT R31, RZ, 0x7610, R31 ;  /* 0x00007610ff1f7816 */ /* 0x001fd2000000001f */
[----:B------:R-:W0:Y:S01]  /*29540*/  @!P3 LDC.64 R32, c[0x0][0x5c0] ;  /* 0x00017000ff20bb82 */ /* 0x000e220000000a00 */
[----:B------:R-:W2:Y:S01]  /*29550*/  @!P3 LDG.E.U8 R31, desc[UR8][R16.64+0x11] ;  /* 0x00001108101fb981 */ /* 0x000ea2000c1e1100 */
[----:B0-----:R-:W-:-:S05]  /*29560*/  @!P3 IADD3 R32, P5, R14, R32, RZ ;  /* 0x000000200e20b210 */ /* 0x001fca0007fbe0ff */
[----:B------:R-:W-:Y:S01]  /*29570*/  @!P3 IMAD.X R33, R29, 0x1, R33, P5 ;  /* 0x000000011d21b824 */ /* 0x000fe200028e0621 */
[----:B--2---:R-:W-:-:S04]  /*29580*/  LOP3.LUT R31, R31, 0xff, RZ, 0xc0, !PT ;  /* 0x000000ff1f1f7812 */ /* 0x004fc800078ec0ff */
[----:B------:R-:W-:-:S05]  /*29590*/  F2FP.F16.E4M3.UNPACK_B R31, R31 ;  /* 0x0000001fff1f723e */ /* 0x000fca00020006ff */
[----:B------:R-:W-:-:S05]  /*295a0*/  HADD2.F32 R31, -RZ, R31.H0_H0 ;  /* 0x2000001fff1f7230 */ /* 0x000fca0000004100 */
[----:B------:R-:W-:-:S04]  /*295b0*/  FMUL R31, R31, UR10 ;  /* 0x0000000a1f1f7c20 */ /* 0x000fc80008400000 */
[----:B------:R-:W-:-:S05]  /*295c0*/  FFMA R31, R65, UR61, R31 ;  /* 0x0000003d411f7c23 */ /* 0x000fca000800001f */
[----:B------:R-:W-:-:S05]  /*295d0*/  F2FP.SATFINITE.E4M3.F32.PACK_AB_MERGE_C R31, RZ, R31, RZ ;  /* 0x0000001fff1f723e */ /* 0x000fca00048070ff */
[----:B------:R0:W-:Y:S02]  /*295e0*/  @!P3 STG.E.U8 desc[UR8][R32.64+0x11], R31 ;  /* 0x0000111f2000b986 */ /* 0x0001e4000c101108 */
[----:B0-----:R-:W-:Y:S01]  /*295f0*/  PRMT R31, RZ, 0x7610, R31 ;  /* 0x00007610ff1f7816 */ /* 0x001fe2000000001f */
[----:B------:R-:W0:Y:S05]  /*29600*/  @!P0 LDC.64 R32, c[0x0][0x5c0] ;  /* 0x00017000ff208b82 */ /* 0x000e2a0000000a00 */
[----:B------:R-:W2:Y:S01]  /*29610*/  @!P2 LDG.E.U8 R31, desc[UR8][R18.64+0x10] ;  /* 0x00001008121fa981 */ /* 0x000ea2000c1e1100 */
[----:B------:R-:W-:Y:S02]  /*29620*/  ISETP.LT.OR P6, PT, R28, 0x2a, !P4 ;  /* 0x0000002a1c00780c */ /* 0x000fe400067c1670 */
[----:B0-----:R-:W-:-:S04]  /*29630*/  @!P0 IADD3 R66, P3, P5, R14, R32, R3 ;  /* 0x000000200e428210 */ /* 0x001fc80007d7e003 */
[----:B------:R-:W-:-:S07]  /*29640*/  @!P0 IADD3.X R67, R29, R33, R2, P3, P5 ;  /* 0x000000211d438210 */ /* 0x000fce0001fea402 */
[----:B------:R-:W0:Y:S01]  /*29650*/  @!P6 LDC.64 R32, c[0x0][0x5c0] ;  /* 0x00017000ff20eb82 */ /* 0x000e220000000a00 */
[----:B--2---:R-:W-:-:S04]  /*29660*/  LOP3.LUT R31, R31, 0xff, RZ, 0xc0, !PT ;  /* 0x000000ff1f1f7812 */ /* 0x004fc800078ec0ff */
[----:B------:R-:W-:-:S05]  /*29670*/  F2FP.F16.E4M3.UNPACK_B R31, R31 ;  /* 0x0000001fff1f723e */ /* 0x000fca00020006ff */
[----:B------:R-:W-:-:S05]  /*29680*/  HADD2.F32 R31, -RZ, R31.H0_H0 ;  /* 0x2000001fff1f7230 */ /* 0x000fca0000004100 */
[----:B------:R-:W-:-:S04]  /*29690*/  FMUL R31, R31, UR10 ;  /* 0x0000000a1f1f7c20 */ /* 0x000fc80008400000 */
[----:B---3--:R-:W-:Y:S01]  /*296a0*/  FFMA R31, R64, UR61, R31 ;  /* 0x0000003d401f7c23 */ /* 0x008fe2000800001f */
[----:B0-----:R-:W-:-:S04]  /*296b0*/  @!P6 IADD3 R64, P3, P5, R14, R32, R3 ;  /* 0x000000200e40e210 */ /* 0x001fc80007d7e003 */
[----:B------:R-:W-:Y:S02]  /*296c0*/  @!P6 IADD3.X R65, R29, R33, R2, P3, P5 ;  /* 0x000000211d41e210 */ /* 0x000fe40001fea402 */
[----:B------:R-:W-:Y:S02]  /*296d0*/  ISETP.LT.OR P6, PT, R28, 0x12, !P4 ;  /* 0x000000121c00780c */ /* 0x000fe400067c1670 */
[----:B------:R-:W-:-:S05]  /*296e0*/  F2FP.SATFINITE.E4M3.F32.PACK_AB_MERGE_C R31, RZ, R31, RZ ;  /* 0x0000001fff1f723e */ /* 0x000fca00048070ff */
[----:B------:R0:W-:Y:S02]  /*296f0*/  @!P2 STG.E.U8 desc[UR8][R50.64+0x10], R31 ;  /* 0x0000101f3200a986 */ /* 0x0001e4000c101108 */
[----:B0-----:R-:W-:-:S06]  /*29700*/  PRMT R31, RZ, 0x7610, R31 ;  /* 0x00007610ff1f7816 */ /* 0x001fcc000000001f */
[----:B------:R-:W2:Y:S01]  /*29710*/  @!P6 LDG.E.U8 R31, desc[UR8][R18.64+0x11] ;  /* 0x00001108121fe981 */ /* 0x000ea2000c1e1100 */
[----:B------:R-:W-:-:S04]  /*29720*/  ISETP.GE.AND P0, PT, R13, 0x81, PT ;  /* 0x000000810d00780c */ /* 0x000fc80003f06270 */
[----:B------:R-:W-:-:S13]  /*29730*/  ISETP.LT.OR P2, PT, R28, 0x21, !P0 ;  /* 0x000000211c00780c */ /* 0x000fda0004741670 */
[----:B------:R-:W0:Y:S02]  /*29740*/  @!P2 LDC.64 R32, c[0x0][0x5c0] ;  /* 0x00017000ff20ab82 */ /* 0x000e240000000a00 */
[----:B0-----:R-:W-:-:S04]  /*29750*/  @!P2 IADD3 R50, P3, P5, R14, R32, R9 ;  /* 0x000000200e32a210 */ /* 0x001fc80007d7e009 */
[----:B------:R-:W-:Y:S02]  /*29760*/  @!P2 IADD3.X R51, R29, R33, R8, P3, P5 ;  /* 0x000000211d33a210 */ /* 0x000fe40001fea408 */
[----:B--2---:R-:W-:-:S04]  /*29770*/  LOP3.LUT R31, R31, 0xff, RZ, 0xc0, !PT ;  /* 0x000000ff1f1f7812 */ /* 0x004fc800078ec0ff */
[----:B------:R-:W-:-:S05]  /*29780*/  F2FP.F16.E4M3.UNPACK_B R31, R31 ;  /* 0x0000001fff1f723e */ /* 0x000fca00020006ff */
[----:B------:R-:W-:-:S05]  /*29790*/  HADD2.F32 R31, -RZ, R31.H0_H0 ;  /* 0x2000001fff1f7230 */ /* 0x000fca0000004100 */
[----:B------:R-:W-:-:S04]  /*297a0*/  FMUL R31, R31, UR10 ;  /* 0x0000000a1f1f7c20 */ /* 0x000fc80008400000 */
[----:B----4-:R-:W-:Y:S02]  /*297b0*/  FFMA R31, R69, UR61, R31 ;  /* 0x0000003d451f7c23 */ /* 0x010fe4000800001f */
[----:B------:R-:W2:Y:S03]  /*297c0*/  LDL.LU R69, [R1+0x2a8] ;  /* 0x0002a80001457983 */ /* 0x000ea60000300800 */
[----:B------:R-:W-:-:S05]  /*297d0*/  F2FP.SATFINITE.E4M3.F32.PACK_AB_MERGE_C R31, RZ, R31, RZ ;  /* 0x0000001fff1f723e */ /* 0x000fca00048070ff */
[----:B------:R0:W-:Y:S01]  /*297e0*/  @!P6 STG.E.U8 desc[UR8][R48.64+0x11], R31 ;  /* 0x0000111f3000e986 */ /* 0x0001e2000c101108 */
[----:B------:R-:W-:-:S13]  /*297f0*/  ISETP.LT.OR P6, PT, R28, 0x22, !P0 ;  /* 0x000000221c00780c */ /* 0x000fda00047c1670 */
[----:B------:R-:W1:Y:S01]  /*29800*/  @!P6 LDC.64 R32, c[0x0][0x5c0] ;  /* 0x00017000ff20eb82 */ /* 0x000e620000000a00 */
[----:B0-----:R-:W-:Y:S02]  /*29810*/  PRMT R31, RZ, 0x7610, R31 ;  /* 0x00007610ff1f7816 */ /* 0x001fe4000000001f */
[----:B-1----:R-:W-:-:S04]  /*29820*/  @!P6 IADD3 R48, P3, P5, R14, R32, R9 ;  /* 0x000000200e30e210 */ /* 0x002fc80007d7e009 */
[----:B------:R-:W-:Y:S02]  /*29830*/  @!P6 IADD3.X R49, R29, R33, R8, P3, P5 ;  /* 0x000000211d31e210 */ /* 0x000fe40001fea408 */
[----:B------:R-:W-:-:S13]  /*29840*/  ISETP.LT.OR P3, PT, R28, 0x19, !P1 ;  /* 0x000000191c00780c */ /* 0x000fda0004f61670 */
        /* <DEDUP_REMOVED lines=8> */
[----:B-----5:R-:W-:Y:S02]  /*298d0*/  FFMA R31, R68, UR61, R31 ;  /* 0x0000003d441f7c23 */ /* 0x020fe4000800001f */
[----:B------:R-:W3:Y:S03]  /*298e0*/  LDL.LU R68, [R1+0x2ac] ;  /* 0x0002ac0001447983 */ /* 0x000ee60000300800 */
[----:B------:R-:W-:Y:S01]  /*298f0*/  F2FP.SATFINITE.E4M3.F32.PACK_AB_MERGE_C R31, RZ, R31, RZ ;  /* 0x0000001fff1f723e */ /* 0x000fe200048070ff */
[----:B------:R-:W4:Y:S04]  /*29900*/  LDL.LU R73, [R1+0x2b0] ;  /* 0x0002b00001497983 */ /* 0x000f280000300800 */
[----:B------:R0:W-:Y:S01]  /*29910*/  @!P3 STG.E.U8 desc[UR8][R32.64+0x18], R31 ;  /* 0x0000181f2000b986 */ /* 0x0001e2000c101108 */
[----:B------:R-:W-:-:S02]  /*29920*/  ISETP.LT.OR P3, PT, R28, 0x1a, !P1 ;  /* 0x0000001a1c00780c */ /* 0x000fc40004f61670 */
[----:B------:R-:W-:Y:S01]  /*29930*/  LOP3.LUT R0, R0, 0xffffff7f, RZ, 0xc0, !PT ;  /* 0xffffff7f00007812 */ /* 0x000fe200078ec0ff */
[----:B------:R-:W5:Y:S01]  /*29940*/  LDL.LU R72, [R1+0x2b4] ;  /* 0x0002b40001487983 */ /* 0x000f620000300800 */
[----:B0-----:R-:W-:-:S03]  /*29950*/  PRMT R31, RZ, 0x7610, R31 ;  /* 0x00007610ff1f7816 */ /* 0x001fc6000000001f */
[----:B------:R-:W5:Y:S06]  /*29960*/  LDL.LU R74, [R1+0x2b8] ;  /* 0x0002b800014a7983 */ /* 0x000f6c0000300800 */
[----:B------:R-:W0:Y:S01]  /*29970*/  @!P3 LDC.64 R32, c[0x0][0x5c0] ;  /* 0x00017000ff20bb82 */ /* 0x000e220000000a00 */
[----:B------:R-:W-:Y:S02]  /*29980*/  ISETP.LT.OR P1, PT, R28, 0x19, !P4 ;  /* 0x000000191c00780c */ /* 0x000fe40006721670 */
[----:B------:R-:W-:Y:S01]  /*29990*/  @P2 LOP3.LUT R0, R0, 0x80, RZ, 0xfc, !PT ;  /* 0x0000008000002812 */ /* 0x000fe200078efcff */
[----:B------:R-:W2:Y:S04]  /*299a0*/  @!P3 LDG.E.U8 R31, desc[UR8][R16.64+0x19] ;  /* 0x00001908101fb981 */ /* 0x000ea8000c1e1100 */
[----:B------:R-:W5:Y:S01]  /*299b0*/  LDL.LU R75, [R1+0x2bc] ;  /* 0x0002bc00014b7983 */ /* 0x000f620000300800 */
[----:B0-----:R-:W-:-:S05]  /*299c0*/  @!P3 IADD3 R32, P5, R14, R32, RZ ;  /* 0x000000200e20b210 */ /* 0x001fca0007fbe0ff */
[----:B------:R-:W-:Y:S01]  /*299d0*/  @!P3 IMAD.X R33, R29, 0x1, R33, P5 ;  /* 0x000000011d21b824 */ /* 0x000fe200028e0621 */
[----:B------:R-:W-:Y:S02]  /*299e0*/  LOP3.LUT R0, R0, 0xffffffbf, RZ, 0xc0, !PT ;  /* 0xffffffbf00007812 */ /* 0x000fe400078ec0ff */
[----:B--2---:R-:W-:-:S04]  /*299f0*/  LOP3.LUT R31, R31, 0xff, RZ, 0xc0, !PT ;  /* 0x000000ff1f1f7812 */ /* 0x004fc800078ec0ff */
[----:B------:R-:W-:-:S05]  /*29a00*/  F2FP.F16.E4M3.UNPACK_B R31, R31 ;  /* 0x0000001fff1f723e */ /* 0x000fca00020006ff */
[----:B------:R-:W-:-:S05]  /*29a10*/  HADD2.F32 R31, -RZ, R31.H0_H0 ;  /* 0x2000001fff1f7230 */ /* 0x000fca0000004100 */
[----:B------:R-:W-:-:S04]  /*29a20*/  FMUL R31, R31, UR10 ;  /* 0x0000000a1f1f7c20 */ /* 0x000fc80008400000 */
[----:B------:R-:W-:-:S05]  /*29a30*/  FFMA R31, R69, UR61, R31 ;  /* 0x0000003d451f7c23 */ /* 0x000fca000800001f */
[----:B------:R-:W-:-:S05]  /*29a40*/  F2FP.SATFINITE.E4M3.F32.PACK_AB_MERGE_C R31, RZ, R31, RZ ;  /* 0x0000001fff1f723e */ /* 0x000fca00048070ff */
[----:B------:R0:W-:Y:S02]  /*29a50*/  @!P3 STG.E.U8 desc[UR8][R32.64+0x19], R31 ;  /* 0x0000191f2000b986 */ /* 0x0001e4000c101108 */
[----:B0-----:R-:W-:-:S06]  /*29a60*/  PRMT R31, RZ, 0x7610, R31 ;  /* 0x00007610ff1f7816 */ /* 0x001fcc000000001f */
[----:B------:R-:W2:Y:S01]  /*29a70*/  @!P1 LDG.E.U8 R31, desc[UR8][R18.64+0x18] ;  /* 0x00001808121f9981 */ /* 0x000ea2000c1e1100 */
[----:B------:R-:W-:Y:S02]  /*29a80*/  @P6 LOP3.LUT R0, R0, 0x40, RZ, 0xfc, !PT ;  /* 0x0000004000006812 */ /* 0x000fe400078efcff */
        /* <DEDUP_REMOVED lines=24> */
[----:B------:R-:W0:Y:S01]  /*29c10*/  @!P1 LDC.64 R32, c[0x0][0x5c0] ;  /* 0x00017000ff209b82 */ /* 0x000e220000000a00 */
[----:B------:R-:W-:-:S04]  /*29c20*/  LOP3.LUT R0, R0, 0xfffffeff, RZ, 0xc0, !PT ;  /* 0xfffffeff00007812 */ /* 0x000fc800078ec0ff */
[----:B------:R-:W-:Y:S02]  /*29c30*/  @P1 LOP3.LUT R0, R0, 0x100, RZ, 0xfc, !PT ;  /* 0x0000010000001812 */ /* 0x000fe400078efcff */
[----:B0-----:R-:W-:-:S04]  /*29c40*/  @!P1 IADD3 R60, P3, P5, R14, R32, R11 ;  /* 0x000000200e3c9210 */ /* 0x001fc80007d7e00b */
[----:B------:R-:W-:Y:S02]  /*29c50*/  @!P1 IADD3.X R61, R29, R33, R10, P3, P5 ;  /* 0x000000211d3d9210 */ /* 0x000fe40001fea40a */
[----:B------:R-:W-:Y:S02]  /*29c60*/  LOP3.LUT P1, RZ, R30, 0x100, RZ, 0xc0, !PT ;  /* 0x000001001eff7812 */ /* 0x000fe4000782c0ff */
[----:B--2---:R-:W-:-:S04]  /*29c70*/  LOP3.LUT R31, R31, 0xff, RZ, 0xc0, !PT ;  /* 0x000000ff1f1f7812 */ /* 0x004fc800078ec0ff */
[----:B------:R-:W-:-:S05]  /*29c80*/  F2FP.F16.E4M3.UNPACK_B R31, R31 ;  /* 0x0000001fff1f723e */ /* 0x000fca00020006ff */
[----:B------:R-:W-:-:S05]  /*29c90*/  HADD2.F32 R31, -RZ, R31.H0_H0 ;  /* 0x2000001fff1f7230 */ /* 0x000fca0000004100 */
[----:B------:R-:W-:-:S04]  /*29ca0*/  FMUL R31, R31, UR10 ;  /* 0x0000000a1f1f7c20 */ /* 0x000fc80008400000 */
[----:B----4-:R-:W-:-:S05]  /*29cb0*/  FFMA R31, R73, UR61, R31 ;  /* 0x0000003d491f7c23 */ /* 0x010fca000800001f */
[----:B------:R-:W-:-:S05]  /*29cc0*/  F2FP.SATFINITE.E4M3.F32.PACK_AB_MERGE_C R31, RZ, R31, RZ ;  /* 0x0000001fff1f723e */ /* 0x000fca00048070ff */
[----:B------:R0:W-:Y:S02]  /*29cd0*/  @!P6 STG.E.U8 desc[UR8][R52.64+0x19], R31 ;  /* 0x0000191f3400e986 */ /* 0x0001e4000c101108 */
[----:B0-----:R-:W-:-:S06]  /*29ce0*/  PRMT R31, RZ, 0x7610, R31 ;  /* 0x00007610ff1f7816 */ /* 0x001fcc000000001f */
[----:B------:R-:W2:Y:S01]  /*29cf0*/  @!P1 LDG.E.U8 R31, desc[UR8][R20.64+0x10] ;  /* 0x00001008141f9981 */ /* 0x000ea2000c1e1100 */
[----:B------:R-:W-:Y:S02]  /*29d00*/  LOP3.LUT P2, RZ, R30, 0x200, RZ, 0xc0, !PT ;  /* 0x000002001eff7812 */ /* 0x000fe4000784c0ff */
[----:B------:R-:W-:-:S13]  /*29d10*/  ISETP.LT.OR P6, PT, R28, 0x22, !P0 ;  /* 0x000000221c00780c */ /* 0x000fda00047c1670 */
[----:B------:R-:W0:Y:S01]  /*29d20*/  @!P6 LDC.64 R32, c[0x0][0x5c0] ;  /* 0x00017000ff20eb82 */ /* 0x000e220000000a00 */
[----:B------:R-:W-:-:S04]  /*29d30*/  LOP3.LUT R0, R0, 0xffffffdf, RZ, 0xc0, !PT ;  /* 0xffffffdf00007812 */ /* 0x000fc800078ec0ff */
[----:B------:R-:W-:Y:S02]  /*29d40*/  @P6 LOP3.LUT R0, R0, 0x20, RZ, 0xfc, !PT ;  /* 0x0000002000006812 */ /* 0x000fe400078efcff */
[----:B0-----:R-:W-:Y:S02]  /*29d50*/  @!P6 IADD3 R52, P3, P5, R14, R32, R11 ;  /* 0x000000200e34e210 */ /* 0x001fe40007d7e00b */
[----:B--2---:R-:W-:-:S04]  /*29d60*/  LOP3.LUT R31, R31, 0xff, RZ, 0xc0, !PT ;  /* 0x000000ff1f1f7812 */ /* 0x004fc800078ec0ff */
[----:B------:R-:W-:-:S05]  /*29d70*/  F2FP.F16.E4M3.UNPACK_B R31, R31 ;  /* 0x0000001fff1f723e */ /* 0x000fca00020006ff */
[----:B------:R-:W-:-:S05]  /*29d80*/  HADD2.F32 R31, -RZ, R31.H0_H0 ;  /* 0x2000001fff1f7230 */ /* 0x000fca0000004100 */
[----:B------:R-:W-:-:S04]  /*29d90*/  FMUL R31, R31, UR10 ;  /* 0x0000000a1f1f7c20 */ /* 0x000fc80008400000 */
[----:B-----5:R-:W-:-:S05]  /*29da0*/  FFMA R31, R72, UR61, R31 ;  /* 0x0000003d481f7c23 */ /* 0x020fca000800001f */
[----:B------:R-:W-:-:S05]  /*29db0*/  F2FP.SATFINITE.E4M3.F32.PACK_AB_MERGE_C R31, RZ, R31, RZ ;  /* 0x0000001fff1f723e */ /* 0x000fca00048070ff */
[----:B------:R0:W-:Y:S02]  /*29dc0*/  @!P1 STG.E.U8 desc[UR8][R40.64+0x10], R31 ;  /* 0x0000101f28009986 */ /* 0x0001e4000c101108 */
[----:B0-----:R-:W-:-:S06]  /*29dd0*/  PRMT R31, RZ, 0x7610, R31 ;  /* 0x00007610ff1f7816 */ /* 0x001fcc000000001f */
[----:B------:R-:W2:Y:S01]  /*29de0*/  @!P2 LDG.E.U8 R31, desc[UR8][R20.64+0x11] ;  /* 0x00001108141fa981 */ /* 0x000ea2000c1e1100 */
[----:B------:R-:W-:Y:S02]  /*29df0*/  @!P6 IADD3.X R53, R29, R33, R10, P3, P5 ;  /* 0x000000211d35e210 */ /* 0x000fe40001fea40a */
[----:B------:R-:W-:-:S13]  /*29e00*/  ISETP.LT.OR P6, PT, R28, 0x29, !P0 ;  /* 0x000000291c00780c */ /* 0x000fda00047c1670 */
[----:B------:R-:W0:Y:S01]  /*29e10*/  @!P6 LDC.64 R32, c[0x0][0x5c0] ;  /* 0x00017000ff20eb82 */ /* 0x000e220000000a00 */
[----:B------:R-:W-:Y:S02]  /*29e20*/  ISETP.LT.OR P0, PT, R28, 0x2a, !P0 ;  /* 0x0000002a1c00780c */ /* 0x000fe40004701670 */
[----:B0-----:R-:W-:-:S04]  /*29e30*/  @!P6 IADD3 R72, P3, P5, R14, R32, R11 ;  /* 0x000000200e48e210 */ /* 0x001fc80007d7e00b */
[----:B------:R-:W-:-:S07]  /*29e40*/  @!P6 IADD3.X R73, R29, R33, R10, P3, P5 ;  /* 0x000000211d49e210 */ /* 0x000fce0001fea40a */
[----:B------:R-:W0:Y:S01]  /*29e50*/  @!P0 LDC.64 R32, c[0x0][0x5c0] ;  /* 0x00017000ff208b82 */ /* 0x000e220000000a00 */
[----:B------:R-:W-:Y:S02]  /*29e60*/  LOP3.LUT P1, RZ, R30, 0x80, RZ, 0xc0, !PT ;  /* 0x000000801eff7812 */ /* 0x000fe4000782c0ff */
        /* <DEDUP_REMOVED lines=8> */
[----:B------:R-:W-:Y:S02]  /*29ef0*/  FFMA R31, R74, UR61, R31 ;  /* 0x0000003d4a1f7c23 */ /* 0x000fe4000800001f */
[----:B------:R-:W2:Y:S03]  /*29f00*/  LDL.LU R74, [R1+0x2c0] ;  /* 0x0002c000014a7983 */ /* 0x000ea60000300800 */
[----:B------:R-:W-:Y:S01]  /*29f10*/  F2FP.SATFINITE.E4M3.F32.PACK_AB_MERGE_C R31, RZ, R31, RZ ;  /* 0x0000001fff1f723e */ /* 0x000fe200048070ff */
[----:B------:R-:W3:Y:S04]  /*29f20*/  LDL.LU R78, [R1+0x2c4] ;  /* 0x0002c400014e7983 */ /* 0x000ee80000300800 */
[----:B------:R1:W-:Y:S01]  /*29f30*/  @!P2 STG.E.U8 desc[UR8][R38.64+0x11], R31 ;  /* 0x0000111f2600a986 */ /* 0x0003e2000c101108 */
[----:B------:R-:W-:-:S03]  /*29f40*/  LOP3.LUT R0, R0, 0xfffdffff, RZ, 0xc0, !PT ;  /* 0xfffdffff00007812 */ /* 0x000fc600078ec0ff */
[----:B------:R-:W4:Y:S01]  /*29f50*/  LDL.LU R83, [R1+0x2c8] ;  /* 0x0002c80001537983 */ /* 0x000f220000300800 */
[----:B-1----:R-:W-:-:S03]  /*29f60*/  @!P3 IADD3 R31, P2, P5, R3, R14, R9 ;  /* 0x0000000e031fb210 */ /* 0x002fc60007d5e009 */
[----:B------:R-:W5:Y:S01]  /*29f70*/  LDL.LU R82, [R1+0x2cc] ;  /* 0x0002cc0001527983 */ /* 0x000f620000300800 */
[----:B------:R-:W-:Y:S02]  /*29f80*/  @!P3 IADD3.X R34, R2, R29, R8, P2, P5 ;  /* 0x0000001d0222b210 */ /* 0x000fe400017ea408 */
[----:B0-----:R-:W-:Y:S02]  /*29f90*/  @!P3 IADD3 R32, P2, R31, R32, RZ ;  /* 0x000000201f20b210 */ /* 0x001fe40007f5e0ff */
[----:B------:R-:W-:-:S06]  /*29fa0*/  PRMT R31, RZ, 0x7610, R31 ;  /* 0x00007610ff1f7816 */ /* 0x000fcc000000001f */
[----:B------:R-:W2:Y:S01]  /*29fb0*/  @!P3 LDG.E.U8 R31, desc[UR8][R22.64+0x10] ;  /* 0x00001008161fb981 */ /* 0x000ea2000c1e1100 */
[----:B------:R-:W-:Y:S01]  /*29fc0*/  @!P3 IMAD.X R33, R34, 0x1, R33, P2 ;  /* 0x000000012221b824 */ /* 0x000fe200010e0621 */
[----:B------:R-:W-:Y:S02]  /*29fd0*/  ISETP.LT.OR P2, PT, R28, 0x12, !P1 ;  /* 0x000000121c00780c */ /* 0x000fe40004f41670 */
[----:B------:R-:W-:Y:S02]  /*29fe0*/  @P6 LOP3.LUT R0, R0, 0x20000, RZ, 0xfc, !PT ;  /* 0x0002000000006812 */ /* 0x000fe400078efcff */
[----:B--2---:R-:W-:-:S09]  /*29ff0*/  LOP3.LUT R31, R31, 0xff, RZ, 0xc0, !PT ;  /* 0x000000ff1f1f7812 */ /* 0x004fd200078ec0ff */
        /* <DEDUP_REMOVED lines=8> */
[----:B------:R-:W2:Y:S01]  /*2a080*/  @!P2 LDG.E.U8 R31, desc[UR8][R22.64+0x11] ;  /* 0x00001108161fa981 */ /* 0x000ea2000c1e1100 */
[----:B------:R-:W-:-:S04]  /*2a090*/  LOP3.LUT R0, R0, 0xfffffffb, RZ, 0xc0, !PT ;  /* 0xfffffffb00007812 */ /* 0x000fc800078ec0ff */
[----:B------:R-:W-:Y:S02]  /*2a0a0*/  @P0 LOP3.LUT R0, R0, 0x4, RZ, 0xfc, !PT ;  /* 0x0000000400000812 */ /* 0x000fe400078efcff */
[----:B------:R-:W-:-:S13]  /*2a0b0*/  ISETP.LT.OR P0, PT, R28, 0x31, !P4 ;  /* 0x000000311c00780c */ /* 0x000fda0006701670 */
[----:B------:R-:W1:Y:S01]  /*2a0c0*/  @!P0 LDC.64 R32, c[0x0][0x5c0] ;  /* 0x00017000ff208b82 */ /* 0x000e620000000a00 */
[----:B------:R-:W-:-:S04]  /*2a0d0*/  @!P2 IADD3 R38, P5, P6, R3, R14, R9 ;  /* 0x0000000e0326a210 */ /* 0x000fc80007ebe009 */
[----:B------:R-:W-:Y:S02]  /*2a0e0*/  @!P2 IADD3.X R39, R2, R29, R8, P5, P6 ;  /* 0x0000001d0227a210 */ /* 0x000fe40002fec408 */
[----:B0-----:R-:W-:-:S05]  /*2a0f0*/  @!P2 IADD3 R34, P3, R38, R34, RZ ;  /* 0x000000222622a210 */ /* 0x001fca0007f7e0ff */
[----:B------:R-:W-:Y:S01]  /*2a100*/  @!P2 IMAD.X R35, R39, 0x1, R35, P3 ;  /* 0x000000012723a824 */ /* 0x000fe200018e0623 */
[----:B-1----:R-:W-:-:S04]  /*2a110*/  @!P0 IADD3 R76, P5, P6, R14, R32, R3 ;  /* 0x000000200e4c8210 */ /* 0x002fc80007ebe003 */
[----:B------:R-:W-:Y:S02]  /*2a120*/  @!P0 IADD3.X R77, R29, R33, R2, P5, P6 ;  /* 0x000000211d4d8210 */ /* 0x000fe40002fec402 */
[----:B------:R-:W-:Y:S02]  /*2a130*/  LOP3.LUT P5, RZ, R0, 0x200, RZ, 0xc0, !PT ;  /* 0x0000020000ff7812 */ /* 0x000fe400078ac0ff */
        /* <DEDUP_REMOVED lines=9> */
[----:B------:R-:W-:Y:S02]  /*2a1d0*/  LOP3.LUT P6, RZ, R0, 0x8, RZ, 0xc0, !PT ;  /* 0x0000000800ff7812 */ /* 0x000fe400078cc0ff */
[----:B------:R-:W-:-:S13]  /*2a1e0*/  ISETP.LT.OR P0, PT, R28, 0x32, !P4 ;  /* 0x000000321c00780c */ /* 0x000fda0006701670 */
[----:B------:R-:W0:Y:S02]  /*2a1f0*/  @!P0 LDC.64 R32, c[0x0][0x5c0] ;  /* 0x00017000ff208b82 */ /* 0x000e240000000a00 */
[----:B0-----:R-:W-:Y:S02]  /*2a200*/  @!P0 IADD3 R74, P2, P3, R14, R32, R3 ;  /* 0x000000200e4a8210 */ /* 0x001fe40007b5e003 */
[----:B--2---:R-:W-:-:S04]  /*2a210*/  LOP3.LUT R31, R31, 0xff, RZ, 0xc0, !PT ;  /* 0x000000ff1f1f7812 */ /* 0x004fc800078ec0ff */
[----:B------:R-:W-:-:S05]  /*2a220*/  F2FP.F16.E4M3.UNPACK_B R31, R31 ;  /* 0x0000001fff1f723e */ /* 0x000fca00020006ff */
[----:B------:R-:W-:-:S05]  /*2a230*/  HADD2.F32 R31, -RZ, R31.H0_H0 ;  /* 0x2000001fff1f7230 */ /* 0x000fca0000004100 */
[----:B------:R-:W-:-:S04]  /*2a240*/  FMUL R31, R31, UR10 ;  /* 0x0000000a1f1f7c20 */ /* 0x000fc80008400000 */
[----:B---3--:R-:W-:-:S05]  /*2a250*/  FFMA R31, R78, UR61, R31 ;  /* 0x0000003d4e1f7c23 */ /* 0x008fca000800001f */
        /* <DEDUP_REMOVED lines=19> */
[----:B----4-:R-:W-:Y:S02]  /*2a390*/  FFMA R31, R83, UR61, R31 ;  /* 0x0000003d531f7c23 */ /* 0x010fe4000800001f */
[----:B------:R-:W2:Y:S03]  /*2a3a0*/  LDL.LU R83, [R1+0x2d0] ;  /* 0x0002d00001537983 */ /* 0x000ea60000300800 */
[----:B------:R-:W-:-:S05]  /*2a3b0*/  F2FP.SATFINITE.E4M3.F32.PACK_AB_MERGE_C R31, RZ, R31, RZ ;  /* 0x0000001fff1f723e */ /* 0x000fca00048070ff */
[----:B------:R1:W-:Y:S02]  /*2a3c0*/  @!P6 STG.E.U8 desc[UR8][R54.64+0x19], R31 ;  /* 0x0000191f3600e986 */ /* 0x0003e4000c101108 */
[----:B-1----:R-:W-:-:S04]  /*2a3d0*/  @!P3 IADD3 R31, P2, P5, R3, R14, R9 ;  /* 0x0000000e031fb210 */ /* 0x002fc80007d5e009 */
[----:B------:R-:W-:Y:S02]  /*2a3e0*/  @!P3 IADD3.X R34, R2, R29, R8, P2, P5 ;  /* 0x0000001d0222b210 */ /* 0x000fe400017ea408 */
[----:B0-----:R-:W-:Y:S02]  /*2a3f0*/  @!P3 IADD3 R32, P2, R31, R32, RZ ;  /* 0x000000201f20b210 */ /* 0x001fe40007f5e0ff */
[----:B------:R-:W-:-:S06]  /*2a400*/  PRMT R31, RZ, 0x7610, R31 ;  /* 0x00007610ff1f7816 */ /* 0x000fcc000000001f */
[----:B------:R-:W3:Y:S01]  /*2a410*/  @!P3 LDG.E.U8 R31, desc[UR8][R22.64+0x18] ;  /* 0x00001808161fb981 */ /* 0x000ee2000c1e1100 */
[----:B------:R-:W-:Y:S01]  /*2a420*/  @!P3 IMAD.X R33, R34, 0x1, R33, P2 ;  /* 0x000000012221b824 */ /* 0x000fe200010e0621 */
[----:B------:R-:W-:Y:S02]  /*2a430*/  ISETP.LT.OR P2, PT, R28, 0x1a, !P1 ;  /* 0x0000001a1c00780c */ /* 0x000fe40004f41670 */
[----:B------:R-:W-:Y:S02]  /*2a440*/  LOP3.LUT P0, RZ, R30, 0x40, RZ, 0xc0, !PT ;  /* 0x000000401eff7812 */ /* 0x000fe4000780c0ff */
[----:B---3--:R-:W-:-:S09]  /*2a450*/  LOP3.LUT R31, R31, 0xff, RZ, 0xc0, !PT ;  /* 0x000000ff1f1f7812 */ /* 0x008fd200078ec0ff */
[----:B------:R-:W0:Y:S01]  /*2a460*/  @!P2 LDC.64 R34, c[0x0][0x5c0] ;  /* 0x00017000ff22ab82 */ /* 0x000e220000000a00 */
[----:B------:R-:W-:-:S05]  /*2a470*/  F2FP.F16.E4M3.UNPACK_B R31, R31 ;  /* 0x0000001fff1f723e */ /* 0x000fca00020006ff */
[----:B------:R-:W-:-:S05]  /*2a480*/  HADD2.F32 R31, -RZ, R31.H0_H0 ;  /* 0x2000001fff1f7230 */ /* 0x000fca0000004100 */
[----:B------:R-:W-:-:S04]  /*2a490*/  FMUL R31, R31, UR10 ;  /* 0x0000000a1f1f7c20 */ /* 0x000fc80008400000 */
[----:B-----5:R-:W-:Y:S01]  /*2a4a0*/  FFMA R31, R82, UR61, R31 ;  /* 0x0000003d521f7c23 */ /* 0x020fe2000800001f */
[----:B------:R-:W-:Y:S01]  /*2a4b0*/  LOP3.LUT R30, R30, 0xffffffdf, RZ, 0xc0, !PT ;  /* 0xffffffdf1e1e7812 */ /* 0x000fe200078ec0ff */
[----:B------:R-:W3:Y:S03]  /*2a4c0*/  LDL.LU R82, [R1+0x2d4] ;  /* 0x0002d40001527983 */ /* 0x000ee60000300800 */
[----:B------:R-:W-:Y:S01]  /*2a4d0*/  F2FP.SATFINITE.E4M3.F32.PACK_AB_MERGE_C R31, RZ, R31, RZ ;  /* 0x0000001fff1f723e */ /* 0x000fe200048070ff */
[----:B------:R-:W4:Y:S04]  /*2a4e0*/  LDL.LU R85, [R1+0x2d8] ;  /* 0x0002d80001557983 */ /* 0x000f280000300800 */
[----:B------:R1:W-:Y:S01]  /*2a4f0*/  @!P3 STG.E.U8 desc[UR8][R32.64+0x18], R31 ;  /* 0x0000181f2000b986 */ /* 0x0003e2000c101108 */
[----:B------:R-:W-:-:S02]  /*2a500*/  @P4 LOP3.LUT R30, R30, 0x20, RZ, 0xfc, !PT ;  /* 0x000000201e1e4812 */ /* 0x000fc400078efcff */
[----:B------:R-:W-:Y:S01]  /*2a510*/  @!P2 IADD3 R38, P5, P6, R3, R14, R9 ;  /* 0x0000000e0326a210 */ /* 0x000fe20007ebe009 */
[----:B------:R-:W5:Y:S01]  /*2a520*/  LDL.LU R84, [R1+0x2dc] ;  /* 0x0002dc0001547983 */ /* 0x000f620000300800 */
[----:B-1----:R-:W-:-:S03]  /*2a530*/  PRMT R31, RZ, 0x7610, R31 ;  /* 0x00007610ff1f7816 */ /* 0x002fc6000000001f */
[----:B------:R-:W5:Y:S01]  /*2a540*/  LDL.LU R87, [R1+0x2e0] ;  /* 0x0002e00001577983 */ /* 0x000f620000300800 */
[----:B------:R-:W-:Y:S02]  /*2a550*/  LOP3.LUT R30, R30, 0xffffffef, RZ, 0xc0, !PT ;  /* 0xffffffef1e1e7812 */ /* 0x000fe400078ec0ff */
[----:B------:R-:W-:Y:S01]  /*2a560*/  LOP3.LUT R0, R0, 0xfffffdff, RZ, 0xc0, !PT ;  /* 0xfffffdff00007812 */ /* 0x000fe200078ec0ff */
[----:B------:R-:W5:Y:S04]  /*2a570*/  LDL.LU R86, [R1+0x2e4] ;  /* 0x0002e40001567983 */ /* 0x000f680000300800 */
[----:B------:R-:W2:Y:S01]  /*2a580*/  @!P2 LDG.E.U8 R31, desc[UR8][R22.64+0x19] ;  /* 0x00001908161fa981 */ /* 0x000ea2000c1e1100 */
[----:B------:R-:W-:Y:S02]  /*2a590*/  @P1 LOP3.LUT R30, R30, 0x10, RZ, 0xfc, !PT ;  /* 0x000000101e1e1812 */ /* 0x000fe400078efcff */
[----:B------:R-:W-:Y:S01]  /*2a5a0*/  ISETP.GE.AND P1, PT, R13, 0x81, PT ;  /* 0x000000810d00780c */ /* 0x000fe20003f26270 */
[----:B------:R-:W5:Y:S03]  /*2a5b0*/  LDL.LU R89, [R1+0x2e8] ;  /* 0x0002e80001597983 */ /* 0x000f660000300800 */
[----:B------:R-:W-:Y:S01]  /*2a5c0*/  ISETP.LT.OR P4, PT, R28, 0x31, !P1 ;  /* 0x000000311c00780c */ /* 0x000fe20004f81670 */
[----:B------:R-:W5:-:S12]  /*2a5d0*/  LDL.LU R88, [R1+0x2ec] ;  /* 0x0002ec0001587983 */ /* 0x000f580000300800 */
[----:B------:R-:W1:Y:S01]  /*2a5e0*/  @!P4 LDC.64 R32, c[0x0][0x5c0] ;  /* 0x00017000ff20cb82 */ /* 0x000e620000000a00 */
[----:B------:R-:W-:Y:S02]  /*2a5f0*/  @!P2 IADD3.X R39, R2, R29, R8, P5, P6 ;  /* 0x0000001d0227a210 */ /* 0x000fe40002fec408 */
[----:B0-----:R-:W-:Y:S02]  /*2a600*/  @!P2 IADD3 R34, P3, R38, R34, RZ ;  /* 0x000000222622a210 */ /* 0x001fe40007f7e0ff */
[----:B------:R-:W-:-:S03]  /*2a610*/  @P4 LOP3.LUT R0, R0, 0x200, RZ, 0xfc, !PT ;  /* 0x0000020000004812 */ /* 0x000fc600078efcff */
        /* <DEDUP_REMOVED lines=45> */
[----:B----4-:R-:W-:-:S05]  /*2a8f0*/  FFMA R31, R85, UR61, R31 ;  /* 0x0000003d551f7c23 */ /* 0x010fca000800001f */
        /* <DEDUP_REMOVED lines=20> */
[----:B------:R-:W-:Y:S02]  /*2aa40*/  ISETP.GE.AND P4, PT, R13, 0x101, PT ;  /* 0x000001010d00780c */ /* 0x000fe40003f86270 */
[----:B------:R-:W-:Y:S02]  /*2aa50*/  @P1 LOP3.LUT R0, R0, 0x400, RZ, 0xfc, !PT ;  /* 0x0000040000001812 */ /* 0x000fe400078efcff */
[----:B------:R-:W-:-:S13]  /*2aa60*/  ISETP.LT.OR P1, PT, R28, 0x31, !P4 ;  /* 0x000000311c00780c */ /* 0x000fda0006721670 */
[----:B------:R-:W1:Y:S01]  /*2aa70*/  @!P1 LDC.64 R32, c[0x0][0x5c0] ;  /* 0x00017000ff209b82 */ /* 0x000e620000000a00 */
[----:B------:R-:W-:Y:S02]  /*2aa80*/  @!P2 IADD3 R38, P5, P6, R3, R14, R11 ;  /* 0x0000000e0326a210 */ /* 0x000fe40007ebe00b */
[----:B------:R-:W-:Y:S02]  /*2aa90*/  LOP3.LUT R0, R0, 0xff7fffff, RZ, 0xc0, !PT ;  /* 0xff7fffff00007812 */ /* 0x000fe400078ec0ff */
        /* <DEDUP_REMOVED lines=17> */
[----:B------:R-:W-:-:S04]  /*2abb0*/  ISETP.GE.AND P6, PT, R13, 0x101, PT ;  /* 0x000001010d00780c */ /* 0x000fc80003fc6270 */
        /* <DEDUP_REMOVED lines=23> */
[----:B------:R-:W-:Y:S02]  /*2ad30*/  ISETP.LT.OR P3, PT, R28, 0x19, !P0 ;  /* 0x000000191c00780c */ /* 0x000fe40004761670 */
[----:B------:R-:W-:-:S11]  /*2ad40*/  LOP3.LUT R0, R0, 0xfeffffff, RZ, 0xc0, !PT ;  /* 0xfeffffff00007812 */ /* 0x000fd600078ec0ff */
[----:B------:R-:W0:Y:S01]  /*2ad50*/  @!P3 LDC.64 R32, c[0x0][0x5c0] ;  /* 0x00017000ff20bb82 */ /* 0x000e220000000a00 */
[----:B------:R-:W-:-:S04]  /*2ad60*/  @P4 LOP3.LUT R0, R0, 0x1000000, RZ, 0xfc, !PT ;  /* 0x0100000000004812 */ /* 0x000fc800078efcff */
[----:B------:R-:W-:-:S04]  /*2ad70*/  LOP3.LUT R0, R0, 0xfffff7ff, RZ, 0xc0, !PT ;  /* 0xfffff7ff00007812 */ /* 0x000fc800078ec0ff */
[----:B------:R-:W-:Y:S02]  /*2ad80*/  @P5 LOP3.LUT R0, R0, 0x800, RZ, 0xfc, !PT ;  /* 0x0000080000005812 */ /* 0x000fe400078efcff */
[----:B--2---:R-:W-:-:S04]  /*2ad90*/  LOP3.LUT R31, R31, 0xff, RZ, 0xc0, !PT ;  /* 0x000000ff1f1f7812 */ /* 0x004fc800078ec0ff */
[----:B------:R-:W-:-:S05]  /*2ada0*/  F2FP.F16.E4M3.UNPACK_B R31, R31 ;  /* 0x0000001fff1f723e */ /* 0x000fca00020006ff */
[----:B------:R-:W-:-:S05]  /*2adb0*/  HADD2.F32 R31, -RZ, R31.H0_H0 ;  /* 0x2000001fff1f7230 */ /* 0x000fca0000004100 */
[----:B------:R-:W-:-:S04]  /*2adc0*/  FMUL R31, R31, UR10 ;  /* 0x0000000a1f1f7c20 */ /* 0x000fc80008400000 */
[----:B------:R-:W-:Y:S02]  /*2add0*/  FFMA R31, R89, UR61, R31 ;  /* 0x0000003d591f7c23 */ /* 0x000fe4000800001f */
        /* <DEDUP_REMOVED lines=16> */
[----:B------:R-:W-:Y:S01]  /*2aee0*/  FFMA R31, R88, UR61, R31 ;  /* 0x0000003d581f7c23 */ /* 0x000fe2000800001f */
[----:B------:R-:W-:Y:S01]  /*2aef0*/  ISETP.LT.OR P1, PT, R28, 0x41, !P4 ;  /* 0x000000411c00780c */ /* 0x000fe20006721670 */
[----:B------:R-:W3:Y:S03]  /*2af00*/  LDL.LU R88, [R1+0x2f4] ;  /* 0x0002f40001587983 */ /* 0x000ee60000300800 */
[----:B------:R-:W-:-:S05]  /*2af10*/  F2FP.SATFINITE.E4M3.F32.PACK_AB_MERGE_C R31, RZ, R31, RZ ;  /* 0x0000001fff1f723e */ /* 0x000fca00048070ff */
[----:B------:R1:W-:Y:S02]  /*2af20*/  @!P3 STG.E.U8 desc[UR8][R32.64+0x18], R31 ;  /* 0x0000181f2000b986 */ /* 0x0003e4000c101108 */
[----:B-1----:R-:W-:Y:S02]  /*2af30*/  PRMT R31, RZ, 0x7610, R31 ;  /* 0x00007610ff1f7816 */ /* 0x002fe4000000001f */
[----:B------:R-:W1:Y:S04]  /*2af40*/  @!P1 LDC.64 R32, c[0x0][0x5c0] ;  /* 0x00017000ff209b82 */ /* 0x000e680000000a00 */
[----:B------:R-:W4:Y:S01]  /*2af50*/  @!P2 LDG.E.U8 R31, desc[UR8][R26.64+0x19] ;  /* 0x000019081a1fa981 */ /* 0x000f22000c1e1100 */
[----:B------:R-:W-:-:S04]  /*2af60*/  LOP3.LUT R30, R30, 0xfffffff7, RZ, 0xc0, !PT ;  /* 0xfffffff71e1e7812 */ /* 0x000fc800078ec0ff */
[----:B------:R-:W-:Y:S02]  /*2af70*/  @P0 LOP3.LUT R30, R30, 0x8, RZ, 0xfc, !PT ;  /* 0x000000081e1e0812 */ /* 0x000fe400078efcff */
[----:B------:R-:W-:Y:S02]  /*2af80*/  ISETP.LT.OR P0, PT, R28, 0x42, !P4 ;  /* 0x000000421c00780c */ /* 0x000fe40006701670 */
[----:B------:R-:W-:-:S04]  /*2af90*/  @!P2 IADD3 R38, P5, P6, R3, R14, R11 ;  /* 0x0000000e0326a210 */ /* 0x000fc80007ebe00b */
[----:B------:R-:W-:Y:S02]  /*2afa0*/  @!P2 IADD3.X R39, R2, R29, R10, P5, P6 ;  /* 0x0000001d0227a210 */ /* 0x000fe40002fec40a */
[----:B-1----:R-:W-:-:S04]  /*2afb0*/  @!P1 IADD3 R44, P5, P6, R14, R32, R3 ;  /* 0x000000200e2c9210 */ /* 0x002fc80007ebe003 */
[----:B------:R-:W-:Y:S02]  /*2afc0*/  @!P1 IADD3.X R45, R29, R33, R2, P5, P6 ;  /* 0x000000211d2d9210 */ /* 0x000fe40002fec402 */
[----:B------:R-:W1:Y:S01]  /*2afd0*/  @!P0 LDC.64 R32, c[0x0][0x5c0] ;  /* 0x00017000ff208b82 */ /* 0x000e620000000a00 */
[----:B0-----:R-:W-:-:S05]  /*2afe0*/  @!P2 IADD3 R34, P3, R38, R34, RZ ;  /* 0x000000222622a210 */ /* 0x001fca0007f7e0ff */
[----:B------:R-:W-:Y:S01]  /*2aff0*/  @!P2 IMAD.X R35, R39, 0x1, R35, P3 ;  /* 0x000000012723a824 */ /* 0x000fe200018e0623 */
[----:B------:R-:W-:Y:S02]  /*2b000*/  ISETP.GE.AND P1, PT, R13, 0x1, PT ;  /* 0x000000010d00780c */ /* 0x000fe40003f26270 */
[----:B----4-:R-:W-:-:S04]  /*2b010*/  LOP3.LUT R31, R31, 0xff, RZ, 0xc0, !PT ;  /* 0x000000ff1f1f7812 */ /* 0x010fc800078ec0ff */
[----:B------:R-:W-:-:S05]  /*2b020*/  F2FP.F16.E4M3.UNPACK_B R31, R31 ;  /* 0x0000001fff1f723e */ /* 0x000fca00020006ff */
[----:B------:R-:W-:-:S05]  /*2b030*/  HADD2.F32 R31, -RZ, R31.H0_H0 ;  /* 0x2000001fff1f7230 */ /* 0x000fca0000004100 */
[----:B------:R-:W-:-:S04]  /*2b040*/  FMUL R31, R31, UR10 ;  /* 0x0000000a1f1f7c20 */ /* 0x000fc80008400000 */
[----:B--2---:R-:W-:Y:S02]  /*2b050*/  FFMA R31, R89, UR61, R31 ;  /* 0x0000003d591f7c23 */ /* 0x004fe4000800001f */
[----:B------:R-:W2:Y:S03]  /*2b060*/  LDL.LU R89, [R1+0x2f8] ;  /* 0x0002f80001597983 */ /* 0x000ea60000300800 */
[----:B------:R-:W-:-:S05]  /*2b070*/  F2FP.SATFINITE.E4M3.F32.PACK_AB_MERGE_C R31, RZ, R31, RZ ;  /* 0x0000001fff1f723e */ /* 0x000fca00048070ff */
[----:B------:R0:W-:Y:S01]  /*2b080*/  @!P2 STG.E.U8 desc[UR8][R34.64+0x19], R31 ;  /* 0x0000191f2200a986 */ /* 0x0001e2000c101108 */
[----:B-1----:R-:W-:-:S04]  /*2b090*/  @!P0 IADD3 R38, P2, P3, R14, R32, R3 ;  /* 0x000000200e268210 */ /* 0x002fc80007b5e003 */
[----:B------:R-:W-:Y:S02]  /*2b0a0*/  @!P0 IADD3.X R39, R29, R33, R2, P2, P3 ;  /* 0x000000211d278210 */ /* 0x000fe400017e6402 */
[----:B------:R-:W-:Y:S02]  /*2b0b0*/  ISETP.LT.OR P2, PT, R28, 0x21, !P1 ;  /* 0x000000211c00780c */ /* 0x000fe40004f41670 */
[----:B0-----:R-:W-:-:S11]  /*2b0c0*/  PRMT R31, RZ, 0x7610, R31 ;  /* 0x00007610ff1f7816 */ /* 0x001fd6000000001f */
[----:B------:R-:W4:Y:S01]  /*2b0d0*/  @!P2 LDG.E.U8 R31, desc[UR8][R16.64+0x20] ;  /* 0x00002008101fa981 */ /* 0x000f22000c1e1100 */
[----:B------:R-:W0:Y:S02]  /*2b0e0*/  @!P2 LDC.64 R32, c[0x0][0x5c0] ;  /* 0x00017000ff20ab82 */ /* 0x000e240000000a00 */
[----:B0-----:R-:W-:-:S05]  /*2b0f0*/  @!P2 IADD3 R32, P3, R14, R32, RZ ;  /* 0x000000200e20a210 */ /* 0x001fca0007f7e0ff */
[----:B------:R-:W-:Y:S01]  /*2b100*/  @!P2 IMAD.X R33, R29, 0x1, R33, P3 ;  /* 0x000000011d21a824 */ /* 0x000fe200018e0621 */
[----:B----4-:R-:W-:-:S04]  /*2b110*/  LOP3.LUT R31, R31, 0xff, RZ, 0xc0, !PT ;  /* 0x000000ff1f1f7812 */ /* 0x010fc800078ec0ff */
[----:B------:R-:W-:-:S05]  /*2b120*/  F2FP.F16.E4M3.UNPACK_B R31, R31 ;  /* 0x0000001fff1f723e */ /* 0x000fca00020006ff */
[----:B------:R-:W-:-:S05]  /*2b130*/  HADD2.F32 R31, -RZ, R31.H0_H0 ;  /* 0x2000001fff1f7230 */ /* 0x000fca0000004100 */
[----:B------:R-:W-:-:S04]  /*2b140*/  FMUL R31, R31, UR10 ;  /* 0x0000000a1f1f7c20 */ /* 0x000fc80008400000 */
[----:B---3--:R-:W-:Y:S01]  /*2b150*/  FFMA R31, R88, UR61, R31 ;  /* 0x0000003d581f7c23 */ /* 0x008fe2000800001f */
        /* <DEDUP_REMOVED lines=31> */
[----:B---3--:R-:W-:-:S05]  /*2b350*/  FFMA R31, R88, UR61, R31 ;  /* 0x0000003d581f7c23 */ /* 0x008fca000800001f */
[----:B------:R-:W-:-:S05]  /*2b360*/  F2FP.SATFINITE.E4M3.F32.PACK_AB_MERGE_C R31, RZ, R31, RZ ;  /* 0x0000001fff1f723e */ /* 0x000fca00048070ff */
[----:B------:R1:W-:Y:S01]  /*2b370*/  @!P6 STG.E.U8 desc[UR8][R62.64+0x20], R31 ;  /* 0x0000201f3e00e986 */ /* 0x0003e2000c101108 */
[----:B------:R-:W-:Y:S02]  /*2b380*/  ISETP.LT.OR P6, PT, R28, 0x22, !P4 ;  /* 0x000000221c00780c */ /* 0x000fe400067c1670 */
[----:B-1----:R-:W-:-:S11]  /*2b390*/  PRMT R31, RZ, 0x7610, R31 ;  /* 0x00007610ff1f7816 */ /* 0x002fd6000000001f */
[----:B------:R-:W2:Y:S01]  /*2b3a0*/  @!P6 LDG.E.U8 R31, desc[UR8][R18.64+0x21] ;  /* 0x00002108121fe981 */ /* 0x000ea2000c1e1100 */
[----:B0-----:R-:W-:Y:S02]  /*2b3b0*/  @!P5 IADD3 R88, P2, P3, R14, R32, R3 ;  /* 0x000000200e58d210 */ /* 0x001fe40007b5e003 */
[----:B------:R-:W-:Y:S02]  /*2b3c0*/  ISETP.GE.AND P0, PT, R13, 0x81, PT ;  /* 0x000000810d00780c */ /* 0x000fe40003f06270 */
[----:B------:R-:W-:Y:S02]  /*2b3d0*/  @!P5 IADD3.X R89, R29, R33, R2, P2, P3 ;  /* 0x000000211d59d210 */ /* 0x000fe400017e6402 */
[----:B------:R-:W-:-:S13]  /*2b3e0*/  ISETP.LT.OR P5, PT, R28, 0x41, !P0 ;  /* 0x000000411c00780c */ /* 0x000fda00047a1670 */
[----:B------:R-:W0:Y:S01]  /*2b3f0*/  @!P5 LDC.64 R32, c[0x0][0x5c0] ;  /* 0x00017000ff20db82 */ /* 0x000e220000000a00 */
[----:B------:R-:W-:-:S04]  /*2b400*/  LOP3.LUT R0, R0, 0xffffefff, RZ, 0xc0, !PT ;  /* 0xffffefff00007812 */ /* 0x000fc800078ec0ff */
[----:B------:R-:W-:Y:S02]  /*2b410*/  @P5 LOP3.LUT R0, R0, 0x1000, RZ, 0xfc, !PT ;  /* 0x0000100000005812 */ /* 0x000fe400078efcff */
[----:B0-----:R-:W-:-:S04]  /*2b420*/  @!P5 IADD3 R92, P2, P3, R14, R32, R9 ;  /* 0x000000200e5cd210 */ /* 0x001fc80007b5e009 */
[----:B------:R-:W-:Y:S02]  /*2b430*/  @!P5 IADD3.X R93, R29, R33, R8, P2, P3 ;  /* 0x000000211d5dd210 */ /* 0x000fe400017e6408 */
        /* <DEDUP_REMOVED lines=10> */
[----:B----4-:R-:W-:Y:S01]  /*2b4e0*/  FFMA R31, R94, UR61, R31 ;  /* 0x0000003d5e1f7c23 */ /* 0x010fe2000800001f */
[----:B0-----:R-:W-:Y:S01]  /*2b4f0*/  @!P2 IADD3 R32, P3, R14, R32, RZ ;  /* 0x000000200e20a210 */ /* 0x001fe20007f7e0ff */
[----:B------:R-:W2:Y:S03]  /*2b500*/  LDL.LU R94, [R1+0x308] ;  /* 0x00030800015e7983 */ /* 0x000ea60000300800 */
[----:B------:R-:W-:Y:S01]  /*2b510*/  F2FP.SATFINITE.E4M3.F32.PACK_AB_MERGE_C R31, RZ, R31, RZ ;  /* 0x0000001fff1f723e */ /* 0x000fe200048070ff */
[----:B------:R-:W-:Y:S01]  /*2b520*/  @!P2 IMAD.X R33, R29, 0x1, R33, P3 ;  /* 0x000000011d21a824 */ /* 0x000fe200018e0621 */
[----:B------:R-:W3:Y:S04]  /*2b530*/  LDL.LU R96, [R1+0x30c] ;  /* 0x00030c0001607983 */ /* 0x000ee80000300800 */
[----:B------:R0:W-:Y:S04]  /*2b540*/  @!P6 STG.E.U8 desc[UR8][R36.64+0x21], R31 ;  /* 0x0000211f2400e986 */ /* 0x0001e8000c101108 */
[----:B------:R-:W4:Y:S01]  /*2b550*/  LDL.LU R99, [R1+0x310] ;  /* 0x0003100001637983 */ /* 0x000f220000300800 */
[----:B------:R-:W-:-:S03]  /*2b560*/  LOP3.LUT R0, R0, 0xfffffffe, RZ, 0xc0, !PT ;  /* 0xfffffffe00007812 */ /* 0x000fc600078ec0ff */
[----:B------:R-:W4:Y:S01]  /*2b570*/  LDL.LU R98, [R1+0x314] ;  /* 0x0003140001627983 */ /* 0x000f220000300800 */
[----:B0-----:R-:W-:-:S03]  /*2b580*/  PRMT R31, RZ, 0x7610, R31 ;  /* 0x00007610ff1f7816 */ /* 0x001fc6000000001f */
[----:B------:R-:W4:Y:S01]  /*2b590*/  LDL.LU R101, [R1+0x318] ;  /* 0x0003180001657983 */ /* 0x000f220000300800 */
[----:B------:R-:W-:-:S03]  /*2b5a0*/  @P5 LOP3.LUT R0, R0, 0x1, RZ, 0xfc, !PT ;  /* 0x0000000100005812 */ /* 0x000fc600078efcff */
[----:B------:R-:W5:Y:S01]  /*2b5b0*/  @!P2 LDG.E.U8 R31, desc[UR8][R16.64+0x28] ;  /* 0x00002808101fa981 */ /* 0x000f62000c1e1100 */
[----:B------:R-:W-:-:S03]  /*2b5c0*/  ISETP.GE.AND P6, PT, R13, 0x101, PT ;  /* 0x000001010d00780c */ /* 0x000fc60003fc6270 */
[----:B------:R-:W4:Y:S01]  /*2b5d0*/  LDL.LU R100, [R1+0x31c] ;  /* 0x00031c0001647983 */ /* 0x000f220000300800 */
[----:B------:R-:W-:Y:S02]  /*2b5e0*/  ISETP.LT.OR P5, PT, R28, 0x49, !P0 ;  /* 0x000000491c00780c */ /* 0x000fe400047a1670 */
[----:B-----5:R-:W-:Y:S01]  /*2b5f0*/  LOP3.LUT R31, R31, 0xff, RZ, 0xc0, !PT ;  /* 0x000000ff1f1f7812 */ /* 0x020fe200078ec0ff */
[----:B------:R-:W5:Y:S03]  /*2b600*/  LDL.LU R103, [R1+0x320] ;  /* 0x0003200001677983 */ /* 0x000f660000300800 */
[----:B------:R-:W-:Y:S01]  /*2b610*/  F2FP.F16.E4M3.UNPACK_B R31, R31 ;  /* 0x0000001fff1f723e */ /* 0x000fe200020006ff */
[----:B------:R-:W5:Y:S04]  /*2b620*/  LDL.LU R102, [R1+0x324] ;  /* 0x0003240001667983 */ /* 0x000f680000300800 */
[----:B------:R-:W-:Y:S01]  /*2b630*/  HADD2.F32 R31, -RZ, R31.H0_H0 ;  /* 0x2000001fff1f7230 */ /* 0x000fe20000004100 */
[----:B------:R-:W-:Y:S01]  /*2b640*/  LOP3.LUT R0, R0, 0xdfffffff, RZ, 0xc0, !PT ;  /* 0xdfffffff00007812 */ /* 0x000fe200078ec0ff */
[----:B------:R-:W5:Y:S03]  /*2b650*/  LDL.LU R107, [R1+0x328] ;  /* 0x00032800016b7983 */ /* 0x000f660000300800 */
[----:B------:R-:W-:Y:S01]  /*2b660*/  FMUL R31, R31, UR10 ;  /* 0x0000000a1f1f7c20 */ /* 0x000fe20008400000 */
[----:B------:R-:W-:Y:S01]  /*2b670*/  @P5 LOP3.LUT R0, R0, 0x20000000, RZ, 0xfc, !PT ;  /* 0x2000000000005812 */ /* 0x000fe200078efcff */
[----:B------:R-:W5:Y:S02]  /*2b680*/  LDL.LU R106, [R1+0x32c] ;  /* 0x00032c00016a7983 */ /* 0x000f640000300800 */
[----:B------:R-:W-:-:S05]  /*2b690*/  FFMA R31, R95, UR61, R31 ;  /* 0x0000003d5f1f7c23 */ /* 0x000fca000800001f */
[----:B------:R-:W-:-:S05]  /*2b6a0*/  F2FP.SATFINITE.E4M3.F32.PACK_AB_MERGE_C R31, RZ, R31, RZ ;  /* 0x0000001fff1f723e */ /* 0x000fca00048070ff */
[----:B------:R0:W-:Y:S01]  /*2b6b0*/  @!P2 STG.E.U8 desc[UR8][R32.64+0x28], R31 ;  /* 0x0000281f2000a986 */ /* 0x0001e2000c101108 */
[----:B------:R-:W-:Y:S02]  /*2b6c0*/  ISETP.LT.OR P2, PT, R28, 0x2a, !P1 ;  /* 0x0000002a1c00780c */ /* 0x000fe40004f41670 */
[----:B0-----:R-:W-:-:S11]  /*2b6d0*/  PRMT R31, RZ, 0x7610, R31 ;  /* 0x00007610ff1f7816 */ /* 0x001fd6000000001f */
[----:B------:R-:W0:Y:S01]  /*2b6e0*/  @!P2 LDC.64 R32, c[0x0][0x5c0] ;  /* 0x00017000ff20ab82 */ /* 0x000e220000000a00 */
[----:B------:R-:W2:Y:S01]  /*2b6f0*/  @!P2 LDG.E.U8 R31, desc[UR8][R16.64+0x29] ;  /* 0x00002908101fa981 */ /* 0x000ea2000c1e1100 */
[----:B------:R-:W-:Y:S02]  /*2b700*/  ISETP.LT.OR P1, PT, R28, 0x29, !P4 ;  /* 0x000000291c00780c */ /* 0x000fe40006721670 */
        /* <DEDUP_REMOVED lines=11> */
[----:B------:R-:W2:Y:S02]  /*2b7c0*/  @!P1 LDG.E.U8 R31, desc[UR8][R18.64+0x28] ;  /* 0x00002808121f9981 */ /* 0x000ea4000c1e1100 */
        /* <DEDUP_REMOVED lines=10> */
[----:B0-----:R-:W-:-:S04]  /*2b870*/  @!P5 IADD3 R94, P2, P3, R14, R32, R9 ;  /* 0x000000200e5ed210 */ /* 0x001fc80007b5e009 */
[----:B------:R-:W-:Y:S02]  /*2b880*/  @!P5 IADD3.X R95, R29, R33, R8, P2, P3 ;  /* 0x000000211d5fd210 */ /* 0x000fe400017e6408 */
[----:B------:R-:W-:Y:S02]  /*2b890*/  LOP3.LUT P5, RZ, R0, 0x80, RZ, 0xc0, !PT ;  /* 0x0000008000ff7812 */ /* 0x000fe400078ac0ff */
[----:B------:R-:W-:-:S13]  /*2b8a0*/  ISETP.LT.OR P0, PT, R28, 0x4a, !P0 ;  /* 0x0000004a1c00780c */ /* 0x000fda0004701670 */
[----:B------:R-:W0:Y:S01]  /*2b8b0*/  @!P0 LDC.64 R32, c[0x0][0x5c0] ;  /* 0x00017000ff208b82 */ /* 0x000e220000000a00 */
[----:B--2---:R-:W-:-:S04]  /*2b8c0*/  LOP3.LUT R31, R31, 0xff, RZ, 0xc0, !PT ;  /* 0x000000ff1f1f7812 */ /* 0x004fc800078ec0ff */
[----:B------:R-:W-:-:S05]  /*2b8d0*/  F2FP.F16.E4M3.UNPACK_B R31, R31 ;  /* 0x0000001fff1f723e */ /* 0x000fca00020006ff */
[----:B------:R-:W-:-:S05]  /*2b8e0*/  HADD2.F32 R31, -RZ, R31.H0_H0 ;  /* 0x2000001fff1f7230 */ /* 0x000fca0000004100 */
[----:B------:R-:W-:-:S04]  /*2b8f0*/  FMUL R31, R31, UR10 ;  /* 0x0000000a1f1f7c20 */ /* 0x000fc80008400000 */
[----:B----4-:R-:W-:-:S05]  /*2b900*/  FFMA R31, R99, UR61, R31 ;  /* 0x0000003d631f7c23 */ /* 0x010fca000800001f */
[----:B------:R-:W-:-:S05]  /*2b910*/  F2FP.SATFINITE.E4M3.F32.PACK_AB_MERGE_C R31, RZ, R31, RZ ;  /* 0x0000001fff1f723e */ /* 0x000fca00048070ff */
[----:B------:R1:W-:Y:S02]  /*2b920*/  @!P1 STG.E.U8 desc[UR8][R64.64+0x29], R31 ;  /* 0x0000291f40009986 */ /* 0x0003e4000c101108 */
[----:B-1----:R-:W-:-:S06]  /*2b930*/  PRMT R31, RZ, 0x7610, R31 ;  /* 0x00007610ff1f7816 */ /* 0x002fcc000000001f */
[----:B------:R-:W2:Y:S01]  /*2b940*/  @!P5 LDG.E.U8 R31, desc[UR8][R20.64+0x20] ;  /* 0x00002008141fd981 */ /* 0x000ea2000c1e1100 */
[----:B------:R-:W-:Y:S02]  /*2b950*/  LOP3.LUT R0, R0, 0xefffffff, RZ, 0xc0, !PT ;  /* 0xefffffff00007812 */ /* 0x000fe400078ec0ff */
[----:B0-----:R-:W-:Y:S02]  /*2b960*/  @!P0 IADD3 R96, P2, P3, R14, R32, R9 ;  /* 0x000000200e608210 */ /* 0x001fe40007b5e009 */
[----:B------:R-:W-:Y:S02]  /*2b970*/  @P0 LOP3.LUT R0, R0, 0x10000000, RZ, 0xfc, !PT ;  /* 0x1000000000000812 */ /* 0x000fe400078efcff */
[----:B------:R-:W-:Y:S02]  /*2b980*/  @!P0 IADD3.X R97, R29, R33, R8, P2, P3 ;  /* 0x000000211d618210 */ /* 0x000fe400017e6408 */
[----:B------:R-:W-:-:S13]  /*2b990*/  ISETP.LT.OR P0, PT, R28, 0x41, !P6 ;  /* 0x000000411c00780c */ /* 0x000fda0007701670 */
[----:B------:R-:W0:Y:S01]  /*2b9a0*/  @!P0 LDC.64 R32, c[0x0][0x5c0] ;  /* 0x00017000ff208b82 */ /* 0x000e220000000a00 */
[----:B------:R-:W-:-:S04]  /*2b9b0*/  LOP3.LUT R0, R0, 0xffffbfff, RZ, 0xc0, !PT ;  /* 0xffffbfff00007812 */ /* 0x000fc800078ec0ff */
[----:B------:R-:W-:Y:S02]  /*2b9c0*/  @P0 LOP3.LUT R0, R0, 0x4000, RZ, 0xfc, !PT ;  /* 0x0000400000000812 */ /* 0x000fe400078efcff */
        /* <DEDUP_REMOVED lines=20> */
[----:B------:R-:W-:Y:S02]  /*2bb10*/  ISETP.LT.OR P5, PT, R28, 0x4a, !P6 ;  /* 0x0000004a1c00780c */ /* 0x000fe400077a1670 */
[----:B0-----:R-:W-:-:S04]  /*2bb20*/  @!P1 IADD3 R98, P2, P3, R14, R32, R11 ;  /* 0x000000200e629210 */ /* 0x001fc80007b5e00b */
[----:B------:R-:W-:-:S07]  /*2bb30*/  @!P1 IADD3.X R99, R29, R33, R10, P2, P3 ;  /* 0x000000211d639210 */ /* 0x000fce00017e640a */
[----:B------:R-:W0:Y:S01]  /*2bb40*/  @!P5 LDC.64 R32, c[0x0][0x5c0] ;  /* 0x00017000ff20db82 */ /* 0x000e220000000a00 */
[----:B------:R-:W-:-:S04]  /*2bb50*/  LOP3.LUT R0, R0, 0xbfffffff, RZ, 0xc0, !PT ;  /* 0xbfffffff00007812 */ /* 0x000fc800078ec0ff */
[----:B------:R-:W-:Y:S02]  /*2bb60*/  @P1 LOP3.LUT R0, R0, 0x40000000, RZ, 0xfc, !PT ;  /* 0x4000000000001812 */ /* 0x000fe400078efcff */
[----:B------:R-:W-:Y:S02]  /*2bb70*/  LOP3.LUT P1, RZ, R30, 0x10, RZ, 0xc0, !PT ;  /* 0x000000101eff7812 */ /* 0x000fe4000782c0ff */
        /* <DEDUP_REMOVED lines=10> */
[----:B------:R-:W-:-:S05]  /*2bc20*/  FFMA R31, R101, UR61, R31 ;  /* 0x0000003d651f7c23 */ /* 0x000fca000800001f */
        /* <DEDUP_REMOVED lines=8> */
[C---:B------:R-:W-:Y:S02]  /*2bcb0*/  ISETP.LT.OR P2, PT, R28.reuse, 0x22, !P1 ;  /* 0x000000221c00780c */ /* 0x040fe40004f41670 */
[----:B------:R-:W-:-:S11]  /*2bcc0*/  ISETP.LT.OR P0, PT, R28, 0x51, !P4 ;  /* 0x000000511c00780c */ /* 0x000fd60006701670 */
        /* <DEDUP_REMOVED lines=8> */
[----:B-1----:R-:W-:Y:S01]  /*2bd50*/  PRMT R31, RZ, 0x7610, R31 ;  /* 0x00007610ff1f7816 */ /* 0x002fe2000000001f */
[----:B------:R-:W1:Y:S05]  /*2bd60*/  @!P0 LDC.64 R32, c[0x0][0x5c0] ;  /* 0x00017000ff208b82 */ /* 0x000e6a0000000a00 */
[----:B------:R-:W2:Y:S01]  /*2bd70*/  @!P2 LDG.E.U8 R31, desc[UR8][R22.64+0x21] ;  /* 0x00002108161fa981 */ /* 0x000ea2000c1e1100 */
        /* <DEDUP_REMOVED lines=80> */
[----:B------:R-:W5:Y:S01]  /*2c280*/  LDL.LU R112, [R1+0x34c] ;  /* 0x00034c0001707983 */ /* 0x000f620000300800 */
[----:B------:R-:W-:-:S02]  /*2c290*/  @!P2 IADD3.X R37, R2, R29, R8, P5, P6 ;  /* 0x0000001d0225a210 */ /* 0x000fc40002fec408 */
[----:B0-----:R-:W-:Y:S01]  /*2c2a0*/  @!P2 IADD3 R34, P3, R36, R34, RZ ;  /* 0x000000222422a210 */ /* 0x001fe20007f7e0ff */
[----:B------:R-:W5:Y:S08]  /*2c2b0*/  LDL.LU R114, [R1+0x350] ;  /* 0x0003500001727983 */ /* 0x000f700000300800 */
[----:B------:R-:W0:Y:S01]  /*2c2c0*/  @!P4 LDC.64 R32, c[0x0][0x5c0] ;  /* 0x00017000ff20cb82 */ /* 0x000e220000000a00 */
[----:B------:R-:W-:Y:S01]  /*2c2d0*/  @P4 LOP3.LUT R0, R0, 0x8000, RZ, 0xfc, !PT ;  /* 0x0000800000004812 */ /* 0x000fe200078efcff */
[----:B------:R-:W-:Y:S01]  /*2c2e0*/  @!P2 IMAD.X R35, R37, 0x1, R35, P3 ;  /* 0x000000012523a824 */ /* 0x000fe200018e0623 */
[----:B------:R-:W-:Y:S01]  /*2c2f0*/  LOP3.LUT R4, R4, 0xfffffff7, RZ, 0xc0, !PT ;  /* 0xfffffff704047812 */ /* 0x000fe200078ec0ff */
[----:B------:R-:W5:Y:S01]  /*2c300*/  LDL.LU R115, [R1+0x354] ;  /* 0x0003540001737983 */ /* 0x000f620000300800 */
[----:B0-----:R-:W-:-:S04]  /*2c310*/  @!P4 IADD3 R70, P5, P6, R14, R32, R9 ;  /* 0x000000200e46c210 */ /* 0x001fc80007ebe009 */
        /* <DEDUP_REMOVED lines=83> */
[----:B------:R-:W-:-:S04]  /*2c850*/  LOP3.LUT R4, R4, 0xffffffef, RZ, 0xc0, !PT ;  /* 0xffffffef04047812 */ /* 0x000fc800078ec0ff */
[----:B------:R-:W-:Y:S02]  /*2c860*/  @P1 LOP3.LUT R4, R4, 0x10, RZ, 0xfc, !PT ;  /* 0x0000001004041812 */ /* 0x000fe400078efcff */
[----:B------:R-:W-:Y:S02]  /*2c870*/  LOP3.LUT P1, RZ, R0, 0x4, RZ, 0xc0, !PT ;  /* 0x0000000400ff7812 */ /* 0x000fe4000782c0ff */
[----:B------:R-:W-:-:S04]  /*2c880*/  ISETP.GE.AND P6, PT, R13, 0x101, PT ;  /* 0x000001010d00780c */ /* 0x000fc80003fc6270 */
        /* <DEDUP_REMOVED lines=13> */
[----:B0-----:R-:W-:-:S04]  /*2c960*/  @!P4 IADD3 R52, P2, P3, R14, R32, R11 ;  /* 0x000000200e34c210 */ /* 0x001fc80007b5e00b */
        /* <DEDUP_REMOVED lines=38> */
[----:B------:R-:W-:Y:S02]  /*2cbd0*/  @P4 LOP3.LUT R4, R4, 0x20, RZ, 0xfc, !PT ;  /* 0x0000002004044812 */ /* 0x000fe400078efcff */
[----:B------:R-:W-:-:S04]  /*2cbe0*/  LOP3.LUT P4, RZ, R30, 0x4, RZ, 0xc0, !PT ;  /* 0x000000041eff7812 */ /* 0x000fc8000788c0ff */
[----:B------:R-:W-:Y:S02]  /*2cbf0*/  ISETP.LT.OR P1, PT, R28, 0x61, !P4 ;  /* 0x000000611c00780c */ /* 0x000fe40006721670 */
[----:B------:R-:W-:-:S11]  /*2cc00*/  LOP3.LUT R30, R30, 0xfffffffe, RZ, 0xc0, !PT ;  /* 0xfffffffe1e1e7812 */ /* 0x000fd600078ec0ff */
[----:B------:R-:W1:Y:S01]  /*2cc10*/  @!P1 LDC.64 R32, c[0x0][0x5c0] ;  /* 0x00017000ff209b82 */ /* 0x000e620000000a00 */
        /* <DEDUP_REMOVED lines=19> */
[----:B-1----:R-:W-:-:S02]  /*2cd50*/  @!P0 IADD3 R40, P2, P3, R14, R32, R3 ;  /* 0x000000200e288210 */ /* 0x002fc40007b5e003 */
[C---:B------:R-:W-:Y:S01]  /*2cd60*/  ISETP.LT.OR P6, PT, R28.reuse, 0x31, !P4 ;  /* 0x000000311c00780c */ /* 0x040fe200067c1670 */
[----:B------:R-:W4:Y:S01]  /*2cd70*/  LDL.LU R118, [R1+0x360] ;  /* 0x0003600001767983 */ /* 0x000f220000300800 */
[----:B------:R-:W-:Y:S02]  /*2cd80*/  @!P0 IADD3.X R41, R29, R33, R2, P2, P3 ;  /* 0x000000211d298210 */ /* 0x000fe400017e6402 */
[----:B------:R-:W-:Y:S01]  /*2cd90*/  ISETP.LT.OR P2, PT, R28, 0x31, !P1 ;  /* 0x000000311c00780c */ /* 0x000fe20004f41670 */
[----:B------:R-:W5:Y:S01]  /*2cda0*/  LDL.LU R119, [R1+0x364] ;  /* 0x0003640001777983 */ /* 0x000f620000300800 */
[----:B0-----:R-:W-:-:S11]  /*2cdb0*/  PRMT R31, RZ, 0x7610, R31 ;  /* 0x00007610ff1f7816 */ /* 0x001fd6000000001f */
[----:B------:R-:W2:Y:S01]  /*2cdc0*/  @!P2 LDG.E.U8 R31, desc[UR8][R16.64+0x30] ;  /* 0x00003008101fa981 */ /* 0x000ea2000c1e1100 */
[----:B------:R-:W0:Y:S02]  /*2cdd0*/  @!P2 LDC.64 R32, c[0x0][0x5c0] ;  /* 0x00017000ff20ab82 */ /* 0x000e240000000a00 */
        /* <DEDUP_REMOVED lines=8> */
[----:B------:R0:W-:Y:S01]  /*2ce60*/  @!P2 STG.E.U8 desc[UR8][R32.64+0x30], R31 ;  /* 0x0000301f2000a986 */ /* 0x0001e2000c101108 */
[----:B------:R-:W-:Y:S02]  /*2ce70*/  ISETP.LT.OR P2, PT, R28, 0x32, !P1 ;  /* 0x000000321c00780c */ /* 0x000fe40004f41670 */
[----:B0-----:R-:W-:-:S11]  /*2ce80*/  PRMT R31, RZ, 0x7610, R31 ;  /* 0x00007610ff1f7816 */ /* 0x001fd6000000001f */
        /* <DEDUP_REMOVED lines=13> */
[----:B------:R-:W-:-:S13]  /*2cf60*/  ISETP.LT.OR P0, PT, R28, 0x69, !P4 ;  /* 0x000000691c00780c */ /* 0x000fda0006701670 */
[----:B------:R-:W0:Y:S01]  /*2cf70*/  @!P0 LDC.64 R32, c[0x0][0x5c0] ;  /* 0x00017000ff208b82 */ /* 0x000e220000000a00 */
[----:B------:R-:W-:Y:S02]  /*2cf80*/  ISETP.LT.OR P5, PT, R28, 0x6a, !P4 ;  /* 0x0000006a1c00780c */ /* 0x000fe400067a1670 */
[----:B0-----:R-:W-:Y:S02]  /*2cf90*/  @!P0 IADD3 R114, P2, P3, R14, R32, R3 ;  /* 0x000000200e728210 */ /* 0x001fe40007b5e003 */
        /* <DEDUP_REMOVED lines=8> */
[----:B0-----:R-:W-:-:S11]  /*2d020*/  PRMT R31, RZ, 0x7610, R31 ;  /* 0x00007610ff1f7816 */ /* 0x001fd6000000001f */
[----:B------:R-:W2:Y:S01]  /*2d030*/  @!P6 LDG.E.U8 R31, desc[UR8][R18.64+0x31] ;  /* 0x00003108121fe981 */ /* 0x000ea2000c1e1100 */
[----:B------:R-:W-:Y:S02]  /*2d040*/  @!P0 IADD3.X R115, R29, R33, R2, P2, P3 ;  /* 0x000000211d738210 */ /* 0x000fe400017e6402 */
[----:B------:R-:W0:Y:S01]  /*2d050*/  @!P5 LDC.64 R32, c[0x0][0x5c0] ;  /* 0x00017000ff20db82 */ /* 0x000e220000000a00 */
[----:B------:R-:W-:Y:S02]  /*2d060*/  ISETP.GE.AND P0, PT, R13, 0x81, PT ;  /* 0x000000810d00780c */ /* 0x000fe40003f06270 */
[----:B0-----:R-:W-:-:S04]  /*2d070*/  @!P5 IADD3 R116, P2, P3, R14, R32, R3 ;  /* 0x000000200e74d210 */ /* 0x001fc80007b5e003 */
        /* <DEDUP_REMOVED lines=15> */
[----:B------:R-:W-:Y:S01]  /*2d170*/  F2FP.SATFINITE.E4M3.F32.PACK_AB_MERGE_C R31, RZ, R31, RZ ;  /* 0x0000001fff1f723e */ /* 0x000fe200048070ff */
[----:B------:R-:W3:Y:S04]  /*2d180*/  LDL.LU R121, [R1+0x36c] ;  /* 0x00036c0001797983 */ /* 0x000ee80000300800 */
[----:B------:R0:W-:Y:S04]  /*2d190*/  @!P6 STG.E.U8 desc[UR8][R74.64+0x31], R31 ;  /* 0x0000311f4a00e986 */ /* 0x0001e8000c101108 */
[----:B------:R-:W4:Y:S01]  /*2d1a0*/  LDL.LU R120, [R1+0x370] ;  /* 0x0003700001787983 */ /* 0x000f220000300800 */
[----:B0-----:R-:W-:-:S04]  /*2d1b0*/  @!P5 IADD3 R74, P2, P3, R14, R32, R9 ;  /* 0x000000200e4ad210 */ /* 0x001fc80007b5e009 */
[----:B------:R-:W-:Y:S02]  /*2d1c0*/  @!P5 IADD3.X R75, R29, R33, R8, P2, P3 ;  /* 0x000000211d4bd210 */ /* 0x000fe400017e6408 */
[----:B------:R-:W-:Y:S02]  /*2d1d0*/  ISETP.LT.OR P2, PT, R28, 0x39, !P1 ;  /* 0x000000391c00780c */ /* 0x000fe40004f41670 */
[----:B------:R-:W-:-:S11]  /*2d1e0*/  PRMT R31, RZ, 0x7610, R31 ;  /* 0x00007610ff1f7816 */ /* 0x000fd6000000001f */
[----:B------:R-:W5:Y:S01]  /*2d1f0*/  @!P2 LDG.E.U8 R31, desc[UR8][R16.64+0x38] ;  /* 0x00003808101fa981 */ /* 0x000f62000c1e1100 */
[----:B------:R-:W0:Y:S02]  /*2d200*/  @!P2 LDC.64 R32, c[0x0][0x5c0] ;  /* 0x00017000ff20ab82 */ /* 0x000e240000000a00 */
[----:B0-----:R-:W-:-:S05]  /*2d210*/  @!P2 IADD3 R32, P3, R14, R32, RZ ;  /* 0x000000200e20a210 */ /* 0x001fca0007f7e0ff */
[----:B------:R-:W-:Y:S01]  /*2d220*/  @!P2 IMAD.X R33, R29, 0x1, R33, P3 ;  /* 0x000000011d21a824 */ /* 0x000fe200018e0621 */
[----:B-----5:R-:W-:-:S04]  /*2d230*/  LOP3.LUT R31, R31, 0xff, RZ, 0xc0, !PT ;  /* 0x000000ff1f1f7812 */ /* 0x020fc800078ec0ff */
        /* <DEDUP_REMOVED lines=9> */
[----:B------:R-:W5:Y:S01]  /*2d2d0*/  @!P2 LDG.E.U8 R31, desc[UR8][R16.64+0x39] ;  /* 0x00003908101fa981 */ /* 0x000f62000c1e1100 */
[----:B------:R-:W-:Y:S02]  /*2d2e0*/  ISETP.LT.OR P1, PT, R28, 0x39, !P4 ;  /* 0x000000391c00780c */ /* 0x000fe40006721670 */
[----:B0-----:R-:W-:-:S05]  /*2d2f0*/  @!P2 IADD3 R32, P3, R14, R32, RZ ;  /* 0x000000200e20a210 */ /* 0x001fca0007f7e0ff */
[----:B------:R-:W-:Y:S01]  /*2d300*/  @!P2 IMAD.X R33, R29, 0x1, R33, P3 ;  /* 0x000000011d21a824 */ /* 0x000fe200018e0621 */
[----:B-----5:R-:W-:-:S04]  /*2d310*/  LOP3.LUT R31, R31, 0xff, RZ, 0xc0, !PT ;  /* 0x000000ff1f1f7812 */ /* 0x020fc800078ec0ff */
[----:B------:R-:W-:-:S05]  /*2d320*/  F2FP.F16.E4M3.UNPACK_B R31, R31 ;  /* 0x0000001fff1f723e */ /* 0x000fca00020006ff */
[----:B------:R-:W-:-:S05]  /*2d330*/  HADD2.F32 R31, -RZ, R31.H0_H0 ;  /* 0x2000001fff1f7230 */ /* 0x000fca0000004100 */
[----:B------:R-:W-:-:S04]  /*2d340*/  FMUL R31, R31, UR10 ;  /* 0x0000000a1f1f7c20 */ /* 0x000fc80008400000 */
[----:B--2---:R-:W-:-:S05]  /*2d350*/  FFMA R31, R118, UR61, R31 ;  /* 0x0000003d761f7c23 */ /* 0x004fca000800001f */
[----:B------:R-:W-:-:S05]  /*2d360*/  F2FP.SATFINITE.E4M3.F32.PACK_AB_MERGE_C R31, RZ, R31, RZ ;  /* 0x0000001fff1f723e */ /* 0x000fca00048070ff */
[----:B------:R0:W-:Y:S02]  /*2d370*/  @!P2 STG.E.U8 desc[UR8][R32.64+0x39], R31 ;  /* 0x0000391f2000a986 */ /* 0x0001e4000c101108 */
[----:B0-----:R-:W-:-:S06]  /*2d380*/  PRMT R31, RZ, 0x7610, R31 ;  /* 0x00007610ff1f7816 */ /* 0x001fcc000000001f */
[----:B------:R-:W2:Y:S02]  /*2d390*/  @!P1 LDG.E.U8 R31, desc[UR8][R18.64+0x38] ;  /* 0x00003808121f9981 */ /* 0x000ea4000c1e1100 */
[----:B--2---:R-:W-:-:S04]  /*2d3a0*/  LOP3.LUT R31, R31, 0xff, RZ, 0xc0, !PT ;  /* 0x000000ff1f1f7812 */ /* 0x004fc800078ec0ff */
[----:B------:R-:W-:-:S05]  /*2d3b0*/  F2FP.F16.E4M3.UNPACK_B R31, R31 ;  /* 0x0000001fff1f723e */ /* 0x000fca00020006ff */
[----:B------:R-:W-:-:S05]  /*2d3c0*/  HADD2.F32 R31, -RZ, R31.H0_H0 ;  /* 0x2000001fff1f7230 */ /* 0x000fca0000004100 */
[----:B------:R-:W-:-:S04]  /*2d3d0*/  FMUL R31, R31, UR10 ;  /* 0x0000000a1f1f7c20 */ /* 0x000fc80008400000 */
[----:B---3--:R-:W-:Y:S01]  /*2d3e0*/  FFMA R31, R121, UR61, R31 ;  /* 0x0000003d791f7c23 */ /* 0x008fe2000800001f */
[----:B------:R-:W-:Y:S01]  /*2d3f0*/  LOP3.LUT R0, R0, 0xfffbffff, RZ, 0xc0, !PT ;  /* 0xfffbffff00007812 */ /* 0x000fe200078ec0ff */
[----:B------:R-:W2:Y:S03]  /*2d400*/  LDL.LU R121, [R1+0x374] ;  /* 0x0003740001797983 */ /* 0x000ea60000300800 */
[----:B------:R-:W-:-:S05]  /*2d410*/  F2FP.SATFINITE.E4M3.F32.PACK_AB_MERGE_C R31, RZ, R31, RZ ;  /* 0x0000001fff1f723e */ /* 0x000fca00048070ff */
[----:B------:R0:W-:Y:S01]  /*2d420*/  @!P1 STG.E.U8 desc[UR8][R78.64+0x38], R31 ;  /* 0x0000381f4e009986 */ /* 0x0001e2000c101108 */
[----:B------:R-:W-:Y:S02]  /*2d430*/  ISETP.LT.OR P1, PT, R28, 0x3a, !P4 ;  /* 0x0000003a1c00780c */ /* 0x000fe40006721670 */
[----:B0-----:R-:W-:-:S11]  /*2d440*/  PRMT R31, RZ, 0x7610, R31 ;  /* 0x00007610ff1f7816 */ /* 0x001fd6000000001f */
[----:B------:R-:W3:Y:S01]  /*2d450*/  @!P1 LDG.E.U8 R31, desc[UR8][R18.64+0x39] ;  /* 0x00003908121f9981 */ /* 0x000ee2000c1e1100 */
[----:B------:R-:W-:Y:S02]  /*2d460*/  @P5 LOP3.LUT R0, R0, 0x40000, RZ, 0xfc, !PT ;  /* 0x0004000000005812 */ /* 0x000fe400078efcff */
[----:B------:R-:W-:-:S13]  /*2d470*/  ISETP.LT.OR P5, PT, R28, 0x69, !P0 ;  /* 0x000000691c00780c */ /* 0x000fda00047a1670 */
[----:B------:R-:W0:Y:S01]  /*2d480*/  @!P5 LDC.64 R32, c[0x0][0x5c0] ;  /* 0x00017000ff20db82 */ /* 0x000e220000000a00 */
[----:B------:R-:W-:-:S04]  /*2d490*/  LOP3.LUT R4, R4, 0xffffefff, RZ, 0xc0, !PT ;  /* 0xffffefff04047812 */ /* 0x000fc800078ec0ff */
[----:B------:R-:W-:Y:S02]  /*2d4a0*/  @P5 LOP3.LUT R4, R4, 0x1000, RZ, 0xfc, !PT ;  /* 0x0000100004045812 */ /* 0x000fe400078efcff */
[----:B0-----:R-:W-:-:S04]  /*2d4b0*/  @!P5 IADD3 R118, P2, P3, R14, R32, R9 ;  /* 0x000000200e76d210 */ /* 0x001fc80007b5e009 */
[----:B------:R-:W-:Y:S02]  /*2d4c0*/  @!P5 IADD3.X R119, R29, R33, R8, P2, P3 ;  /* 0x000000211d77d210 */ /* 0x000fe400017e6408 */
[----:B------:R-:W-:Y:S02]  /*2d4d0*/  LOP3.LUT P5, RZ, R0, 0x200, RZ, 0xc0, !PT ;  /* 0x0000020000ff7812 */ /* 0x000fe400078ac0ff */
[----:B---3--:R-:W-:-:S04]  /*2d4e0*/  LOP3.LUT R31, R31, 0xff, RZ, 0xc0, !PT ;  /* 0x000000ff1f1f7812 */ /* 0x008fc800078ec0ff */
[----:B------:R-:W-:-:S05]  /*2d4f0*/  F2FP.F16.E4M3.UNPACK_B R31, R31 ;  /* 0x0000001fff1f723e */ /* 0x000fca00020006ff */
[----:B------:R-:W-:-:S05]  /*2d500*/  HADD2.F32 R31, -RZ, R31.H0_H0 ;  /* 0x2000001fff1f7230 */ /* 0x000fca0000004100 */
[----:B------:R-:W-:-:S04]  /*2d510*/  FMUL R31, R31, UR10 ;  /* 0x0000000a1f1f7c20 */ /* 0x000fc80008400000 */
[----:B----4-:R-:W-:Y:S01]  /*2d520*/  FFMA R31, R120, UR61, R31 ;  /* 0x0000003d781f7c23 */ /* 0x010fe2000800001f */
[----:B------:R-:W-:Y:S01]  /*2d530*/  ISETP.LT.OR P0, PT, R28, 0x6a, !P0 ;  /* 0x0000006a1c00780c */ /* 0x000fe20004701670 */
[----:B------:R-:W3:Y:S03]  /*2d540*/  LDL.LU R120, [R1+0x378] ;  /* 0x0003780001787983 */ /* 0x000ee60000300800 */
[----:B------:R-:W-:-:S05]  /*2d550*/  F2FP.SATFINITE.E4M3.F32.PACK_AB_MERGE_C R31, RZ, R31, RZ ;  /* 0x0000001fff1f723e */ /* 0x000fca00048070ff */
[----:B------:R0:W-:Y:S04]  /*2d560*/  @!P1 STG.E.U8 desc[UR8][R80.64+0x39], R31 ;  /* 0x0000391f50009986 */ /* 0x0001e8000c101108 */
[----:B------:R-:W1:Y:S01]  /*2d570*/  @!P0 LDC.64 R32, c[0x0][0x5c0] ;  /* 0x00017000ff208b82 */ /* 0x000e620000000a00 */
[----:B0-----:R-:W-:-:S06]  /*2d580*/  PRMT R31, RZ, 0x7610, R31 ;  /* 0x00007610ff1f7816 */ /* 0x001fcc000000001f */
[----:B------:R-:W4:Y:S01]  /*2d590*/  @!P5 LDG.E.U8 R31, desc[UR8][R20.64+0x30] ;  /* 0x00003008141fd981 */ /* 0x000f22000c1e1100 */
[----:B------:R-:W-:Y:S02]  /*2d5a0*/  LOP3.LUT R4, R4, 0xfffff7ff, RZ, 0xc0, !PT ;  /* 0xfffff7ff04047812 */ /* 0x000fe400078ec0ff */
[----:B------:R-:W-:Y:S02]  /*2d5b0*/  ISETP.GE.AND P6, PT, R13, 0x101, PT ;  /* 0x000001010d00780c */ /* 0x000fe40003fc6270 */
[----:B------:R-:W-:Y:S02]  /*2d5c0*/  @P0 LOP3.LUT R4, R4, 0x800, RZ, 0xfc, !PT ;  /* 0x0000080004040812 */ /* 0x000fe400078efcff */
[----:B-1----:R-:W-:-:S04]  /*2d5d0*/  @!P0 IADD3 R122, P2, P3, R14, R32, R9 ;  /* 0x000000200e7a8210 */ /* 0x002fc80007b5e009 */
        /* <DEDUP_REMOVED lines=10> */
[----:B----4-:R-:W-:-:S04]  /*2d680*/  LOP3.LUT R31, R31, 0xff, RZ, 0xc0, !PT ;  /* 0x000000ff1f1f7812 */ /* 0x010fc800078ec0ff */
[----:B------:R-:W-:-:S05]  /*2d690*/  F2FP.F16.E4M3.UNPACK_B R31, R31 ;  /* 0x0000001fff1f723e */ /* 0x000fca00020006ff */
[----:B------:R-:W-:-:S05]  /*2d6a0*/  HADD2.F32 R31, -RZ, R31.H0_H0 ;  /* 0x2000001fff1f7230 */ /* 0x000fca0000004100 */
[----:B------:R-:W-:-:S04]  /*2d6b0*/  FMUL R31, R31, UR10 ;  /* 0x0000000a1f1f7c20 */ /* 0x000fc80008400000 */
[----:B--2---:R-:W-:Y:S01]  /*2d6c0*/  FFMA R31, R121, UR61, R31 ;  /* 0x0000003d791f7c23 */ /* 0x004fe2000800001f */
[----:B------:R-:W-:Y:S01]  /*2d6d0*/  LOP3.LUT R0, R0, 0xffefffff, RZ, 0xc0, !PT ;  /* 0xffefffff00007812 */ /* 0x000fe200078ec0ff */
[----:B------:R-:W2:Y:S03]  /*2d6e0*/  LDL.LU R121, [R1+0x37c] ;  /* 0x00037c0001797983 */ /* 0x000ea60000300800 */
[----:B------:R-:W-:-:S05]  /*2d6f0*/  F2FP.SATFINITE.E4M3.F32.PACK_AB_MERGE_C R31, RZ, R31, RZ ;  /* 0x0000001fff1f723e */ /* 0x000fca00048070ff */
[----:B------:R1:W-:Y:S02]  /*2d700*/  @!P5 STG.E.U8 desc[UR8][R54.64+0x30], R31 ;  /* 0x0000301f3600d986 */ /* 0x0003e4000c101108 */
[----:B-1----:R-:W-:-:S06]  /*2d710*/  PRMT R31, RZ, 0x7610, R31 ;  /* 0x00007610ff1f7816 */ /* 0x002fcc000000001f */
[----:B------:R-:W4:Y:S01]  /*2d720*/  @!P0 LDG.E.U8 R31, desc[UR8][R20.64+0x31] ;  /* 0x00003108141f8981 */ /* 0x000f22000c1e1100 */
        /* <DEDUP_REMOVED lines=22> */
[----:B---3--:R-:W-:Y:S02]  /*2d890*/  FFMA R31, R120, UR61, R31 ;  /* 0x0000003d781f7c23 */ /* 0x008fe4000800001f */
[----:B------:R-:W3:Y:S03]  /*2d8a0*/  LDL.LU R120, [R1+0x380] ;  /* 0x0003800001787983 */ /* 0x000ee60000300800 */
[----:B------:R-:W-:-:S05]  /*2d8b0*/  F2FP.SATFINITE.E4M3.F32.PACK_AB_MERGE_C R31, RZ, R31, RZ ;  /* 0x0000001fff1f723e */ /* 0x000fca00048070ff */
[----:B------:R1:W-:Y:S02]  /*2d8c0*/  @!P0 STG.E.U8 desc[UR8][R46.64+0x31], R31 ;  /* 0x0000311f2e008986 */ /* 0x0003e4000c101108 */
[----:B-1----:R-:W-:-:S04]  /*2d8d0*/  @!P3 IADD3 R31, P2, P5, R3, R14, R9 ;  /* 0x0000000e031fb210 */ /* 0x002fc80007d5e009 */
[----:B------:R-:W-:Y:S02]  /*2d8e0*/  @!P3 IADD3.X R34, R2, R29, R8, P2, P5 ;  /* 0x0000001d0222b210 */ /* 0x000fe400017ea408 */
[----:B0-----:R-:W-:Y:S02]  /*2d8f0*/  @!P3 IADD3 R32, P2, R31, R32, RZ ;  /* 0x000000201f20b210 */ /* 0x001fe40007f5e0ff */
[----:B------:R-:W-:-:S06]  /*2d900*/  PRMT R31, RZ, 0x7610, R31 ;  /* 0x00007610ff1f7816 */ /* 0x000fcc000000001f */
[----:B------:R-:W4:Y:S01]  /*2d910*/  @!P3 LDG.E.U8 R31, desc[UR8][R22.64+0x30] ;  /* 0x00003008161fb981 */ /* 0x000f22000c1e1100 */
[----:B------:R-:W-:Y:S01]  /*2d920*/  @!P3 IMAD.X R33, R34, 0x1, R33, P2 ;  /* 0x000000012221b824 */ /* 0x000fe200010e0621 */
[C---:B------:R-:W-:Y:S02]  /*2d930*/  ISETP.LT.OR P2, PT, R28.reuse, 0x32, !P1 ;  /* 0x000000321c00780c */ /* 0x040fe40004f41670 */
[----:B------:R-:W-:-:S11]  /*2d940*/  ISETP.LT.OR P0, PT, R28, 0x71, !P4 ;  /* 0x000000711c00780c */ /* 0x000fd60006701670 */
[----:B------:R-:W0:Y:S01]  /*2d950*/  @!P2 LDC.64 R34, c[0x0][0x5c0] ;  /* 0x00017000ff22ab82 */ /* 0x000e220000000a00 */
[----:B----4-:R-:W-:-:S04]  /*2d960*/  LOP3.LUT R31, R31, 0xff, RZ, 0xc0, !PT ;  /* 0x000000ff1f1f7812 */ /* 0x010fc800078ec0ff */
[----:B------:R-:W-:-:S05]  /*2d970*/  F2FP.F16.E4M3.UNPACK_B R31, R31 ;  /* 0x0000001fff1f723e */ /* 0x000fca00020006ff */
[----:B------:R-:W-:-:S05]  /*2d980*/  HADD2.F32 R31, -RZ, R31.H0_H0 ;  /* 0x2000001fff1f7230 */ /* 0x000fca0000004100 */
[----:B------:R-:W-:-:S04]  /*2d990*/  FMUL R31, R31, UR10 ;  /* 0x0000000a1f1f7c20 */ /* 0x000fc80008400000 */
[----:B--2---:R-:W-:Y:S01]  /*2d9a0*/  FFMA R31, R121, UR61, R31 ;  /* 0x0000003d791f7c23 */ /* 0x004fe2000800001f */
[----:B------:R-:W-:Y:S01]  /*2d9b0*/  @!P2 IADD3 R36, P5, P6, R3, R14, R9 ;  /* 0x0000000e0324a210 */ /* 0x000fe20007ebe009 */
[----:B------:R-:W2:Y:S03]  /*2d9c0*/  LDL.LU R121, [R1+0x384] ;  /* 0x0003840001797983 */ /* 0x000ea60000300800 */
[----:B------:R-:W-:-:S05]  /*2d9d0*/  F2FP.SATFINITE.E4M3.F32.PACK_AB_MERGE_C R31, RZ, R31, RZ ;  /* 0x0000001fff1f723e */ /* 0x000fca00048070ff */
[----:B------:R1:W-:Y:S02]  /*2d9e0*/  @!P3 STG.E.U8 desc[UR8][R32.64+0x30], R31 ;  /* 0x0000301f2000b986 */ /* 0x0003e4000c101108 */
[----:B-1----:R-:W-:Y:S01]  /*2d9f0*/  PRMT R31, RZ, 0x7610, R31 ;  /* 0x00007610ff1f7816 */ /* 0x002fe2000000001f */
[----:B------:R-:W1:Y:S05]  /*2da00*/  @!P0 LDC.64 R32, c[0x0][0x5c0] ;  /* 0x00017000ff208b82 */ /* 0x000e6a0000000a00 */
[----:B------:R-:W4:Y:S01]  /*2da10*/  @!P2 LDG.E.U8 R31, desc[UR8][R22.64+0x31] ;  /* 0x00003108161fa981 */ /* 0x000f22000c1e1100 */
[----:B------:R-:W-:Y:S02]  /*2da20*/  @!P2 IADD3.X R37, R2, R29, R8, P5, P6 ;  /* 0x0000001d0225a210 */ /* 0x000fe40002fec408 */
[----:B0-----:R-:W-:-:S05]  /*2da30*/  @!P2 IADD3 R34, P3, R36, R34, RZ ;  /* 0x000000222422a210 */ /* 0x001fca0007f7e0ff */
        /* <DEDUP_REMOVED lines=8> */
[----:B---3--:R-:W-:Y:S01]  /*2dac0*/  FFMA R31, R120, UR61, R31 ;  /* 0x0000003d781f7c23 */ /* 0x008fe2000800001f */
[----:B------:R-:W-:Y:S01]  /*2dad0*/  ISETP.LT.OR P0, PT, R28, 0x72, !P4 ;  /* 0x000000721c00780c */ /* 0x000fe20006701670 */
[----:B------:R-:W3:Y:S03]  /*2dae0*/  LDL.LU R120, [R1+0x388] ;  /* 0x0003880001787983 */ /* 0x000ee60000300800 */
[----:B------:R-:W-:-:S05]  /*2daf0*/  F2FP.SATFINITE.E4M3.F32.PACK_AB_MERGE_C R31, RZ, R31, RZ ;  /* 0x0000001fff1f723e */ /* 0x000fca00048070ff */
[----:B------:R0:W-:Y:S04]  /*2db00*/  @!P2 STG.E.U8 desc[UR8][R34.64+0x31], R31 ;  /* 0x0000311f2200a986 */ /* 0x0001e8000c101108 */
[----:B------:R-:W1:Y:S01]  /*2db10*/  @!P0 LDC.64 R32, c[0x0][0x5c0] ;  /* 0x00017000ff208b82 */ /* 0x000e620000000a00 */
[----:B0-----:R-:W-:-:S06]  /*2db20*/  PRMT R31, RZ, 0x7610, R31 ;  /* 0x00007610ff1f7816 */ /* 0x001fcc000000001f */
[----:B------:R-:W4:Y:S01]  /*2db30*/  @!P5 LDG.E.U8 R31, desc[UR8][R20.64+0x38] ;  /* 0x00003808141fd981 */ /* 0x000f22000c1e1100 */
[C---:B------:R-:W-:Y:S02]  /*2db40*/  LOP3.LUT P6, RZ, R0.reuse, 0x400, RZ, 0xc0, !PT ;  /* 0x0000040000ff7812 */ /* 0x040fe400078cc0ff */
[----:B------:R-:W-:Y:S02]  /*2db50*/  LOP3.LUT R0, R0, 0xfffffff7, RZ, 0xc0, !PT ;  /* 0xfffffff700007812 */ /* 0x000fe400078ec0ff */
[----:B-1----:R-:W-:Y:S02]  /*2db60*/  @!P0 IADD3 R130, P2, P3, R14, R32, R3 ;  /* 0x000000200e828210 */ /* 0x002fe40007b5e003 */
        /* <DEDUP_REMOVED lines=17> */
[----:B------:R0:W-:Y:S01]  /*2dc80*/  @!P5 STG.E.U8 desc[UR8][R82.64+0x38], R31 ;  /* 0x0000381f5200d986 */ /* 0x0001e2000c101108 */
[----:B------:R-:W-:-:S13]  /*2dc90*/  ISETP.LT.OR P5, PT, R28, 0x7a, !P4 ;  /* 0x0000007a1c00780c */ /* 0x000fda00067a1670 */
[----:B0-----:R-:W0:Y:S02]  /*2dca0*/  @!P5 LDC.64 R30, c[0x0][0x5c0] ;  /* 0x00017000ff1edb82 */ /* 0x001e240000000a00 */
[----:B0-----:R-:W-:Y:S02]  /*2dcb0*/  @!P5 IADD3 R148, P2, P3, R14, R30, R3 ;  /* 0x0000001e0e94d210 */ /* 0x001fe40007b5e003 */
[----:B------:R-:W-:-:S06]  /*2dcc0*/  PRMT R30, RZ, 0x7610, R30 ;  /* 0x00007610ff1e7816 */ /* 0x000fcc000000001e */
[----:B------:R-:W4:Y:S01]  /*2dcd0*/  @!P6 LDG.E.U8 R30, desc[UR8][R20.64+0x39] ;  /* 0x00003908141ee981 */ /* 0x000f22000c1e1100 */
[----:B------:R-:W-:Y:S02]  /*2dce0*/  @!P5 IADD3.X R149, R29, R31, R2, P2, P3 ;  /* 0x0000001f1d95d210 */ /* 0x000fe400017e6402 */
[----:B------:R-:W-:Y:S02]  /*2dcf0*/  ISETP.LT.OR P3, PT, R28, 0x39, !P1 ;  /* 0x000000391c00780c */ /* 0x000fe40004f61670 */
[----:B------:R-:W-:-:S11]  /*2dd00*/  @P5 LOP3.LUT R5, R5, 0x800, RZ, 0xfc, !PT ;  /* 0x0000080005055812 */ /* 0x000fd600078efcff */
[----:B------:R-:W-:-:S04]  /*2dd10*/  @!P3 IADD3 R32, P2, P5, R3, R14, R9 ;  /* 0x0000000e0320b210 */ /* 0x000fc80007d5e009 */
[----:B------:R-:W-:Y:S02]  /*2dd20*/  @!P3 IADD3.X R33, R2, R29, R8, P2, P5 ;  /* 0x0000001d0221b210 */ /* 0x000fe400017ea408 */
[----:B----4-:R-:W-:-:S04]  /*2dd30*/  LOP3.LUT R30, R30, 0xff, RZ, 0xc0, !PT ;  /* 0x000000ff1e1e7812 */ /* 0x010fc800078ec0ff */
[----:B------:R-:W-:-:S05]  /*2dd40*/  F2FP.F16.E4M3.UNPACK_B R30, R30 ;  /* 0x0000001eff1e723e */ /* 0x000fca00020006ff */
[----:B------:R-:W-:-:S05]  /*2dd50*/  HADD2.F32 R30, -RZ, R30.H0_H0 ;  /* 0x2000001eff1e7230 */ /* 0x000fca0000004100 */
[----:B------:R-:W-:-:S04]  /*2dd60*/  FMUL R30, R30, UR10 ;  /* 0x0000000a1e1e7c20 */ /* 0x000fc80008400000 */
[----:B---3--:R-:W-:Y:S01]  /*2dd70*/  FFMA R30, R120, UR61, R30 ;  /* 0x0000003d781e7c23 */ /* 0x008fe2000800001e */
[----:B------:R-:W-:Y:S01]  /*2dd80*/  LOP3.LUT R7, R7, 0x7fffffff, RZ, 0xc0, !PT ;  /* 0x7fffffff07077812 */ /* 0x000fe200078ec0ff */
[----:B------:R-:W3:Y:S03]  /*2dd90*/  LDL.LU R120, [R1+0x390] ;  /* 0x0003900001787983 */ /* 0x000ee60000300800 */
[----:B------:R-:W-:-:S05]  /*2dda0*/  F2FP.SATFINITE.E4M3.F32.PACK_AB_MERGE_C R30, RZ, R30, RZ ;  /* 0x0000001eff1e723e */ /* 0x000fca00048070ff */
[----:B------:R0:W-:Y:S02]  /*2ddb0*/  @!P6 STG.E.U8 desc[UR8][R56.64+0x39], R30 ;  /* 0x0000391e3800e986 */ /* 0x0001e4000c101108 */
[----:B0-----:R-:W0:Y:S02]  /*2ddc0*/  @!P3 LDC.64 R30, c[0x0][0x5c0] ;  /* 0x00017000ff1ebb82 */ /* 0x001e240000000a00 */
[----:B0-----:R-:W-:Y:S02]  /*2ddd0*/  @!P3 IADD3 R30, P2, R32, R30, RZ ;  /* 0x0000001e201eb210 */ /* 0x001fe40007f5e0ff */
[----:B------:R-:W-:-:S06]  /*2dde0*/  PRMT R32, RZ, 0x7610, R32 ;  /* 0x00007610ff207816 */ /* 0x000fcc0000000020 */
[----:B------:R-:W4:Y:S01]  /*2ddf0*/  @!P3 LDG.E.U8 R32, desc[UR8][R22.64+0x38] ;  /* 0x000038081620b981 */ /* 0x000f22000c1e1100 */
[----:B------:R-:W-:Y:S01]  /*2de00*/  @P4 LOP3.LUT R7, R7, 0x80000000, RZ, 0xfc, !PT ;  /* 0x8000000007074812 */ /* 0x000fe200078efcff */
[----:B------:R-:W-:-:S03]  /*2de10*/  @!P3 IMAD.X R31, R33, 0x1, R31, P2 ;  /* 0x00000001211fb824 */ /* 0x000fc600010e061f */
[----:B------:R-:W-:Y:S02]  /*2de20*/  LOP3.LUT R7, R7, 0xbfffffff, RZ, 0xc0, !PT ;  /* 0xbfffffff07077812 */ /* 0x000fe400078ec0ff */
[----:B------:R-:W-:Y:S02]  /*2de30*/  ISETP.LT.OR P2, PT, R28, 0x3a, !P1 ;  /* 0x0000003a1c00780c */ /* 0x000fe40004f41670 */
[----:B------:R-:W-:Y:S02]  /*2de40*/  @P1 LOP3.LUT R7, R7, 0x40000000, RZ, 0xfc, !PT ;  /* 0x4000000007071812 */ /* 0x000fe400078efcff */
[----:B------:R-:W-:-:S04]  /*2de50*/  ISETP.GE.AND P1, PT, R13, 0x81, PT ;  /* 0x000000810d00780c */ /* 0x000fc80003f26270 */
[----:B------:R-:W-:-:S05]  /*2de60*/  ISETP.LT.OR P4, PT, R28, 0x71, !P1 ;  /* 0x000000711c00780c */ /* 0x000fca0004f81670 */
[----:B------:R-:W-:-:S04]  /*2de70*/  @!P2 IADD3 R34, P5, P6, R3, R14, R9 ;  /* 0x0000000e0322a210 */ /* 0x000fc80007ebe009 */
[----:B------:R-:W-:Y:S02]  /*2de80*/  @!P2 IADD3.X R35, R2, R29, R8, P5, P6 ;  /* 0x0000001d0223a210 */ /* 0x000fe40002fec408 */
        /* <DEDUP_REMOVED lines=9> */
[----:B0-----:R-:W0:Y:S08]  /*2df20*/  @!P4 LDC.64 R30, c[0x0][0x5c0] ;  /* 0x00017000ff1ecb82 */ /* 0x001e300000000a00 */
[----:B------:R-:W1:Y:S01]  /*2df30*/  @!P2 LDC.64 R32, c[0x0][0x5c0] ;  /* 0x00017000ff20ab82 */ /* 0x000e620000000a00 */
[----:B0-----:R-:W-:-:S02]  /*2df40*/  @!P4 IADD3 R144, P5, P6, R14, R30, R9 ;  /* 0x0000001e0e90c210 */ /* 0x001fc40007ebe009 */
[----:B------:R-:W-:-:S06]  /*2df50*/  PRMT R30, RZ, 0x7610, R30 ;  /* 0x00007610ff1e7816 */ /* 0x000fcc000000001e */
[----:B------:R-:W4:Y:S01]  /*2df60*/  @!P2 LDG.E.U8 R30, desc[UR8][R22.64+0x39] ;  /* 0x00003908161ea981 */ /* 0x000f22000c1e1100 */
[----:B------:R-:W-:Y:S02]  /*2df70*/  @!P4 IADD3.X R145, R29, R31, R8, P5, P6 ;  /* 0x0000001f1d91c210 */ /* 0x000fe40002fec408 */
[----:B------:R-:W-:Y:S02]  /*2df80*/  ISETP.LT.OR P5, PT, R28, 0x72, !P1 ;  /* 0x000000721c00780c */ /* 0x000fe40004fa1670 */
[----:B-1----:R-:W-:-:S05]  /*2df90*/  @!P2 IADD3 R32, P3, R34, R32, RZ ;  /* 0x000000202220a210 */ /* 0x002fca0007f7e0ff */
[----:B------:R-:W-:Y:S01]  /*2dfa0*/  @!P2 IMAD.X R33, R35, 0x1, R33, P3 ;  /* 0x000000012321a824 */ /* 0x000fe200018e0621 */
[----:B------:R-:W-:-:S04]  /*2dfb0*/  @P4 LOP3.LUT R0, R0, 0x400000, RZ, 0xfc, !PT ;  /* 0x0040000000004812 */ /* 0x000fc800078efcff */
[----:B------:R-:W-:Y:S02]  /*2dfc0*/  LOP3.LUT P6, RZ, R0, 0x800000, RZ, 0xc0, !PT ;  /* 0x0080000000ff7812 */ /* 0x000fe400078cc0ff */
[----:B----4-:R-:W-:-:S04]  /*2dfd0*/  LOP3.LUT R30, R30, 0xff, RZ, 0xc0, !PT ;  /* 0x000000ff1e1e7812 */ /* 0x010fc800078ec0ff */
[----:B------:R-:W-:-:S05]  /*2dfe0*/  F2FP.F16.E4M3.UNPACK_B R30, R30 ;  /* 0x0000001eff1e723e */ /* 0x000fca00020006ff */
[----:B------:R-:W-:-:S05]  /*2dff0*/  HADD2.F32 R30, -RZ, R30.H0_H0 ;  /* 0x2000001eff1e7230 */ /* 0x000fca0000004100 */
[----:B------:R-:W-:-:S04]  /*2e000*/  FMUL R30, R30, UR10 ;  /* 0x0000000a1e1e7c20 */ /* 0x000fc80008400000 */
[----:B---3--:R-:W-:Y:S01]  /*2e010*/  FFMA R30, R120, UR61, R30 ;  /* 0x0000003d781e7c23 */ /* 0x008fe2000800001e */
[----:B------:R-:W-:Y:S01]  /*2e020*/  LOP3.LUT P4, RZ, R0, 0x2, RZ, 0xc0, !PT ;  /* 0x0000000200ff7812 */ /* 0x000fe2000788c0ff */
[----:B------:R-:W3:Y:S03]  /*2e030*/  LDL.LU R120, [R1+0x398] ;  /* 0x0003980001787983 */ /* 0x000ee60000300800 */
[----:B------:R-:W-:-:S05]  /*2e040*/  F2FP.SATFINITE.E4M3.F32.PACK_AB_MERGE_C R30, RZ, R30, RZ ;  /* 0x0000001eff1e723e */ /* 0x000fca00048070ff */
[----:B------:R0:W-:Y:S02]  /*2e050*/  @!P2 STG.E.U8 desc[UR8][R32.64+0x39], R30 ;  /* 0x0000391e2000a986 */ /* 0x0001e4000c101108 */
[----:B0-----:R-:W0:Y:S02]  /*2e060*/  @!P5 LDC.64 R30, c[0x0][0x5c0] ;  /* 0x00017000ff1edb82 */ /* 0x001e240000000a00 */
[----:B0-----:R-:W-:Y:S02]  /*2e070*/  @!P5 IADD3 R82, P2, P3, R14, R30, R9 ;  /* 0x0000001e0e52d210 */ /* 0x001fe40007b5e009 */
[----:B------:R-:W-:-:S06]  /*2e080*/  PRMT R30, RZ, 0x7610, R30 ;  /* 0x00007610ff1e7816 */ /* 0x000fcc000000001e */
[----:B------:R-:W4:Y:S01]  /*2e090*/  @!P6 LDG.E.U8 R30, desc[UR8][R24.64+0x30] ;  /* 0x00003008181ee981 */ /* 0x000f22000c1e1100 */
[----:B------:R-:W-:Y:S02]  /*2e0a0*/  LOP3.LUT R0, R0, 0xfffffbff, RZ, 0xc0, !PT ;  /* 0xfffffbff00007812 */ /* 0x000fe400078ec0ff */
[----:B------:R-:W-:Y:S02]  /*2e0b0*/  @!P5 IADD3.X R83, R29, R31, R8, P2, P3 ;  /* 0x0000001f1d53d210 */ /* 0x000fe400017e6408 */
[----:B------:R-:W-:Y:S02]  /*2e0c0*/  @P5 LOP3.LUT R0, R0, 0x400, RZ, 0xfc, !PT ;  /* 0x0000040000005812 */ /* 0x000fe400078efcff */
[C---:B------:R-:W-:Y:S02]  /*2e0d0*/  ISETP.LT.OR P5, PT, R28.reuse, 0x79, !P1 ;  /* 0x000000791c00780c */ /* 0x040fe40004fa1670 */
[----:B------:R-:W-:Y:S02]  /*2e0e0*/  ISETP.LT.OR P1, PT, R28, 0x7a, !P1 ;  /* 0x0000007a1c00780c */ /* 0x000fe40004f21670 */
[----:B----4-:R-:W-:-:S04]  /*2e0f0*/  LOP3.LUT R30, R30, 0xff, RZ, 0xc0, !PT ;  /* 0x000000ff1e1e7812 */ /* 0x010fc800078ec0ff */
[----:B------:R-:W-:-:S05]  /*2e100*/  F2FP.F16.E4M3.UNPACK_B R30, R30 ;  /* 0x0000001eff1e723e */ /* 0x000fca00020006ff */
[----:B------:R-:W-:-:S05]  /*2e110*/  HADD2.F32 R30, -RZ, R30.H0_H0 ;  /* 0x2000001eff1e7230 */ /* 0x000fca0000004100 */
[----:B------:R-:W-:-:S04]  /*2e120*/  FMUL R30, R30, UR10 ;  /* 0x0000000a1e1e7c20 */ /* 0x000fc80008400000 */
[----:B--2---:R-:W-:Y:S02]  /*2e130*/  FFMA R32, R121, UR61, R30 ;  /* 0x0000003d79207c23 */ /* 0x004fe4000800001e */
[----:B------:R-:W0:Y:S01]  /*2e140*/  @!P5 LDC.64 R30, c[0x0][0x5c0] ;  /* 0x00017000ff1edb82 */ /* 0x000e220000000a00 */
[----:B------:R-:W-:Y:S01]  /*2e150*/  LOP3.LUT R5, R5, 0xfffdffff, RZ, 0xc0, !PT ;  /* 0xfffdffff05057812 */ /* 0x000fe200078ec0ff */
[----:B------:R-:W2:Y:S01]  /*2e160*/  LDL.LU R121, [R1+0x39c] ;  /* 0x00039c0001797983 */ /* 0x000ea20000300800 */
[----:B0-----:R-:W-:-:S04]  /*2e170*/  @!P5 IADD3 R152, P2, P3, R14, R30, R9 ;  /* 0x0000001e0e98d210 */ /* 0x001fc80007b5e009 */
[----:B------:R-:W-:Y:S02]  /*2e180*/  @!P5 IADD3.X R153, R29, R31, R8, P2, P3 ;  /* 0x0000001f1d99d210 */ /* 0x000fe400017e6408 */
[----:B------:R-:W0:Y:S01]  /*2e190*/  @!P1 LDC.64 R30, c[0x0][0x5c0] ;  /* 0x00017000ff1e9b82 */ /* 0x000e220000000a00 */
[----:B------:R-:W-:-:S05]  /*2e1a0*/  F2FP.SATFINITE.E4M3.F32.PACK_AB_MERGE_C R32, RZ, R32, RZ ;  /* 0x00000020ff20723e */ /* 0x000fca00048070ff */
[----:B------:R1:W-:Y:S01]  /*2e1b0*/  @!P6 STG.E.U8 desc[UR8][R84.64+0x30], R32 ;  /* 0x000030205400e986 */ /* 0x0003e2000c101108 */
[----:B0-----:R-:W-:Y:S02]  /*2e1c0*/  @!P1 IADD3 R154, P2, P3, R14, R30, R9 ;  /* 0x0000001e0e9a9210 */ /* 0x001fe40007b5e009 */
[----:B------:R-:W-:-:S06]  /*2e1d0*/  PRMT R30, RZ, 0x7610, R30 ;  /* 0x00007610ff1e7816 */ /* 0x000fcc000000001e */
[----:B------:R-:W4:Y:S01]  /*2e1e0*/  @!P4 LDG.E.U8 R30, desc[UR8][R24.64+0x31] ;  /* 0x00003108181ec981 */ /* 0x000f22000c1e1100 */
[----:B------:R-:W-:Y:S02]  /*2e1f0*/  @!P1 IADD3.X R155, R29, R31, R8, P2, P3 ;  /* 0x0000001f1d9b9210 */ /* 0x000fe400017e6408 */
[----:B------:R-:W-:Y:S02]  /*2e200*/  ISETP.LT.OR P3, PT, R28, 0x31, !P0 ;  /* 0x000000311c00780c */ /* 0x000fe40004761670 */
[----:B------:R-:W-:-:S11]  /*2e210*/  @P5 LOP3.LUT R5, R5, 0x20000, RZ, 0xfc, !PT ;  /* 0x0002000005055812 */ /* 0x000fd600078efcff */
[----:B-1----:R-:W-:-:S04]  /*2e220*/  @!P3 IADD3 R32, P2, P5, R3, R14, R11 ;  /* 0x0000000e0320b210 */ /* 0x002fc80007d5e00b */
        /* <DEDUP_REMOVED lines=14> */
[----:B------:R-:W-:Y:S02]  /*2e310*/  ISETP.GE.AND P4, PT, R13, 0x101, PT ;  /* 0x000001010d00780c */ /* 0x000fe40003f86270 */
[----:B------:R-:W-:Y:S02]  /*2e320*/  @P1 LOP3.LUT R0, R0, 0x800000, RZ, 0xfc, !PT ;  /* 0x0080000000001812 */ /* 0x000fe400078efcff */
[C---:B------:R-:W-:Y:S01]  /*2e330*/  ISETP.LT.OR P1, PT, R28.reuse, 0x71, !P4 ;  /* 0x000000711c00780c */ /* 0x040fe20006721670 */
[----:B------:R-:W-:Y:S01]  /*2e340*/  @!P3 IMAD.X R31, R33, 0x1, R31, P2 ;  /* 0x00000001211fb824 */ /* 0x000fe200010e061f */
[----:B------:R-:W-:-:S13]  /*2e350*/  ISETP.LT.OR P2, PT, R28, 0x32, !P0 ;  /* 0x000000321c00780c */ /* 0x000fda0004741670 */
[----:B------:R-:W-:-:S04]  /*2e360*/  @!P2 IADD3 R34, P5, P6, R3, R14, R11 ;  /* 0x0000000e0322a210 */ /* 0x000fc80007ebe00b */
[----:B------:R-:W-:Y:S02]  /*2e370*/  @!P2 IADD3.X R35, R2, R29, R10, P5, P6 ;  /* 0x0000001d0223a210 */ /* 0x000fe40002fec40a */
[----:B----4-:R-:W-:-:S04]  /*2e380*/  LOP3.LUT R32, R32, 0xff, RZ, 0xc0, !PT ;  /* 0x000000ff20207812 */ /* 0x010fc800078ec0ff */
[----:B------:R-:W-:-:S05]  /*2e390*/  F2FP.F16.E4M3.UNPACK_B R32, R32 ;  /* 0x00000020ff20723e */ /* 0x000fca00020006ff */
[----:B------:R-:W-:-:S05]  /*2e3a0*/  HADD2.F32 R32, -RZ, R32.H0_H0 ;  /* 0x20000020ff207230 */ /* 0x000fca0000004100 */
[----:B------:R-:W-:-:S04]  /*2e3b0*/  FMUL R32, R32, UR10 ;  /* 0x0000000a20207c20 */ /* 0x000fc80008400000 */
[----:B--2---:R-:W-:Y:S02]  /*2e3c0*/  FFMA R32, R121, UR61, R32 ;  /* 0x0000003d79207c23 */ /* 0x004fe40008000020 */
        /* <DEDUP_REMOVED lines=9> */
[----:B------:R-:W-:Y:S02]  /*2e460*/  ISETP.GE.AND P6, PT, R13, 0x101, PT ;  /* 0x000001010d00780c */ /* 0x000fe40003fc6270 */
[----:B-1----:R-:W-:Y:S02]  /*2e470*/  @!P2 IADD3 R32, P3, R34, R32, RZ ;  /* 0x000000202220a210 */ /* 0x002fe40007f7e0ff */
[----:B------:R-:W-:-:S03]  /*2e480*/  ISETP.LT.OR P4, PT, R28, 0x72, !P6 ;  /* 0x000000721c00780c */ /* 0x000fc60007781670 */
[----:B------:R-:W-:Y:S01]  /*2e490*/  @!P2 IMAD.X R33, R35, 0x1, R33, P3 ;  /* 0x000000012321a824 */ /* 0x000fe200018e0621 */
[----:B------:R-:W-:Y:S02]  /*2e4a0*/  LOP3.LUT P5, RZ, R0, 0x1000000, RZ, 0xc0, !PT ;  /* 0x0100000000ff7812 */ /* 0x000fe400078ac0ff */
        /* <DEDUP_REMOVED lines=10> */
[----:B0-----:R-:W-:Y:S02]  /*2e550*/  @!P4 IADD3 R156, P2, P3, R14, R30, R11 ;  /* 0x0000001e0e9cc210 */ /* 0x001fe40007b5e00b */
[----:B------:R-:W-:-:S06]  /*2e560*/  PRMT R30, RZ, 0x7610, R30 ;  /* 0x00007610ff1e7816 */ /* 0x000fcc000000001e */
[----:B------:R-:W4:Y:S01]  /*2e570*/  @!P5 LDG.E.U8 R30, desc[UR8][R24.64+0x38] ;  /* 0x00003808181ed981 */ /* 0x000f22000c1e1100 */
[----:B------:R-:W-:-:S04]  /*2e580*/  @P1 LOP3.LUT R5, R5, 0x400000, RZ, 0xfc, !PT ;  /* 0x0040000005051812 */ /* 0x000fc800078efcff */
[----:B------:R-:W-:Y:S02]  /*2e590*/  LOP3.LUT R5, R5, 0xfff7ffff, RZ, 0xc0, !PT ;  /* 0xfff7ffff05057812 */ /* 0x000fe400078ec0ff */
[----:B------:R-:W-:Y:S02]  /*2e5a0*/  @!P4 IADD3.X R157, R29, R31, R10, P2, P3 ;  /* 0x0000001f1d9dc210 */ /* 0x000fe400017e640a */
[----:B------:R-:W-:Y:S02]  /*2e5b0*/  @P4 LOP3.LUT R5, R5, 0x80000, RZ, 0xfc, !PT ;  /* 0x0008000005054812 */ /* 0x000fe400078efcff */
[----:B------:R-:W-:Y:S02]  /*2e5c0*/  ISETP.LT.OR P4, PT, R28, 0x79, !P6 ;  /* 0x000000791c00780c */ /* 0x000fe40007781670 */
[----:B------:R-:W-:Y:S02]  /*2e5d0*/  LOP3.LUT P1, RZ, R0, 0x800, RZ, 0xc0, !PT ;  /* 0x0000080000ff7812 */ /* 0x000fe4000782c0ff */
        /* <DEDUP_REMOVED lines=19> */
[----:B------:R-:W-:-:S04]  /*2e710*/  @P4 LOP3.LUT R5, R5, 0x8000000, RZ, 0xfc, !PT ;  /* 0x0800000005054812 */ /* 0x000fc800078efcff */
[----:B------:R-:W-:-:S04]  /*2e720*/  LOP3.LUT R5, R5, 0xfbffffff, RZ, 0xc0, !PT ;  /* 0xfbffffff05057812 */ /* 0x000fc800078ec0ff */
[----:B------:R-:W-:-:S03]  /*2e730*/  @P5 LOP3.LUT R5, R5, 0x4000000, RZ, 0xfc, !PT ;  /* 0x0400000005055812 */ /* 0x000fc600078efcff */
[----:B------:R-:W-:-:S04]  /*2e740*/  @!P3 IADD3 R32, P2, P5, R3, R14, R11 ;  /* 0x0000000e0320b210 */ /* 0x000fc80007d5e00b */
[----:B------:R-:W-:Y:S02]  /*2e750*/  @!P3 IADD3.X R33, R2, R29, R10, P2, P5 ;  /* 0x0000001d0221b210 */ /* 0x000fe400017ea40a */
        /* <DEDUP_REMOVED lines=10> */
[----:B0-----:R-:W-:Y:S02]  /*2e800*/  @!P3 IADD3 R30, P2, R32, R30, RZ ;  /* 0x0000001e201eb210 */ /* 0x001fe40007f5e0ff */
[----:B------:R-:W-:-:S06]  /*2e810*/  PRMT R32, RZ, 0x7610, R32 ;  /* 0x00007610ff207816 */ /* 0x000fcc0000000020 */
[----:B------:R-:W4:Y:S01]  /*2e820*/  @!P3 LDG.E.U8 R32, desc[UR8][R26.64+0x38] ;  /* 0x000038081a20b981 */ /* 0x000f22000c1e1100 */
        /* <DEDUP_REMOVED lines=19> */
[----:B------:R-:W-:Y:S02]  /*2e960*/  @P0 LOP3.LUT R7, R7, 0x20000000, RZ, 0xfc, !PT ;  /* 0x2000000007070812 */ /* 0x000fe400078efcff */
[----:B------:R-:W-:Y:S02]  /*2e970*/  ISETP.LT.OR P0, PT, R28, 0x82, !P4 ;  /* 0x000000821c00780c */ /* 0x000fe40006701670 */
[----:B-1----:R-:W-:-:S05]  /*2e980*/  @!P2 IADD3 R32, P3, R34, R32, RZ ;  /* 0x000000202220a210 */ /* 0x002fca0007f7e0ff */
[----:B------:R-:W-:Y:S01]  /*2e990*/  @!P2 IMAD.X R33, R35, 0x1, R33, P3 ;  /* 0x000000012321a824 */ /* 0x000fe200018e0621 */
[----:B------:R-:W-:Y:S02]  /*2e9a0*/  @!P1 IADD3.X R171, R29, R31, R2, P5, P6 ;  /* 0x0000001f1dab9210 */ /* 0x000fe40002fec402 */
[----:B------:R-:W-:-:S04]  /*2e9b0*/  LOP3.LUT R6, R6, 0xfffffff7, RZ, 0xc0, !PT ;  /* 0xfffffff706067812 */ /* 0x000fc800078ec0ff */
[----:B------:R-:W-:Y:S02]  /*2e9c0*/  @P1 LOP3.LUT R6, R6, 0x8, RZ, 0xfc, !PT ;  /* 0x0000000806061812 */ /* 0x000fe400078efcff */
[----:B------:R-:W-:Y:S02]  /*2e9d0*/  ISETP.GE.AND P1, PT, R13, 0x1, PT ;  /* 0x000000010d00780c */ /* 0x000fe40003f26270 */
        /* <DEDUP_REMOVED lines=8> */
[----:B0-----:R-:W0:Y:S02]  /*2ea60*/  @!P0 LDC.64 R30, c[0x0][0x5c0] ;  /* 0x00017000ff1e8b82 */ /* 0x001e240000000a00 */
[----:B0-----:R-:W-:-:S04]  /*2ea70*/  @!P0 IADD3 R168, P2, P3, R14, R30, R3 ;  /* 0x0000001e0ea88210 */ /* 0x001fc80007b5e003 */
[----:B------:R-:W-:Y:S02]  /*2ea80*/  @!P0 IADD3.X R169, R29, R31, R2, P2, P3 ;  /* 0x0000001f1da98210 */ /* 0x000fe400017e6402 */
[----:B------:R-:W-:Y:S02]  /*2ea90*/  ISETP.LT.OR P2, PT, R28, 0x41, !P1 ;  /* 0x000000411c00780c */ /* 0x000fe40004f41670 */
[----:B------:R-:W-:-:S11]  /*2eaa0*/  PRMT R30, RZ, 0x7610, R30 ;  /* 0x00007610ff1e7816 */ /* 0x000fd6000000001e */
[----:B------:R-:W4:Y:S02]  /*2eab0*/  @!P2 LDG.E.U8 R30, desc[UR8][R16.64+0x40] ;  /* 0x00004008101ea981 */ /* 0x000f24000c1e1100 */
        /* <DEDUP_REMOVED lines=16> */
[----:B------:R-:W-:Y:S02]  /*2ebc0*/  @P0 LOP3.LUT R0, R0, 0x800, RZ, 0xfc, !PT ;  /* 0x0000080000000812 */ /* 0x000fe400078efcff */
[----:B------:R-:W-:Y:S02]  /*2ebd0*/  ISETP.LT.OR P0, PT, R28, 0x89, !P4 ;  /* 0x000000891c00780c */ /* 0x000fe40006701670 */
[----:B0-----:R-:W-:-:S05]  /*2ebe0*/  @!P2 IADD3 R30, P3, R14, R30, RZ ;  /* 0x0000001e0e1ea210 */ /* 0x001fca0007f7e0ff */
[----:B------:R-:W-:Y:S01]  /*2ebf0*/  @!P2 IMAD.X R31, R29, 0x1, R31, P3 ;  /* 0x000000011d1fa824 */ /* 0x000fe200018e061f */
[----:B------:R-:W-:Y:S02]  /*2ec00*/  ISETP.LT.OR P6, PT, R28, 0x41, !P4 ;  /* 0x000000411c00780c */ /* 0x000fe400067c1670 */
        /* <DEDUP_REMOVED lines=8> */
[----:B------:R0:W-:Y:S02]  /*2ec90*/  @!P2 STG.E.U8 desc[UR8][R30.64+0x41], R32 ;  /* 0x000041201e00a986 */ /* 0x0001e4000c101108 */
[----:B0-----:R-:W0:Y:S02]  /*2eca0*/  @!P0 LDC.64 R30, c[0x0][0x5c0] ;  /* 0x00017000ff1e8b82 */ /* 0x001e240000000a00 */
[----:B0-----:R-:W-:Y:S02]  /*2ecb0*/  @!P0 IADD3 R176, P2, P3, R14, R30, R3 ;  /* 0x0000001e0eb08210 */ /* 0x001fe40007b5e003 */
[----:B------:R-:W-:-:S06]  /*2ecc0*/  PRMT R30, RZ, 0x7610, R30 ;  /* 0x00007610ff1e7816 */ /* 0x000fcc000000001e */
[----:B------:R-:W4:Y:S01]  /*2ecd0*/  @!P6 LDG.E.U8 R30, desc[UR8][R18.64+0x40] ;  /* 0x00004008121ee981 */ /* 0x000f22000c1e1100 */
[----:B------:R-:W-:Y:S02]  /*2ece0*/  @!P0 IADD3.X R177, R29, R31, R2, P2, P3 ;  /* 0x0000001f1db18210 */ /* 0x000fe400017e6402 */
[----:B------:R-:W-:-:S04]  /*2ecf0*/  LOP3.LUT R6, R6, 0xffffffbf, RZ, 0xc0, !PT ;  /* 0xffffffbf06067812 */ /* 0x000fc800078ec0ff */
[----:B------:R-:W-:Y:S02]  /*2ed00*/  @P0 LOP3.LUT R6, R6, 0x40, RZ, 0xfc, !PT ;  /* 0x0000004006060812 */ /* 0x000fe400078efcff */
[----:B------:R-:W-:Y:S02]  /*2ed10*/  ISETP.GE.AND P0, PT, R13, 0x81, PT ;  /* 0x000000810d00780c */ /* 0x000fe40003f06270 */
[----:B------:R-:W-:-:S04]  /*2ed20*/  LOP3.LUT R6, R6, 0xffffff7f, RZ, 0xc0, !PT ;  /* 0xffffff7f06067812 */ /* 0x000fc800078ec0ff */
[----:B------:R-:W-:Y:S02]  /*2ed30*/  @P5 LOP3.LUT R6, R6, 0x80, RZ, 0xfc, !PT ;  /* 0x0000008006065812 */ /* 0x000fe400078efcff */
        /* <DEDUP_REMOVED lines=10> */
[----:B------:R-:W-:-:S13]  /*2ede0*/  ISETP.LT.OR P5, PT, R28, 0x81, !P0 ;  /* 0x000000811c00780c */ /* 0x000fda00047a1670 */
[----:B------:R-:W0:Y:S01]  /*2edf0*/  @!P5 LDC.64 R30, c[0x0][0x5c0] ;  /* 0x00017000ff1edb82 */ /* 0x000e220000000a00 */
[----:B------:R-:W-:-:S05]  /*2ee00*/  F2FP.SATFINITE.E4M3.F32.PACK_AB_MERGE_C R32, RZ, R32, RZ ;  /* 0x00000020ff20723e */ /* 0x000fca00048070ff */
[----:B------:R-:W-:Y:S01]  /*2ee10*/  @!P6 STG.E.U8 desc[UR8][R44.64+0x40], R32 ;  /* 0x000040202c00e986 */ /* 0x000fe2000c101108 */
[----:B------:R-:W-:Y:S02]  /*2ee20*/  ISETP.LT.OR P6, PT, R28, 0x42, !P4 ;  /* 0x000000421c00780c */ /* 0x000fe400067c1670 */
[----:B0-----:R-:W-:Y:S02]  /*2ee30*/  @!P5 IADD3 R178, P2, P3, R14, R30, R9 ;  /* 0x0000001e0eb2d210 */ /* 0x001fe40007b5e009 */
[----:B------:R-:W-:-:S09]  /*2ee40*/  PRMT R30, RZ, 0x7610, R30 ;  /* 0x00007610ff1e7816 */ /* 0x000fd2000000001e */
[----:B------:R-:W4:Y:S01]  /*2ee50*/  @!P6 LDG.E.U8 R30, desc[UR8][R18.64+0x41] ;  /* 0x00004108121ee981 */ /* 0x000f22000c1e1100 */
[----:B------:R-:W-:Y:S02]  /*2ee60*/  @P5 LOP3.LUT R6, R6, 0x400, RZ, 0xfc, !PT ;  /* 0x0000040006065812 */ /* 0x000fe400078efcff */
[----:B------:R-:W-:Y:S02]  /*2ee70*/  @!P5 IADD3.X R179, R29, R31, R8, P2, P3 ;  /* 0x0000001f1db3d210 */ /* 0x000fe400017e6408 */
[----:B------:R-:W-:Y:S02]  /*2ee80*/  ISETP.LT.OR P5, PT, R28, 0x82, !P0 ;  /* 0x000000821c00780c */ /* 0x000fe400047a1670 */
        /* <DEDUP_REMOVED lines=60> */
[----:B------:R-:W-:Y:S01]  /*2f250*/  LOP3.LUT P5, RZ, R0, 0x1000, RZ, 0xc0, !PT ;  /* 0x0000100000ff7812 */ /* 0x000fe200078ac0ff */
        /* <DEDUP_REMOVED lines=20> */
[----:B------:R0:W-:Y:S01]  /*2f3a0*/  @!P1 STG.E.U8 desc[UR8][R88.64+0x49], R30 ;  /* 0x0000491e58009986 */ /* 0x0001e2000c101108 */
[----:B------:R-:W-:-:S13]  /*2f3b0*/  ISETP.LT.OR P1, PT, R28, 0x82, !P6 ;  /* 0x000000821c00780c */ /* 0x000fda0007721670 */
        /* <DEDUP_REMOVED lines=23> */
[----:B------:R-:W0:Y:S02]  /*2f530*/  @!P5 LDC.64 R30, c[0x0][0x5c0] ;  /* 0x00017000ff1edb82 */ /* 0x000e240000000a00 */
[----:B0-----:R-:W-:Y:S02]  /*2f540*/  @!P5 IADD3 R196, P2, P3, R14, R30, R11 ;  /* 0x0000001e0ec4d210 */ /* 0x001fe40007b5e00b */
[----:B------:R-:W-:-:S06]  /*2f550*/  PRMT R30, RZ, 0x7610, R30 ;  /* 0x00007610ff1e7816 */ /* 0x000fcc000000001e */
[----:B------:R-:W4:Y:S01]  /*2f560*/  @!P0 LDG.E.U8 R30, desc[UR8][R20.64+0x41] ;  /* 0x00004108141e8981 */ /* 0x000f22000c1e1100 */
[----:B------:R-:W-:Y:S02]  /*2f570*/  @P1 LOP3.LUT R6, R6, 0x10000000, RZ, 0xfc, !PT ;  /* 0x1000000006061812 */ /* 0x000fe400078efcff */
[----:B------:R-:W-:Y:S02]  /*2f580*/  LOP3.LUT P1, RZ, R7, 0x40000000, RZ, 0xc0, !PT ;  /* 0x4000000007ff7812 */ /* 0x000fe4000782c0ff */
[----:B------:R-:W-:Y:S02]  /*2f590*/  @!P5 IADD3.X R197, R29, R31, R10, P2, P3 ;  /* 0x0000001f1dc5d210 */ /* 0x000fe400017e640a */
[----:B------:R-:W-:Y:S02]  /*2f5a0*/  ISETP.LT.OR P3, PT, R28, 0x41, !P1 ;  /* 0x000000411c00780c */ /* 0x000fe40004f61670 */
[----:B------:R-:W-:-:S04]  /*2f5b0*/  LOP3.LUT R6, R6, 0xf7ffffff, RZ, 0xc0, !PT ;  /* 0xf7ffffff06067812 */ /* 0x000fc800078ec0ff */
[----:B------:R-:W-:-:S07]  /*2f5c0*/  @P5 LOP3.LUT R6, R6, 0x8000000, RZ, 0xfc, !PT ;  /* 0x0800000006065812 */ /* 0x000fce00078efcff */
[----:B-1----:R-:W-:-:S04]  /*2f5d0*/  @!P3 IADD3 R32, P2, P5, R3, R14, R9 ;  /* 0x0000000e0320b210 */ /* 0x002fc80007d5e009 */
[----:B------:R-:W-:Y:S02]  /*2f5e0*/  @!P3 IADD3.X R33, R2, R29, R8, P2, P5 ;  /* 0x0000001d0221b210 */ /* 0x000fe400017ea408 */
        /* <DEDUP_REMOVED lines=32> */
[----:B------:R-:W-:Y:S02]  /*2f7f0*/  @!P0 IADD3.X R209, R29, R31, R2, P5, P6 ;  /* 0x0000001f1dd18210 */ /* 0x000fe40002fec402 */
[----:B------:R-:W-:Y:S02]  /*2f800*/  ISETP.LT.OR P0, PT, R28, 0x92, !P4 ;  /* 0x000000921c00780c */ /* 0x000fe40006701670 */
[----:B-1----:R-:W-:-:S05]  /*2f810*/  @!P2 IADD3 R32, P3, R34, R32, RZ ;  /* 0x000000202220a210 */ /* 0x002fca0007f7e0ff */
        /* <DEDUP_REMOVED lines=15> */
[----:B------:R-:W-:Y:S02]  /*2f910*/  @P0 LOP3.LUT R6, R6, 0x40000000, RZ, 0xfc, !PT ;  /* 0x4000000006060812 */ /* 0x000fe400078efcff */
[----:B------:R-:W-:Y:S02]  /*2f920*/  @!P0 IADD3.X R205, R29, R31, R2, P2, P3 ;  /* 0x0000001f1dcd8210 */ /* 0x000fe400017e6402 */
        /* <DEDUP_REMOVED lines=19> */
[----:B------:R-:W-:Y:S02]  /*2fa60*/  @!P5 IADD3.X R221, R29, R31, R2, P2, P3 ;  /* 0x0000001f1dddd210 */ /* 0x000fe400017e6402 */
[----:B------:R-:W-:Y:S02]  /*2fa70*/  ISETP.LT.OR P3, PT, R28, 0x49, !P1 ;  /* 0x000000491c00780c */ /* 0x000fe40004f61670 */
[----:B------:R-:W-:-:S04]  /*2fa80*/  @P0 LOP3.LUT R6, R6, 0x80000000, RZ, 0xfc, !PT ;  /* 0x8000000006060812 */ /* 0x000fc800078efcff */
[----:B------:R-:W-:-:S04]  /*2fa90*/  LOP3.LUT R6, R6, 0xdfffffff, RZ, 0xc0, !PT ;  /* 0xdfffffff06067812 */ /* 0x000fc800078ec0ff */
[----:B------:R-:W-:-:S03]  /*2faa0*/  @P5 LOP3.LUT R6, R6, 0x20000000, RZ, 0xfc, !PT ;  /* 0x2000000006065812 */ /* 0x000fc600078efcff */
[----:B-1----:R-:W-:-:S04]  /*2fab0*/  @!P3 IADD3 R32, P2, P5, R3, R14, R9 ;  /* 0x0000000e0320b210 */ /* 0x002fc80007d5e009 */
        /* <DEDUP_REMOVED lines=14> */
[----:B------:R-:W-:-:S04]  /*2fba0*/  LOP3.LUT R7, R7, 0xefffffff, RZ, 0xc0, !PT ;  /* 0xefffffff07077812 */ /* 0x000fc800078ec0ff */
        /* <DEDUP_REMOVED lines=44> */
[C---:B------:R-:W-:Y:S02]  /*2fe70*/  ISETP.LT.OR P5, PT, R28.reuse, 0x99, !P1 ;  /* 0x000000991c00780c */ /* 0x040fe40004fa1670 */
[----:B------:R-:W-:Y:S02]  /*2fe80*/  ISETP.LT.OR P1, PT, R28, 0x9a, !P1 ;  /* 0x0000009a1c00780c */ /* 0x000fe40004f21670 */
[----:B------:R-:W-:-:S02]  /*2fe90*/  LOP3.LUT P4, RZ, R0, 0x2000, RZ, 0xc0, !PT ;  /* 0x0000200000ff7812 */ /* 0x000fc4000788c0ff */
        /* <DEDUP_REMOVED lines=140> */
[----:B------:R-:W-:-:S03]  /*30760*/  LOP3.LUT R6, R6, 0xffffbfff, RZ, 0xc0, !PT ;  /* 0xffffbfff06067812 */ /* 0x000fc600078ec0ff */
[----:B------:R-:W-:Y:S01]  /*30770*/  @!P1 STL.64 [R1], R36 ;  /* 0x0000002401009387 */ /* 0x000fe20000100a00 */
        /* <DEDUP_REMOVED lines=75> */
[----:B------:R-:W-:-:S03]  /*30c30*/  @P5 LOP3.LUT R6, R6, 0x100, RZ, 0xfc, !PT ;  /* 0x0000010006065812 */ /* 0x000fc600078efcff */
[----:B------:R-:W-:Y:S01]  /*30c40*/  @!P5 STL.64 [R1+0x8], R34 ;  /* 0x000008220100d387 */ /* 0x000fe20000100a00 */
        /* <DEDUP_REMOVED lines=50> */
[----:B------:R-:W-:-:S03]  /*30f70*/  LOP3.LUT R6, R6, 0xffffffef, RZ, 0xc0, !PT ;  /* 0xffffffef06067812 */ /* 0x000fc600078ec0ff */
[----:B------:R0:W-:Y:S01]  /*30f80*/  @!P5 STL.64 [R1+0x18], R34 ;  /* 0x000018220100d387 */ /* 0x0001e20000100a00 */
        /* <DEDUP_REMOVED lines=10> */
[----:B------:R-:W2:Y:S01]  /*31030*/  LDL.LU R121, [R1+0x434] ;  /* 0x0004340001797983 */ /* 0x000ea20000300800 */
[----:B0-----:R-:W-:-:S04]  /*31040*/  @!P0 IADD3 R34, P2, P3, R14, R30, R9 ;  /* 0x0000001e0e228210 */ /* 0x001fc80007b5e009 */
[----:B------:R-:W-:-:S05]  /*31050*/  @!P0 IADD3.X R35, R29, R31, R8, P2, P3 ;  /* 0x0000001f1d238210 */ /* 0x000fca00017e6408 */
[----:B------:R0:W-:Y:S01]  /*31060*/  @!P0 STL.64 [R1+0x10], R34 ;  /* 0x0000102201008387 */ /* 0x0001e20000100a00 */
        /* <DEDUP_REMOVED lines=9> */
[----:B------:R-:W-:Y:S02]  /*31100*/  LOP3.LUT P5, RZ, R0, 0x8000, RZ, 0xc0, !PT ;  /* 0x0000800000ff7812 */ /* 0x000fe400078ac0ff */
[----:B----4-:R-:W-:-:S04]  /*31110*/  LOP3.LUT R30, R30, 0xff, RZ, 0xc0, !PT ;  /* 0x000000ff1e1e7812 */ /* 0x010fc800078ec0ff */
[----:B------:R-:W-:-:S05]  /*31120*/  F2FP.F16.E4M3.UNPACK_B R30, R30 ;  /* 0x0000001eff1e723e */ /* 0x000fca00020006ff */
[----:B------:R-:W-:-:S05]  /*31130*/  HADD2.F32 R30, -RZ, R30.H0_H0 ;  /* 0x2000001eff1e7230 */ /* 0x000fca0000004100 */
[----:B------:R-:W-:-:S04]  /*31140*/  FMUL R30, R30, UR10 ;  /* 0x0000000a1e1e7c20 */ /* 0x000fc80008400000 */
[----:B---3--:R-:W-:-:S05]  /*31150*/  FFMA R30, R120, UR61, R30 ;  /* 0x0000003d781e7c23 */ /* 0x008fca000800001e */
[----:B------:R-:W-:-:S05]  /*31160*/  F2FP.SATFINITE.E4M3.F32.PACK_AB_MERGE_C R30, RZ, R30, RZ ;  /* 0x0000001eff1e723e */ /* 0x000fca00048070ff */
[----:B------:R0:W-:Y:S01]  /*31170*/  @!P1 STG.E.U8 desc[UR8][R104.64+0x59], R30 ;  /* 0x0000591e68009986 */ /* 0x0001e2000c101108 */
[----:B------:R-:W-:-:S13]  /*31180*/  ISETP.LT.OR P1, PT, R28, 0xa2, !P6 ;  /* 0x000000a21c00780c */ /* 0x000fda0007721670 */
[----:B0-----:R-:W0:Y:S02]  /*31190*/  @!P1 LDC.64 R30, c[0x0][0x5c0] ;  /* 0x00017000ff1e9b82 */ /* 0x001e240000000a00 */
[----:B0-----:R-:W-:Y:S02]  /*311a0*/  @!P1 IADD3 R32, P2, P3, R14, R30, R11 ;  /* 0x0000001e0e209210 */ /* 0x001fe40007b5e00b */
[----:B------:R-:W-:-:S06]  /*311b0*/  PRMT R30, RZ, 0x7610, R30 ;  /* 0x00007610ff1e7816 */ /* 0x000fcc000000001e */
[----:B------:R-:W3:Y:S01]  /*311c0*/  @!P5 LDG.E.U8 R30, desc[UR8][R20.64+0x50] ;  /* 0x00005008141ed981 */ /* 0x000ee2000c1e1100 */
[----:B------:R-:W-:-:S04]  /*311d0*/  LOP3.LUT R6, R6, 0xfffffffd, RZ, 0xc0, !PT ;  /* 0xfffffffd06067812 */ /* 0x000fc800078ec0ff */
[----:B------:R-:W-:Y:S02]  /*311e0*/  @P0 LOP3.LUT R6, R6, 0x2, RZ, 0xfc, !PT ;  /* 0x0000000206060812 */ /* 0x000fe400078efcff */
[----:B------:R-:W-:Y:S02]  /*311f0*/  @!P1 IADD3.X R33, R29, R31, R10, P2, P3 ;  /* 0x0000001f1d219210 */ /* 0x000fe400017e640a */
[----:B------:R-:W-:Y:S01]  /*31200*/  LOP3.LUT R6, R6, 0xfffffffe, RZ, 0xc0, !PT ;  /* 0xfffffffe06067812 */ /* 0x000fe200078ec0ff */
[----:B------:R-:W-:Y:S03]  /*31210*/  @!P0 STL.64 [R1+0x30], R34 ;  /* 0x0000302201008387 */ /* 0x000fe60000100a00 */
[----:B------:R-:W-:Y:S01]  /*31220*/  @P1 LOP3.LUT R6, R6, 0x1, RZ, 0xfc, !PT ;  /* 0x0000000106061812 */ /* 0x000fe200078efcff */
[----:B------:R-:W4:Y:S04]  /*31230*/  LDL.LU R120, [R1+0x438] ;  /* 0x0004380001787983 */ /* 0x000f280000300800 */
[----:B------:R2:W-:Y:S01]  /*31240*/  @!P1 STL.64 [R1+0x28], R32 ;  /* 0x0000282001009387 */ /* 0x0005e20000100a00 */
[----:B------:R-:W-:-:S02]  /*31250*/  ISETP.LT.OR P1, PT, R28, 0xa9, !P6 ;  /* 0x000000a91c00780c */ /* 0x000fc40007721670 */
[----:B------:R-:W-:Y:S02]  /*31260*/  LOP3.LUT P0, RZ, R0, 0x40, RZ, 0xc0, !PT ;  /* 0x0000004000ff7812 */ /* 0x000fe4000780c0ff */
[----:B---3--:R-:W-:-:S04]  /*31270*/  LOP3.LUT R30, R30, 0xff, RZ, 0xc0, !PT ;  /* 0x000000ff1e1e7812 */ /* 0x008fc800078ec0ff */
[----:B------:R-:W-:-:S05]  /*31280*/  F2FP.F16.E4M3.UNPACK_B R30, R30 ;  /* 0x0000001eff1e723e */ /* 0x000fca00020006ff */
[----:B------:R-:W-:-:S05]  /*31290*/  HADD2.F32 R30, -RZ, R30.H0_H0 ;  /* 0x2000001eff1e7230 */ /* 0x000fca0000004100 */
[----:B------:R-:W-:-:S04]  /*312a0*/  FMUL R30, R30, UR10 ;  /* 0x0000000a1e1e7c20 */ /* 0x000fc80008400000 */
[----:B--2---:R-:W-:Y:S02]  /*312b0*/  FFMA R32, R121, UR61, R30 ;  /* 0x0000003d79207c23 */ /* 0x004fe4000800001e */
[----:B------:R-:W0:Y:S01]  /*312c0*/  @!P1 LDC.64 R30, c[0x0][0x5c0] ;  /* 0x00017000ff1e9b82 */ /* 0x000e220000000a00 */
[----:B------:R-:W2:Y:S02]  /*312d0*/  LDL.LU R121, [R1+0x43c] ;  /* 0x00043c0001797983 */ /* 0x000ea40000300800 */
[----:B------:R-:W-:-:S05]  /*312e0*/  F2FP.SATFINITE.E4M3.F32.PACK_AB_MERGE_C R32, RZ, R32, RZ ;  /* 0x00000020ff20723e */ /* 0x000fca00048070ff */
[----:B------:R-:W-:Y:S01]  /*312f0*/  @!P5 STG.E.U8 desc[UR8][R70.64+0x50], R32 ;  /* 0x000050204600d986 */ /* 0x000fe2000c101108 */
[----:B------:R-:W-:Y:S02]  /*31300*/  ISETP.LT.OR P5, PT, R28, 0xaa, !P6 ;  /* 0x000000aa1c00780c */ /* 0x000fe400077a1670 */
[----:B0-----:R-:W-:-:S04]  /*31310*/  @!P1 IADD3 R34, P2, P3, R14, R30, R11 ;  /* 0x0000001e0e229210 */ /* 0x001fc80007b5e00b */
[----:B------:R-:W-:-:S07]  /*31320*/  @!P1 IADD3.X R35, R29, R31, R10, P2, P3 ;  /* 0x0000001f1d239210 */ /* 0x000fce00017e640a */
[----:B------:R-:W0:Y:S01]  /*31330*/  @!P5 LDC.64 R30, c[0x0][0x5c0] ;  /* 0x00017000ff1edb82 */ /* 0x000e220000000a00 */
[----:B------:R0:W-:Y:S02]  /*31340*/  @!P1 STL.64 [R1+0x40], R34 ;  /* 0x0000402201009387 */ /* 0x0001e40000100a00 */
[----:B0-----:R-:W-:Y:S02]  /*31350*/  @!P5 IADD3 R34, P2, P3, R14, R30, R11 ;  /* 0x0000001e0e22d210 */ /* 0x001fe40007b5e00b */
[----:B------:R-:W-:-:S06]  /*31360*/  PRMT R30, RZ, 0x7610, R30 ;  /* 0x00007610ff1e7816 */ /* 0x000fcc000000001e */
[----:B------:R-:W3:Y:S01]  /*31370*/  @!P0 LDG.E.U8 R30, desc[UR8][R20.64+0x51] ;  /* 0x00005108141e8981 */ /* 0x000ee2000c1e1100 */
[----:B------:R-:W-:-:S04]  /*31380*/  LOP3.LUT R5, R5, 0x7fffffff, RZ, 0xc0, !PT ;  /* 0x7fffffff05057812 */ /* 0x000fc800078ec0ff */
[----:B------:R-:W-:Y:S02]  /*31390*/  @P1 LOP3.LUT R5, R5, 0x80000000, RZ, 0xfc, !PT ;  /* 0x8000000005051812 */ /* 0x000fe400078efcff */
[----:B------:R-:W-:Y:S02]  /*313a0*/  LOP3.LUT P1, RZ, R7, 0x8000000, RZ, 0xc0, !PT ;  /* 0x0800000007ff7812 */ /* 0x000fe4000782c0ff */
[----:B------:R-:W-:Y:S02]  /*313b0*/  @!P5 IADD3.X R35, R29, R31, R10, P2, P3 ;  /* 0x0000001f1d23d210 */ /* 0x000fe400017e640a */
[----:B------:R-:W-:Y:S02]  /*313c0*/  ISETP.LT.OR P3, PT, R28, 0x51, !P1 ;  /* 0x000000511c00780c */ /* 0x000fe40004f61670 */
[----:B------:R-:W-:Y:S01]  /*313d0*/  LOP3.LUT R5, R5, 0xbfffffff, RZ, 0xc0, !PT ;  /* 0xbfffffff05057812 */ /* 0x000fe200078ec0ff */
[----:B------:R-:W-:Y:S03]  /*313e0*/  @!P5 STL.64 [R1+0x50], R34 ;  /* 0x000050220100d387 */ /* 0x000fe60000100a00 */
[----:B------:R-:W-:-:S07]  /*313f0*/  @P5 LOP3.LUT R5, R5, 0x40000000, RZ, 0xfc, !PT ;  /* 0x4000000005055812 */ /* 0x000fce00078efcff */
[----:B------:R-:W-:-:S04]  /*31400*/  @!P3 IADD3 R32, P2, P5, R3, R14, R9 ;  /* 0x0000000e0320b210 */ /* 0x000fc80007d5e009 */
[----:B------:R-:W-:Y:S02]  /*31410*/  @!P3 IADD3.X R33, R2, R29, R8, P2, P5 ;  /* 0x0000001d0221b210 */ /* 0x000fe400017ea408 */
[----:B---3--:R-:W-:-:S04]  /*31420*/  LOP3.LUT R30, R30, 0xff, RZ, 0xc0, !PT ;  /* 0x000000ff1e1e7812 */ /* 0x008fc800078ec0ff */
[----:B------:R-:W-:-:S05]  /*31430*/  F2FP.F16.E4M3.UNPACK_B R30, R30 ;  /* 0x0000001eff1e723e */ /* 0x000fca00020006ff */
[----:B------:R-:W-:-:S05]  /*31440*/  HADD2.F32 R30, -RZ, R30.H0_H0 ;  /* 0x2000001eff1e7230 */ /* 0x000fca0000004100 */
[----:B------:R-:W-:-:S04]  /*31450*/  FMUL R30, R30, UR10 ;  /* 0x0000000a1e1e7c20 */ /* 0x000fc80008400000 */
[----:B----4-:R-:W-:Y:S02]  /*31460*/  FFMA R30, R120, UR61, R30 ;  /* 0x0000003d781e7c23 */ /* 0x010fe4000800001e */
        /* <DEDUP_REMOVED lines=27> */
[----:B------:R-:W-:-:S03]  /*31620*/  @P0 LOP3.LUT R5, R5, 0x20000000, RZ, 0xfc, !PT ;  /* 0x2000000005050812 */ /* 0x000fc600078efcff */
[----:B------:R-:W-:Y:S01]  /*31630*/  @!P0 STL.64 [R1+0x68], R36 ;  /* 0x0000682401008387 */ /* 0x000fe20000100a00 */
        /* <DEDUP_REMOVED lines=18> */
[----:B------:R-:W-:-:S03]  /*31760*/  @P0 LOP3.LUT R5, R5, 0x2000000, RZ, 0xfc, !PT ;  /* 0x0200000005050812 */ /* 0x000fc600078efcff */
[----:B------:R0:W-:Y:S01]  /*31770*/  @!P0 STL.64 [R1+0x58], R34 ;  /* 0x0000582201008387 */ /* 0x0001e20000100a00 */
        /* <DEDUP_REMOVED lines=18> */
[----:B------:R-:W4:Y:S01]  /*318a0*/  @!P6 LDG.E.U8 R30, desc[UR8][R20.64+0x59] ;  /* 0x00005908141ee981 */ /* 0x000f22000c1e1100 */
[----:B------:R-:W-:Y:S02]  /*318b0*/  @!P5 IADD3.X R35, R29, R31, R2, P2, P3 ;  /* 0x0000001f1d23d210 */ /* 0x000fe400017e6402 */
[----:B------:R-:W-:Y:S02]  /*318c0*/  ISETP.LT.OR P3, PT, R28, 0x59, !P1 ;  /* 0x000000591c00780c */ /* 0x000fe40004f61670 */
[----:B------:R-:W-:-:S04]  /*318d0*/  LOP3.LUT R5, R5, 0xefffffff, RZ, 0xc0, !PT ;  /* 0xefffffff05057812 */ /* 0x000fc800078ec0ff */
[----:B------:R-:W-:-:S04]  /*318e0*/  @P0 LOP3.LUT R5, R5, 0x10000000, RZ, 0xfc, !PT ;  /* 0x1000000005050812 */ /* 0x000fc800078efcff */
[----:B------:R-:W-:Y:S01]  /*318f0*/  LOP3.LUT R5, R5, 0xfeffffff, RZ, 0xc0, !PT ;  /* 0xfeffffff05057812 */ /* 0x000fe200078ec0ff */
[----:B------:R-:W-:Y:S03]  /*31900*/  @!P5 STL.64 [R1+0x78], R34 ;  /* 0x000078220100d387 */ /* 0x000fe60000100a00 */
[----:B------:R-:W-:Y:S02]  /*31910*/  @P5 LOP3.LUT R5, R5, 0x1000000, RZ, 0xfc, !PT ;  /* 0x0100000005055812 */ /* 0x000fe400078efcff */
        /* <DEDUP_REMOVED lines=47> */
[----:B---3--:R-:W-:-:S05]  /*31c10*/  FFMA R30, R120, UR61, R30 ;  /* 0x0000003d781e7c23 */ /* 0x008fca000800001e */
[----:B------:R-:W-:-:S05]  /*31c20*/  F2FP.SATFINITE.E4M3.F32.PACK_AB_MERGE_C R30, RZ, R30, RZ ;  /* 0x0000001eff1e723e */ /* 0x000fca00048070ff */
[----:B------:R0:W-:Y:S02]  /*31c30*/  @!P2 STG.E.U8 desc[UR8][R32.64+0x59], R30 ;  /* 0x0000591e2000a986 */ /* 0x0001e4000c101108 */
        /* <DEDUP_REMOVED lines=13> */
[----:B------:R-:W-:Y:S02]  /*31d10*/  ISETP.LT.OR P1, PT, R28, 0xba, !P1 ;  /* 0x000000ba1c00780c */ /* 0x000fe40004f21670 */
[----:B------:R-:W-:Y:S02]  /*31d20*/  LOP3.LUT P4, RZ, R0, 0x20, RZ, 0xc0, !PT ;  /* 0x0000002000ff7812 */ /* 0x000fe4000788c0ff */
[----:B---3--:R-:W-:-:S04]  /*31d30*/  LOP3.LUT R30, R30, 0xff, RZ, 0xc0, !PT ;  /* 0x000000ff1e1e7812 */ /* 0x008fc800078ec0ff */
[----:B------:R-:W-:-:S05]  /*31d40*/  F2FP.F16.E4M3.UNPACK_B R30, R30 ;  /* 0x0000001eff1e723e */ /* 0x000fca00020006ff */
[----:B------:R-:W-:-:S05]  /*31d50*/  HADD2.F32 R30, -RZ, R30.H0_H0 ;  /* 0x2000001eff1e7230 */ /* 0x000fca0000004100 */
[----:B------:R-:W-:-:S04]  /*31d60*/  FMUL R30, R30, UR10 ;  /* 0x0000000a1e1e7c20 */ /* 0x000fc80008400000 */
[----:B--2---:R-:W-:Y:S02]  /*31d70*/  FFMA R32, R121, UR61, R30 ;  /* 0x0000003d79207c23 */ /* 0x004fe4000800001e */
[----:B------:R-:W0:Y:S01]  /*31d80*/  @!P5 LDC.64 R30, c[0x0][0x5c0] ;  /* 0x00017000ff1edb82 */ /* 0x000e220000000a00 */
[----:B------:R-:W2:Y:S01]  /*31d90*/  LDL.LU R121, [R1+0x45c] ;  /* 0x00045c0001797983 */ /* 0x000ea20000300800 */
[----:B0-----:R-:W-:-:S04]  /*31da0*/  @!P5 IADD3 R34, P2, P3, R14, R30, R9 ;  /* 0x0000001e0e22d210 */ /* 0x001fc80007b5e009 */
[----:B------:R-:W-:Y:S02]  /*31db0*/  @!P5 IADD3.X R35, R29, R31, R8, P2, P3 ;  /* 0x0000001f1d23d210 */ /* 0x000fe400017e6408 */
[----:B------:R-:W0:Y:S01]  /*31dc0*/  @!P1 LDC.64 R30, c[0x0][0x5c0] ;  /* 0x00017000ff1e9b82 */ /* 0x000e220000000a00 */
[----:B------:R-:W-:Y:S02]  /*31dd0*/  F2FP.SATFINITE.E4M3.F32.PACK_AB_MERGE_C R32, RZ, R32, RZ ;  /* 0x00000020ff20723e */ /* 0x000fe400048070ff */
[----:B------:R0:W-:Y:S04]  /*31de0*/  @!P5 STL.64 [R1+0x38], R34 ;  /* 0x000038220100d387 */ /* 0x0001e80000100a00 */
[----:B------:R1:W-:Y:S01]  /*31df0*/  @!P6 STG.E.U8 desc[UR8][R108.64+0x50], R32 ;  /* 0x000050206c00e986 */ /* 0x0003e2000c101108 */
[----:B0-----:R-:W-:-:S02]  /*31e00*/  @!P1 IADD3 R34, P2, P3, R14, R30, R9 ;  /* 0x0000001e0e229210 */ /* 0x001fc40007b5e009 */
[----:B------:R-:W-:-:S06]  /*31e10*/  PRMT R30, RZ, 0x7610, R30 ;  /* 0x00007610ff1e7816 */ /* 0x000fcc000000001e */
[----:B------:R-:W3:Y:S01]  /*31e20*/  @!P4 LDG.E.U8 R30, desc[UR8][R24.64+0x51] ;  /* 0x00005108181ec981 */ /* 0x000ee2000c1e1100 */
[----:B------:R-:W-:Y:S02]  /*31e30*/  @!P1 IADD3.X R35, R29, R31, R8, P2, P3 ;  /* 0x0000001f1d239210 */ /* 0x000fe400017e6408 */
[----:B------:R-:W-:Y:S02]  /*31e40*/  ISETP.LT.OR P3, PT, R28, 0x51, !P0 ;  /* 0x000000511c00780c */ /* 0x000fe40004761670 */
[----:B------:R-:W-:-:S04]  /*31e50*/  LOP3.LUT R5, R5, 0xffefffff, RZ, 0xc0, !PT ;  /* 0xffefffff05057812 */ /* 0x000fc800078ec0ff */
[----:B------:R-:W-:-:S07]  /*31e60*/  @P5 LOP3.LUT R5, R5, 0x100000, RZ, 0xfc, !PT ;  /* 0x0010000005055812 */ /* 0x000fce00078efcff */
[----:B-1----:R-:W-:-:S04]  /*31e70*/  @!P3 IADD3 R32, P2, P5, R3, R14, R11 ;  /* 0x0000000e0320b210 */ /* 0x002fc80007d5e00b */
[----:B------:R-:W-:Y:S02]  /*31e80*/  @!P3 IADD3.X R33, R2, R29, R10, P2, P5 ;  /* 0x0000001d0221b210 */ /* 0x000fe400017ea40a */
[----:B---3--:R-:W-:-:S04]  /*31e90*/  LOP3.LUT R30, R30, 0xff, RZ, 0xc0, !PT ;  /* 0x000000ff1e1e7812 */ /* 0x008fc800078ec0ff */
[----:B------:R-:W-:-:S05]  /*31ea0*/  F2FP.F16.E4M3.UNPACK_B R30, R30 ;  /* 0x0000001eff1e723e */ /* 0x000fca00020006ff */
[----:B------:R-:W-:-:S05]  /*31eb0*/  HADD2.F32 R30, -RZ, R30.H0_H0 ;  /* 0x2000001eff1e7230 */ /* 0x000fca0000004100 */
[----:B------:R-:W-:-:S04]  /*31ec0*/  FMUL R30, R30, UR10 ;  /* 0x0000000a1e1e7c20 */ /* 0x000fc80008400000 */
[----:B----4-:R-:W-:-:S05]  /*31ed0*/  FFMA R30, R120, UR61, R30 ;  /* 0x0000003d781e7c23 */ /* 0x010fca000800001e */
[----:B------:R-:W-:-:S05]  /*31ee0*/  F2FP.SATFINITE.E4M3.F32.PACK_AB_MERGE_C R30, RZ, R30, RZ ;  /* 0x0000001eff1e723e */ /* 0x000fca00048070ff */
[----:B------:R0:W-:Y:S02]  /*31ef0*/  @!P4 STG.E.U8 desc[UR8][R52.64+0x51], R30 ;  /* 0x0000511e3400c986 */ /* 0x0001e4000c101108 */
[----:B0-----:R-:W0:Y:S02]  /*31f00*/  @!P3 LDC.64 R30, c[0x0][0x5c0] ;  /* 0x00017000ff1ebb82 */ /* 0x001e240000000a00 */
[----:B0-----:R-:W-:Y:S02]  /*31f10*/  @!P3 IADD3 R30, P2, R32, R30, RZ ;  /* 0x0000001e201eb210 */ /* 0x001fe40007f5e0ff */
[----:B------:R-:W-:-:S06]  /*31f20*/  PRMT R32, RZ, 0x7610, R32 ;  /* 0x00007610ff207816 */ /* 0x000fcc0000000020 */
[----:B------:R-:W3:Y:S01]  /*31f30*/  @!P3 LDG.E.U8 R32, desc[UR8][R26.64+0x50] ;  /* 0x000050081a20b981 */ /* 0x000ee2000c1e1100 */
[----:B------:R-:W-:Y:S02]  /*31f40*/  LOP3.LUT R5, R5, 0xfffbffff, RZ, 0xc0, !PT ;  /* 0xfffbffff05057812 */ /* 0x000fe400078ec0ff */
[----:B------:R-:W-:Y:S01]  /*31f50*/  ISETP.GE.AND P4, PT, R13, 0x101, PT ;  /* 0x000001010d00780c */ /* 0x000fe20003f86270 */
[----:B------:R0:W-:Y:S01]  /*31f60*/  @!P1 STL.64 [R1+0x20], R34 ;  /* 0x0000202201009387 */ /* 0x0001e20000100a00 */
[----:B------:R-:W-:Y:S02]  /*31f70*/  @P1 LOP3.LUT R5, R5, 0x40000, RZ, 0xfc, !PT ;  /* 0x0004000005051812 */ /* 0x000fe400078efcff */
[C---:B------:R-:W-:Y:S01]  /*31f80*/  ISETP.LT.OR P1, PT, R28.reuse, 0xb1, !P4 ;  /* 0x000000b11c00780c */ /* 0x040fe20006721670 */
[----:B------:R-:W-:Y:S01]  /*31f90*/  @!P3 IMAD.X R31, R33, 0x1, R31, P2 ;  /* 0x00000001211fb824 */ /* 0x000fe200010e061f */
[----:B------:R-:W-:Y:S01]  /*31fa0*/  ISETP.LT.OR P2, PT, R28, 0x52, !P0 ;  /* 0x000000521c00780c */ /* 0x000fe20004741670 */
[----:B------:R-:W4:-:S12]  /*31fb0*/  LDL.LU R120, [R1+0x460] ;  /* 0x0004600001787983 */ /* 0x000f180000300800 */
[----:B0-----:R-:W-:-:S04]  /*31fc0*/  @!P2 IADD3 R34, P5, P6, R3, R14, R11 ;  /* 0x0000000e0322a210 */ /* 0x001fc80007ebe00b */
[----:B------:R-:W-:Y:S02]  /*31fd0*/  @!P2 IADD3.X R35, R2, R29, R10, P5, P6 ;  /* 0x0000001d0223a210 */ /* 0x000fe40002fec40a */
[----:B---3--:R-:W-:-:S04]  /*31fe0*/  LOP3.LUT R32, R32, 0xff, RZ, 0xc0, !PT ;  /* 0x000000ff20207812 */ /* 0x008fc800078ec0ff */
        /* <DEDUP_REMOVED lines=11> */
[----:B------:R-:W3:Y:S01]  /*320a0*/  @!P2 LDG.E.U8 R30, desc[UR8][R26.64+0x51] ;  /* 0x000051081a1ea981 */ /* 0x000ee2000c1e1100 */
[----:B------:R-:W-:Y:S02]  /*320b0*/  @!P1 IADD3.X R225, R29, R31, R10, P5, P6 ;  /* 0x0000001f1de19210 */ /* 0x000fe40002fec40a */
[----:B------:R-:W-:Y:S02]  /*320c0*/  ISETP.GE.AND P6, PT, R13, 0x101, PT ;  /* 0x000001010d00780c */ /* 0x000fe40003fc6270 */
[----:B-1----:R-:W-:Y:S02]  /*320d0*/  @!P2 IADD3 R32, P3, R34, R32, RZ ;  /* 0x000000202220a210 */ /* 0x002fe40007f7e0ff */
[----:B------:R-:W-:-:S03]  /*320e0*/  ISETP.LT.OR P4, PT, R28, 0xb2, !P6 ;  /* 0x000000b21c00780c */ /* 0x000fc60007781670 */
[----:B------:R-:W-:Y:S01]  /*320f0*/  @!P2 IMAD.X R33, R35, 0x1, R33, P3 ;  /* 0x000000012321a824 */ /* 0x000fe200018e0621 */
[----:B------:R-:W-:Y:S02]  /*32100*/  LOP3.LUT P5, RZ, R4, 0x20, RZ, 0xc0, !PT ;  /* 0x0000002004ff7812 */ /* 0x000fe400078ac0ff */
[----:B---3--:R-:W-:-:S04]  /*32110*/  LOP3.LUT R30, R30, 0xff, RZ, 0xc0, !PT ;  /* 0x000000ff1e1e7812 */ /* 0x008fc800078ec0ff */
[----:B------:R-:W-:-:S05]  /*32120*/  F2FP.F16.E4M3.UNPACK_B R30, R30 ;  /* 0x0000001eff1e723e */ /* 0x000fca00020006ff */
[----:B------:R-:W-:-:S05]  /*32130*/  HADD2.F32 R30, -RZ, R30.H0_H0 ;  /* 0x2000001eff1e7230 */ /* 0x000fca0000004100 */
[----:B------:R-:W-:-:S04]  /*32140*/  FMUL R30, R30, UR10 ;  /* 0x0000000a1e1e7c20 */ /* 0x000fc80008400000 */
[----:B----4-:R-:W-:Y:S01]  /*32150*/  FFMA R30, R120, UR61, R30 ;  /* 0x0000003d781e7c23 */ /* 0x010fe2000800001e */
        /* <DEDUP_REMOVED lines=277> */
[----:B------:R-:W-:Y:S01]  /*332b0*/  F2FP.SATFINITE.E4M3.F32.PACK_AB_MERGE_C R30, RZ, R30, RZ ;  /* 0x0000001eff1e723e */ /* 0x000fe200048070ff */
[----:B------:R-:W4:Y:S04]  /*332c0*/  LDL.LU R55, [R1+0x4a4] ;  /* 0x0004a40001377983 */ /* 0x000f280000300800 */
[----:B------:R0:W-:Y:S01]  /*332d0*/  @!P0 STG.E.U8 desc[UR8][R74.64+0x61], R30 ;  /* 0x0000611e4a008986 */ /* 0x0001e2000c101108 */
[----:B------:R-:W-:-:S03]  /*332e0*/  LOP3.LUT R4, R4, 0xbfffffff, RZ, 0xc0, !PT ;  /* 0xbfffffff04047812 */ /* 0x000fc600078ec0ff */
[----:B------:R-:W5:Y:S01]  /*332f0*/  LDL.LU R54, [R1+0x4a8] ;  /* 0x0004a80001367983 */ /* 0x000f620000300800 */
[----:B0-----:R-:W0:Y:S02]  /*33300*/  @!P3 LDC.64 R30, c[0x0][0x5c0] ;  /* 0x00017000ff1ebb82 */ /* 0x001e240000000a00 */
[----:B0-----:R-:W-:Y:S02]  /*33310*/  @!P3 IADD3 R30, P2, R32, R30, RZ ;  /* 0x0000001e201eb210 */ /* 0x001fe40007f5e0ff */
[----:B------:R-:W-:-:S06]  /*33320*/  PRMT R32, RZ, 0x7610, R32 ;  /* 0x00007610ff207816 */ /* 0x000fcc0000000020 */
[----:B------:R-:W2:Y:S01]  /*33330*/  @!P3 LDG.E.U8 R32, desc[UR8][R22.64+0x60] ;  /* 0x000060081620b981 */ /* 0x000ea2000c1e1100 */
[C---:B------:R-:W-:Y:S01]  /*33340*/  ISETP.LT.OR P0, PT, R28.reuse, 0xd1, !P4 ;  /* 0x000000d11c00780c */ /* 0x040fe20006701670 */
[----:B------:R-:W-:Y:S01]  /*33350*/  @!P3 IMAD.X R31, R33, 0x1, R31, P2 ;  /* 0x00000001211fb824 */ /* 0x000fe200010e061f */
[----:B------:R-:W-:-:S13]  /*33360*/  ISETP.LT.OR P2, PT, R28, 0x62, !P1 ;  /* 0x000000621c00780c */ /* 0x000fda0004f41670 */
[----:B------:R-:W-:-:S04]  /*33370*/  @!P2 IADD3 R34, P5, P6, R3, R14, R9 ;  /* 0x0000000e0322a210 */ /* 0x000fc80007ebe009 */
        /* <DEDUP_REMOVED lines=8> */
[----:B0-----:R-:W0:Y:S08]  /*33400*/  @!P0 LDC.64 R30, c[0x0][0x5c0] ;  /* 0x00017000ff1e8b82 */ /* 0x001e300000000a00 */
[----:B------:R-:W1:Y:S01]  /*33410*/  @!P2 LDC.64 R32, c[0x0][0x5c0] ;  /* 0x00017000ff20ab82 */ /* 0x000e620000000a00 */
[----:B0-----:R-:W-:-:S02]  /*33420*/  @!P0 IADD3 R126, P5, P6, R14, R30, R3 ;  /* 0x0000001e0e7e8210 */ /* 0x001fc40007ebe003 */
[----:B------:R-:W-:-:S06]  /*33430*/  PRMT R30, RZ, 0x7610, R30 ;  /* 0x00007610ff1e7816 */ /* 0x000fcc000000001e */
[----:B------:R-:W2:Y:S01]  /*33440*/  @!P2 LDG.E.U8 R30, desc[UR8][R22.64+0x61] ;  /* 0x00006108161ea981 */ /* 0x000ea2000c1e1100 */
[----:B------:R-:W-:Y:S02]  /*33450*/  @P0 LOP3.LUT R4, R4, 0x40000000, RZ, 0xfc, !PT ;  /* 0x4000000004040812 */ /* 0x000fe400078efcff */
[----:B------:R-:W-:Y:S02]  /*33460*/  @!P0 IADD3.X R127, R29, R31, R2, P5, P6 ;  /* 0x0000001f1d7f8210 */ /* 0x000fe40002fec402 */
[----:B------:R-:W-:Y:S02]  /*33470*/  ISETP.LT.OR P0, PT, R28, 0xd2, !P4 ;  /* 0x000000d21c00780c */ /* 0x000fe40006701670 */
[----:B-1----:R-:W-:-:S05]  /*33480*/  @!P2 IADD3 R32, P3, R34, R32, RZ ;  /* 0x000000202220a210 */ /* 0x002fca0007f7e0ff */
[----:B------:R-:W-:Y:S01]  /*33490*/  @!P2 IMAD.X R33, R35, 0x1, R33, P3 ;  /* 0x000000012321a824 */ /* 0x000fe200018e0621 */
[----:B------:R-:W-:Y:S02]  /*334a0*/  LOP3.LUT P5, RZ, R4, 0x1000, RZ, 0xc0, !PT ;  /* 0x0000100004ff7812 */ /* 0x000fe400078ac0ff */
[----:B--2---:R-:W-:-:S04]  /*334b0*/  LOP3.LUT R30, R30, 0xff, RZ, 0xc0, !PT ;  /* 0x000000ff1e1e7812 */ /* 0x004fc800078ec0ff */
        /* <DEDUP_REMOVED lines=9> */
[----:B------:R-:W2:Y:S01]  /*33550*/  @!P5 LDG.E.U8 R30, desc[UR8][R20.64+0x68] ;  /* 0x00006808141ed981 */ /* 0x000ea2000c1e1100 */
[C---:B------:R-:W-:Y:S02]  /*33560*/  LOP3.LUT P6, RZ, R4.reuse, 0x800, RZ, 0xc0, !PT ;  /* 0x0000080004ff7812 */ /* 0x040fe400078cc0ff */
[----:B------:R-:W-:Y:S02]  /*33570*/  LOP3.LUT R4, R4, 0xefffffff, RZ, 0xc0, !PT ;  /* 0xefffffff04047812 */ /* 0x000fe400078ec0ff */
[----:B------:R-:W-:Y:S02]  /*33580*/  @!P0 IADD3.X R121, R29, R31, R2, P2, P3 ;  /* 0x0000001f1d798210 */ /* 0x000fe400017e6402 */
[----:B------:R-:W-:Y:S02]  /*33590*/  @P0 LOP3.LUT R4, R4, 0x10000000, RZ, 0xfc, !PT ;  /* 0x1000000004040812 */ /* 0x000fe400078efcff */
[----:B------:R-:W-:Y:S02]  /*335a0*/  ISETP.LT.OR P0, PT, R28, 0xd9, !P4 ;  /* 0x000000d91c00780c */ /* 0x000fe40006701670 */
[----:B--2---:R-:W-:-:S04]  /*335b0*/  LOP3.LUT R30, R30, 0xff, RZ, 0xc0, !PT ;  /* 0x000000ff1e1e7812 */ /* 0x004fc800078ec0ff */
[----:B------:R-:W-:-:S05]  /*335c0*/  F2FP.F16.E4M3.UNPACK_B R30, R30 ;  /* 0x0000001eff1e723e */ /* 0x000fca00020006ff */
[----:B------:R-:W-:-:S05]  /*335d0*/  HADD2.F32 R30, -RZ, R30.H0_H0 ;  /* 0x2000001eff1e7230 */ /* 0x000fca0000004100 */
[----:B------:R-:W-:-:S04]  /*335e0*/  FMUL R30, R30, UR10 ;  /* 0x0000000a1e1e7c20 */ /* 0x000fc80008400000 */
[----:B----4-:R-:W-:Y:S02]  /*335f0*/  FFMA R32, R55, UR61, R30 ;  /* 0x0000003d37207c23 */ /* 0x010fe4000800001e */
        /* <DEDUP_REMOVED lines=11> */
[----:B------:R-:W3:Y:S01]  /*336b0*/  @!P6 LDG.E.U8 R30, desc[UR8][R20.64+0x69] ;  /* 0x00006908141ee981 */ /* 0x000ee2000c1e1100 */
[----:B------:R-:W-:Y:S02]  /*336c0*/  @!P5 IADD3.X R113, R29, R31, R2, P2, P3 ;  /* 0x0000001f1d71d210 */ /* 0x000fe400017e6402 */
[----:B------:R-:W-:Y:S02]  /*336d0*/  ISETP.LT.OR P3, PT, R28, 0x69, !P1 ;  /* 0x000000691c00780c */ /* 0x000fe40004f61670 */
[----:B------:R-:W-:-:S04]  /*336e0*/  @P0 LOP3.LUT R4, R4, 0x20000000, RZ, 0xfc, !PT ;  /* 0x2000000004040812 */ /* 0x000fc800078efcff */
[----:B------:R-:W-:-:S04]  /*336f0*/  LOP3.LUT R4, R4, 0xf7ffffff, RZ, 0xc0, !PT ;  /* 0xf7ffffff04047812 */ /* 0x000fc800078ec0ff */
[----:B------:R-:W-:-:S03]  /*33700*/  @P5 LOP3.LUT R4, R4, 0x8000000, RZ, 0xfc, !PT ;  /* 0x0800000004045812 */ /* 0x000fc600078efcff */
[----:B------:R-:W-:-:S04]  /*33710*/  @!P3 IADD3 R33, P2, P5, R3, R14, R9 ;  /* 0x0000000e0321b210 */ /* 0x000fc80007d5e009 */
[----:B-1----:R-:W-:Y:S02]  /*33720*/  @!P3 IADD3.X R32, R2, R29, R8, P2, P5 ;  /* 0x0000001d0220b210 */ /* 0x002fe400017ea408 */
[----:B---3--:R-:W-:-:S04]  /*33730*/  LOP3.LUT R30, R30, 0xff, RZ, 0xc0, !PT ;  /* 0x000000ff1e1e7812 */ /* 0x008fc800078ec0ff */
[----:B------:R-:W-:-:S05]  /*33740*/  F2FP.F16.E4M3.UNPACK_B R30, R30 ;  /* 0x0000001eff1e723e */ /* 0x000fca00020006ff */
[----:B------:R-:W-:-:S05]  /*33750*/  HADD2.F32 R30, -RZ, R30.H0_H0 ;  /* 0x2000001eff1e7230 */ /* 0x000fca0000004100 */
[----:B------:R-:W-:-:S04]  /*33760*/  FMUL R30, R30, UR10 ;  /* 0x0000000a1e1e7c20 */ /* 0x000fc80008400000 */
[----:B-----5:R-:W-:Y:S01]  /*33770*/  FFMA R30, R54, UR61, R30 ;  /* 0x0000003d361e7c23 */ /* 0x020fe2000800001e */
[----:B------:R-:W-:Y:S01]  /*33780*/  LOP3.LUT P0, RZ, R7, 0x800000, RZ, 0xc0, !PT ;  /* 0x0080000007ff7812 */ /* 0x000fe2000780c0ff */
[----:B------:R-:W3:Y:S03]  /*33790*/  LDL.LU R54, [R1+0x4b0] ;  /* 0x0004b00001367983 */ /* 0x000ee60000300800 */
[----:B------:R-:W-:-:S05]  /*337a0*/  F2FP.SATFINITE.E4M3.F32.PACK_AB_MERGE_C R30, RZ, R30, RZ ;  /* 0x0000001eff1e723e */ /* 0x000fca00048070ff */
[----:B------:R0:W-:Y:S02]  /*337b0*/  @!P6 STG.E.U8 desc[UR8][R122.64+0x69], R30 ;  /* 0x0000691e7a00e986 */ /* 0x0001e4000c101108 */
[----:B0-----:R-:W0:Y:S02]  /*337c0*/  @!P3 LDC.64 R30, c[0x0][0x5c0] ;  /* 0x00017000ff1ebb82 */ /* 0x001e240000000a00 */
[----:B0-----:R-:W-:-:S05]  /*337d0*/  @!P3 IADD3 R30, P2, R33, R30, RZ ;  /* 0x0000001e211eb210 */ /* 0x001fca0007f5e0ff */
[----:B------:R-:W-:Y:S01]  /*337e0*/  @!P3 IMAD.X R31, R32, 0x1, R31, P2 ;  /* 0x00000001201fb824 */ /* 0x000fe200010e061f */
[----:B------:R-:W-:-:S06]  /*337f0*/  PRMT R32, RZ, 0x7610, R32 ;  /* 0x00007610ff207816 */ /* 0x000fcc0000000020 */
[----:B------:R-:W4:Y:S01]  /*33800*/  @!P3 LDG.E.U8 R32, desc[UR8][R22.64+0x68] ;  /* 0x000068081620b981 */ /* 0x000f22000c1e1100 */
[----:B------:R-:W-:-:S04]  /*33810*/  LOP3.LUT R7, R7, 0xffbfffff, RZ, 0xc0, !PT ;  /* 0xffbfffff07077812 */ /* 0x000fc800078ec0ff */
[----:B------:R-:W-:-:S04]  /*33820*/  @P4 LOP3.LUT R7, R7, 0x400000, RZ, 0xfc, !PT ;  /* 0x0040000007074812 */ /* 0x000fc800078efcff */
        /* <DEDUP_REMOVED lines=53> */
[----:B0-----:R-:W-:-:S03]  /*33b80*/  @!P5 IADD3 R76, P2, P3, R14, R30, R9 ;  /* 0x0000001e0e4cd210 */ /* 0x001fc60007b5e009 */
[----:B------:R-:W4:Y:S01]  /*33b90*/  LDL.LU R46, [R1+0x4c0] ;  /* 0x0004c000012e7983 */ /* 0x000f220000300800 */
[----:B------:R-:W-:-:S03]  /*33ba0*/  @!P5 IADD3.X R77, R29, R31, R8, P2, P3 ;  /* 0x0000001f1d4dd210 */ /* 0x000fc600017e6408 */
[----:B------:R-:W5:Y:S01]  /*33bb0*/  LDL.LU R47, [R1+0x4c4] ;  /* 0x0004c400012f7983 */ /* 0x000f620000300800 */
[----:B------:R-:W0:Y:S01]  /*33bc0*/  @!P1 LDC.64 R30, c[0x0][0x5c0] ;  /* 0x00017000ff1e9b82 */ /* 0x000e220000000a00 */
[----:B------:R-:W-:Y:S02]  /*33bd0*/  F2FP.SATFINITE.E4M3.F32.PACK_AB_MERGE_C R32, RZ, R32, RZ ;  /* 0x00000020ff20723e */ /* 0x000fe400048070ff */
[----:B------:R-:W-:Y:S01]  /*33be0*/  @P5 LOP3.LUT R4, R4, 0x1000000, RZ, 0xfc, !PT ;  /* 0x0100000004045812 */ /* 0x000fe200078efcff */
[----:B------:R-:W5:Y:S04]  /*33bf0*/  LDL.LU R37, [R1+0x4c8] ;  /* 0x0004c80001257983 */ /* 0x000f680000300800 */
[----:B------:R1:W-:Y:S01]  /*33c00*/  @!P6 STG.E.U8 desc[UR8][R124.64+0x60], R32 ;  /* 0x000060207c00e986 */ /* 0x0003e2000c101108 */
[----:B0-----:R-:W-:-:S03]  /*33c10*/  @!P1 IADD3 R64, P2, P3, R14, R30, R9 ;  /* 0x0000001e0e409210 */ /* 0x001fc60007b5e009 */
[----:B------:R-:W5:Y:S01]  /*33c20*/  LDL.LU R36, [R1+0x4cc] ;  /* 0x0004cc0001247983 */ /* 0x000f620000300800 */
[----:B------:R-:W-:-:S06]  /*33c30*/  PRMT R30, RZ, 0x7610, R30 ;  /* 0x00007610ff1e7816 */ /* 0x000fcc000000001e */
[----:B------:R-:W3:Y:S01]  /*33c40*/  @!P4 LDG.E.U8 R30, desc[UR8][R24.64+0x61] ;  /* 0x00006108181ec981 */ /* 0x000ee2000c1e1100 */
[----:B------:R-:W-:Y:S02]  /*33c50*/  @!P1 IADD3.X R65, R29, R31, R8, P2, P3 ;  /* 0x0000001f1d419210 */ /* 0x000fe400017e6408 */
[----:B------:R-:W-:-:S13]  /*33c60*/  ISETP.LT.OR P3, PT, R28, 0x61, !P0 ;  /* 0x000000611c00780c */ /* 0x000fda0004761670 */
[----:B------:R-:W-:-:S04]  /*33c70*/  @!P3 IADD3 R33, P2, P5, R3, R14, R11 ;  /* 0x0000000e0321b210 */ /* 0x000fc80007d5e00b */
[----:B-1----:R-:W-:Y:S02]  /*33c80*/  @!P3 IADD3.X R32, R2, R29, R10, P2, P5 ;  /* 0x0000001d0220b210 */ /* 0x002fe400017ea40a */
[----:B---3--:R-:W-:-:S04]  /*33c90*/  LOP3.LUT R30, R30, 0xff, RZ, 0xc0, !PT ;  /* 0x000000ff1e1e7812 */ /* 0x008fc800078ec0ff */
[----:B------:R-:W-:-:S05]  /*33ca0*/  F2FP.F16.E4M3.UNPACK_B R30, R30 ;  /* 0x0000001eff1e723e */ /* 0x000fca00020006ff */
[----:B------:R-:W-:-:S05]  /*33cb0*/  HADD2.F32 R30, -RZ, R30.H0_H0 ;  /* 0x2000001eff1e7230 */ /* 0x000fca0000004100 */
[----:B------:R-:W-:-:S04]  /*33cc0*/  FMUL R30, R30, UR10 ;  /* 0x0000000a1e1e7c20 */ /* 0x000fc80008400000 */
[----:B------:R-:W-:-:S05]  /*33cd0*/  FFMA R30, R54, UR61, R30 ;  /* 0x0000003d361e7c23 */ /* 0x000fca000800001e */
[----:B------:R-:W-:-:S05]  /*33ce0*/  F2FP.SATFINITE.E4M3.F32.PACK_AB_MERGE_C R30, RZ, R30, RZ ;  /* 0x0000001eff1e723e */ /* 0x000fca00048070ff */
[----:B------:R0:W-:Y:S02]  /*33cf0*/  @!P4 STG.E.U8 desc[UR8][R78.64+0x61], R30 ;  /* 0x0000611e4e00c986 */ /* 0x0001e4000c101108 */
[----:B0-----:R-:W0:Y:S02]  /*33d00*/  @!P3 LDC.64 R30, c[0x0][0x5c0] ;  /* 0x00017000ff1ebb82 */ /* 0x001e240000000a00 */
[----:B0-----:R-:W-:-:S05]  /*33d10*/  @!P3 IADD3 R30, P2, R33, R30, RZ ;  /* 0x0000001e211eb210 */ /* 0x001fca0007f5e0ff */
[----:B------:R-:W-:Y:S01]  /*33d20*/  @!P3 IMAD.X R31, R32, 0x1, R31, P2 ;  /* 0x00000001201fb824 */ /* 0x000fe200010e061f */
[----:B------:R-:W-:-:S06]  /*33d30*/  PRMT R32, RZ, 0x7610, R32 ;  /* 0x00007610ff207816 */ /* 0x000fcc0000000020 */
[----:B------:R-:W3:Y:S01]  /*33d40*/  @!P3 LDG.E.U8 R32, desc[UR8][R26.64+0x60] ;  /* 0x000060081a20b981 */ /* 0x000ee2000c1e1100 */
[----:B------:R-:W-:Y:S02]  /*33d50*/  LOP3.LUT R4, R4, 0xff7fffff, RZ, 0xc0, !PT ;  /* 0xff7fffff04047812 */ /* 0x000fe400078ec0ff */
[----:B------:R-:W-:Y:S02]  /*33d60*/  ISETP.GE.AND P4, PT, R13, 0x101, PT ;  /* 0x000001010d00780c */ /* 0x000fe40003f86270 */
[----:B------:R-:W-:Y:S02]  /*33d70*/  @P1 LOP3.LUT R4, R4, 0x800000, RZ, 0xfc, !PT ;  /* 0x0080000004041812 */ /* 0x000fe400078efcff */
[C---:B------:R-:W-:Y:S02]  /*33d80*/  ISETP.LT.OR P1, PT, R28.reuse, 0xd1, !P4 ;  /* 0x000000d11c00780c */ /* 0x040fe40006721670 */
[----:B------:R-:W-:-:S13]  /*33d90*/  ISETP.LT.OR P2, PT, R28, 0x62, !P0 ;  /* 0x000000621c00780c */ /* 0x000fda0004741670 */
[----:B------:R-:W-:-:S04]  /*33da0*/  @!P2 IADD3 R35, P5, P6, R3, R14, R11 ;  /* 0x0000000e0323a210 */ /* 0x000fc80007ebe00b */
[----:B------:R-:W-:Y:S02]  /*33db0*/  @!P2 IADD3.X R34, R2, R29, R10, P5, P6 ;  /* 0x0000001d0222a210 */ /* 0x000fe40002fec40a */
[----:B---3--:R-:W-:-:S04]  /*33dc0*/  LOP3.LUT R32, R32, 0xff, RZ, 0xc0, !PT ;  /* 0x000000ff20207812 */ /* 0x008fc800078ec0ff */
[----:B------:R-:W-:-:S05]  /*33dd0*/  F2FP.F16.E4M3.UNPACK_B R32, R32 ;  /* 0x00000020ff20723e */ /* 0x000fca00020006ff */
[----:B------:R-:W-:-:S05]  /*33de0*/  HADD2.F32 R32, -RZ, R32.H0_H0 ;  /* 0x20000020ff207230 */ /* 0x000fca0000004100 */
[----:B------:R-:W-:-:S04]  /*33df0*/  FMUL R32, R32, UR10 ;  /* 0x0000000a20207c20 */ /* 0x000fc80008400000 */
[----:B--2---:R-:W-:-:S05]  /*33e00*/  FFMA R32, R55, UR61, R32 ;  /* 0x0000003d37207c23 */ /* 0x004fca0008000020 */
[----:B------:R-:W-:-:S05]  /*33e10*/  F2FP.SATFINITE.E4M3.F32.PACK_AB_MERGE_C R32, RZ, R32, RZ ;  /* 0x00000020ff20723e */ /* 0x000fca00048070ff */
[----:B------:R0:W-:Y:S02]  /*33e20*/  @!P3 STG.E.U8 desc[UR8][R30.64+0x60], R32 ;  /* 0x000060201e00b986 */ /* 0x0001e4000c101108 */
[----:B0-----:R-:W0:Y:S08]  /*33e30*/  @!P1 LDC.64 R30, c[0x0][0x5c0] ;  /* 0x00017000ff1e9b82 */ /* 0x001e300000000a00 */
[----:B------:R-:W1:Y:S01]  /*33e40*/  @!P2 LDC.64 R32, c[0x0][0x5c0] ;  /* 0x00017000ff20ab82 */ /* 0x000e620000000a00 */
[----:B0-----:R-:W-:-:S02]  /*33e50*/  @!P1 IADD3 R54, P5, P6, R14, R30, R11 ;  /* 0x0000001e0e369210 */ /* 0x001fc40007ebe00b */
[----:B------:R-:W-:-:S06]  /*33e60*/  PRMT R30, RZ, 0x7610, R30 ;  /* 0x00007610ff1e7816 */ /* 0x000fcc000000001e */
[----:B------:R-:W2:Y:S01]  /*33e70*/  @!P2 LDG.E.U8 R30, desc[UR8][R26.64+0x61] ;  /* 0x000061081a1ea981 */ /* 0x000ea2000c1e1100 */
[----:B------:R-:W-:Y:S02]  /*33e80*/  @!P1 IADD3.X R55, R29, R31, R10, P5, P6 ;  /* 0x0000001f1d379210 */ /* 0x000fe40002fec40a */
[----:B------:R-:W-:Y:S02]  /*33e90*/  ISETP.GE.AND P6, PT, R13, 0x101, PT ;  /* 0x000001010d00780c */ /* 0x000fe40003fc6270 */
[----:B-1----:R-:W-:Y:S02]  /*33ea0*/  @!P2 IADD3 R32, P3, R35, R32, RZ ;  /* 0x000000202320a210 */ /* 0x002fe40007f7e0ff */
[----:B------:R-:W-:-:S03]  /*33eb0*/  ISETP.LT.OR P4, PT, R28, 0xd2, !P6 ;  /* 0x000000d21c00780c */ /* 0x000fc60007781670 */
[----:B------:R-:W-:Y:S01]  /*33ec0*/  @!P2 IMAD.X R33, R34, 0x1, R33, P3 ;  /* 0x000000012221a824 */ /* 0x000fe200018e0621 */
[----:B------:R-:W-:-:S04]  /*33ed0*/  LOP3.LUT R4, R4, 0xffbfffff, RZ, 0xc0, !PT ;  /* 0xffbfffff04047812 */ /* 0x000fc800078ec0ff */
[----:B------:R-:W-:-:S04]  /*33ee0*/  @P1 LOP3.LUT R4, R4, 0x400000, RZ, 0xfc, !PT ;  /* 0x0040000004041812 */ /* 0x000fc800078efcff */
        /* <DEDUP_REMOVED lines=8> */
[----:B0-----:R-:W0:Y:S02]  /*33f70*/  @!P4 LDC.64 R30, c[0x0][0x5c0] ;  /* 0x00017000ff1ecb82 */ /* 0x001e240000000a00 */
[----:B0-----:R-:W-:Y:S02]  /*33f80*/  @!P4 IADD3 R50, P2, P3, R14, R30, R11 ;  /* 0x0000001e0e32c210 */ /* 0x001fe40007b5e00b */
[----:B------:R-:W-:-:S06]  /*33f90*/  PRMT R30, RZ, 0x7610, R30 ;  /* 0x00007610ff1e7816 */ /* 0x000fcc000000001e */
[----:B------:R-:W2:Y:S01]  /*33fa0*/  @!P5 LDG.E.U8 R30, desc[UR8][R24.64+0x68] ;  /* 0x00006808181ed981 */ /* 0x000ea2000c1e1100 */
[----:B------:R-:W-:Y:S02]  /*33fb0*/  LOP3.LUT R4, R4, 0xffdfffff, RZ, 0xc0, !PT ;  /* 0xffdfffff04047812 */ /* 0x000fe400078ec0ff */
[----:B------:R-:W-:Y:S02]  /*33fc0*/  @!P4 IADD3.X R51, R29, R31, R10, P2, P3 ;  /* 0x0000001f1d33c210 */ /* 0x000fe400017e640a */
[----:B------:R-:W-:Y:S02]  /*33fd0*/  @P4 LOP3.LUT R4, R4, 0x200000, RZ, 0xfc, !PT ;  /* 0x0020000004044812 */ /* 0x000fe400078efcff */
[----:B------:R-:W-:Y:S02]  /*33fe0*/  ISETP.LT.OR P4, PT, R28, 0xd9, !P6 ;  /* 0x000000d91c00780c */ /* 0x000fe40007781670 */
[----:B------:R-:W-:Y:S02]  /*33ff0*/  LOP3.LUT P1, RZ, R0, 0x200, RZ, 0xc0, !PT ;  /* 0x0000020000ff7812 */ /* 0x000fe4000782c0ff */
[----:B--2---:R-:W-:-:S04]  /*34000*/  LOP3.LUT R30, R30, 0xff, RZ, 0xc0, !PT ;  /* 0x000000ff1e1e7812 */ /* 0x004fc800078ec0ff */
[----:B------:R-:W-:-:S05]  /*34010*/  F2FP.F16.E4M3.UNPACK_B R30, R30 ;  /* 0x0000001eff1e723e */ /* 0x000fca00020006ff */
[----:B------:R-:W-:-:S05]  /*34020*/  HADD2.F32 R30, -RZ, R30.H0_H0 ;  /* 0x2000001eff1e7230 */ /* 0x000fca0000004100 */
[----:B------:R-:W-:-:S04]  /*34030*/  FMUL R30, R30, UR10 ;  /* 0x0000000a1e1e7c20 */ /* 0x000fc80008400000 */
[----:B-----5:R-:W-:Y:S02]  /*34040*/  FFMA R32, R47, UR61, R30 ;  /* 0x0000003d2f207c23 */ /* 0x020fe4000800001e */
[----:B------:R-:W0:Y:S03]  /*34050*/  @!P4 LDC.64 R30, c[0x0][0x5c0] ;  /* 0x00017000ff1ecb82 */ /* 0x000e260000000a00 */
        /* <DEDUP_REMOVED lines=8> */
[----:B------:R-:W2:Y:S01]  /*340e0*/  @!P1 LDG.E.U8 R30, desc[UR8][R24.64+0x69] ;  /* 0x00006908181e9981 */ /* 0x000ea2000c1e1100 */
[----:B------:R-:W-:Y:S02]  /*340f0*/  @!P5 IADD3.X R47, R29, R31, R10, P2, P3 ;  /* 0x0000001f1d2fd210 */ /* 0x000fe400017e640a */
[----:B------:R-:W-:Y:S02]  /*34100*/  ISETP.LT.OR P3, PT, R28, 0x69, !P0 ;  /* 0x000000691c00780c */ /* 0x000fe40004761670 */
[----:B------:R-:W-:-:S04]  /*34110*/  LOP3.LUT R4, R4, 0xffefffff, RZ, 0xc0, !PT ;  /* 0xffefffff04047812 */ /* 0x000fc800078ec0ff */
[----:B------:R-:W-:-:S04]  /*34120*/  @P4 LOP3.LUT R4, R4, 0x100000, RZ, 0xfc, !PT ;  /* 0x0010000004044812 */ /* 0x000fc800078efcff */
[----:B------:R-:W-:-:S04]  /*34130*/  LOP3.LUT R4, R4, 0xfff7ffff, RZ, 0xc0, !PT ;  /* 0xfff7ffff04047812 */ /* 0x000fc800078ec0ff */
[----:B------:R-:W-:Y:S02]  /*34140*/  @P5 LOP3.LUT R4, R4, 0x80000, RZ, 0xfc, !PT ;  /* 0x0008000004045812 */ /* 0x000fe400078efcff */
[----:B------:R-:W-:-:S04]  /*34150*/  @!P3 IADD3 R33, P2, P5, R3, R14, R11 ;  /* 0x0000000e0321b210 */ /* 0x000fc80007d5e00b */
[----:B-1----:R-:W-:Y:S02]  /*34160*/  @!P3 IADD3.X R32, R2, R29, R10, P2, P5 ;  /* 0x0000001d0220b210 */ /* 0x002fe400017ea40a */
[----:B--2---:R-:W-:-:S04]  /*34170*/  LOP3.LUT R30, R30, 0xff, RZ, 0xc0, !PT ;  /* 0x000000ff1e1e7812 */ /* 0x004fc800078ec0ff */
[----:B------:R-:W-:-:S05]  /*34180*/  F2FP.F16.E4M3.UNPACK_B R30, R30 ;  /* 0x0000001eff1e723e */ /* 0x000fca00020006ff */
[----:B------:R-:W-:-:S05]  /*34190*/  HADD2.F32 R30, -RZ, R30.H0_H0 ;  /* 0x2000001eff1e7230 */ /* 0x000fca0000004100 */
[----:B------:R-:W-:-:S04]  /*341a0*/  FMUL R30, R30, UR10 ;  /* 0x0000000a1e1e7c20 */ /* 0x000fc80008400000 */
[----:B------:R-:W-:Y:S01]  /*341b0*/  FFMA R30, R37, UR61, R30 ;  /* 0x0000003d251e7c23 */ /* 0x000fe2000800001e */
[----:B------:R-:W-:Y:S01]  /*341c0*/  LOP3.LUT P4, RZ, R7, 0x400000, RZ, 0xc0, !PT ;  /* 0x0040000007ff7812 */ /* 0x000fe2000788c0ff */
[----:B------:R-:W2:Y:S03]  /*341d0*/  LDL.LU R37, [R1+0x4d0] ;  /* 0x0004d00001257983 */ /* 0x000ea60000300800 */
[----:B------:R-:W-:-:S05]  /*341e0*/  F2FP.SATFINITE.E4M3.F32.PACK_AB_MERGE_C R30, RZ, R30, RZ ;  /* 0x0000001eff1e723e */ /* 0x000fca00048070ff */
[----:B------:R0:W-:Y:S02]  /*341f0*/  @!P1 STG.E.U8 desc[UR8][R128.64+0x69], R30 ;  /* 0x0000691e80009986 */ /* 0x0001e4000c101108 */
[----:B0-----:R-:W0:Y:S02]  /*34200*/  @!P3 LDC.64 R30, c[0x0][0x5c0] ;  /* 0x00017000ff1ebb82 */ /* 0x001e240000000a00 */
[----:B0-----:R-:W-:-:S05]  /*34210*/  @!P3 IADD3 R30, P2, R33, R30, RZ ;  /* 0x0000001e211eb210 */ /* 0x001fca0007f5e0ff */
[----:B------:R-:W-:Y:S01]  /*34220*/  @!P3 IMAD.X R31, R32, 0x1, R31, P2 ;  /* 0x00000001201fb824 */ /* 0x000fe200010e061f */
[----:B------:R-:W-:-:S06]  /*34230*/  PRMT R32, RZ, 0x7610, R32 ;  /* 0x00007610ff207816 */ /* 0x000fcc0000000020 */
[----:B------:R-:W3:Y:S01]  /*34240*/  @!P3 LDG.E.U8 R32, desc[UR8][R26.64+0x68] ;  /* 0x000068081a20b981 */ /* 0x000ee2000c1e1100 */
        /* <DEDUP_REMOVED lines=8> */
[----:B------:R-:W-:Y:S01]  /*342d0*/  FFMA R32, R36, UR61, R32 ;  /* 0x0000003d24207c23 */ /* 0x000fe20008000020 */
[----:B------:R-:W-:Y:S01]  /*342e0*/  LOP3.LUT R7, R7, 0xffdfffff, RZ, 0xc0, !PT ;  /* 0xffdfffff07077812 */ /* 0x000fe200078ec0ff */
[----:B------:R-:W3:Y:S03]  /*342f0*/  LDL.LU R36, [R1+0x4d4] ;  /* 0x0004d40001247983 */ /* 0x000ee60000300800 */
        /* <DEDUP_REMOVED lines=30> */
[----:B------:R-:W-:Y:S02]  /*344e0*/  FMUL R32, R30, UR10 ;  /* 0x0000000a1e207c20 */ /* 0x000fe40008400000 */
[----:B------:R-:W0:Y:S02]  /*344f0*/  @!P2 LDC.64 R30, c[0x0][0x5c0] ;  /* 0x00017000ff1eab82 */ /* 0x000e240000000a00 */
[----:B---3--:R-:W-:Y:S01]  /*34500*/  FFMA R32, R36, UR61, R32 ;  /* 0x0000003d24207c23 */ /* 0x008fe20008000020 */
[----:B------:R-:W-:Y:S01]  /*34510*/  LOP3.LUT R4, R4, 0xfffbffff, RZ, 0xc0, !PT ;  /* 0xfffbffff04047812 */ /* 0x000fe200078ec0ff */
[----:B------:R-:W3:Y:S03]  /*34520*/  LDL.LU R36, [R1+0x4dc] ;  /* 0x0004dc0001247983 */ /* 0x000ee60000300800 */
[----:B------:R-:W-:Y:S01]  /*34530*/  F2FP.SATFINITE.E4M3.F32.PACK_AB_MERGE_C R32, RZ, R32, RZ ;  /* 0x00000020ff20723e */ /* 0x000fe200048070ff */
[----:B------:R-:W4:Y:S01]  /*34540*/  LDL.LU R56, [R1+0x4e0] ;  /* 0x0004e00001387983 */ /* 0x000f220000300800 */
[----:B0-----:R-:W-:-:S03]  /*34550*/  @!P2 IADD3 R30, P3, R14, R30, RZ ;  /* 0x0000001e0e1ea210 */ /* 0x001fc60007f7e0ff */
[----:B------:R-:W5:Y:S02]  /*34560*/  LDL.LU R57, [R1+0x4e4] ;  /* 0x0004e40001397983 */ /* 0x000f640000300800 */
[----:B------:R-:W-:-:S05]  /*34570*/  @!P2 IMAD.X R31, R29, 0x1, R31, P3 ;  /* 0x000000011d1fa824 */ /* 0x000fca00018e061f */
[----:B------:R0:W-:Y:S01]  /*34580*/  @!P2 STG.E.U8 desc[UR8][R30.64+0x70], R32 ;  /* 0x000070201e00a986 */ /* 0x0001e2000c101108 */
[----:B------:R-:W-:Y:S02]  /*34590*/  ISETP.LT.OR P2, PT, R28, 0x72, !P5 ;  /* 0x000000721c00780c */ /* 0x000fe40006f41670 */
[----:B0-----:R-:W-:-:S11]  /*345a0*/  PRMT R32, RZ, 0x7610, R32 ;  /* 0x00007610ff207816 */ /* 0x001fd60000000020 */
[----:B------:R-:W0:Y:S01]  /*345b0*/  @!P2 LDC.64 R30, c[0x0][0x5c0] ;  /* 0x00017000ff1eab82 */ /* 0x000e220000000a00 */
[----:B------:R-:W2:Y:S01]  /*345c0*/  @!P2 LDG.E.U8 R32, desc[UR8][R16.64+0x71] ;  /* 0x000071081020a981 */ /* 0x000ea2000c1e1100 */
[----:B------:R-:W-:-:S04]  /*345d0*/  @P1 LOP3.LUT R4, R4, 0x40000, RZ, 0xfc, !PT ;  /* 0x0004000004041812 */ /* 0x000fc800078efcff */
[----:B------:R-:W-:-:S04]  /*345e0*/  LOP3.LUT R4, R4, 0xfffdffff, RZ, 0xc0, !PT ;  /* 0xfffdffff04047812 */ /* 0x000fc800078ec0ff */
[----:B------:R-:W-:Y:S02]  /*345f0*/  @P0 LOP3.LUT R4, R4, 0x20000, RZ, 0xfc, !PT ;  /* 0x0002000004040812 */ /* 0x000fe400078efcff */
[----:B------:R-:W-:Y:S02]  /*34600*/  ISETP.LT.OR P0, PT, R28, 0xe9, !P4 ;  /* 0x000000e91c00780c */ /* 0x000fe40006701670 */
[----:B0-----:R-:W-:-:S05]  /*34610*/  @!P2 IADD3 R30, P3, R14, R30, RZ ;  /* 0x0000001e0e1ea210 */ /* 0x001fca0007f7e0ff */
[----:B------:R-:W-:Y:S01]  /*34620*/  @!P2 IMAD.X R31, R29, 0x1, R31, P3 ;  /* 0x000000011d1fa824 */ /* 0x000fe200018e061f */
[----:B------:R-:W-:Y:S02]  /*34630*/  ISETP.LT.OR P1, PT, R28, 0x71, !P4 ;  /* 0x000000711c00780c */ /* 0x000fe40006721670 */
[----:B--2---:R-:W-:-:S04]  /*34640*/  LOP3.LUT R32, R32, 0xff, RZ, 0xc0, !PT ;  /* 0x000000ff20207812 */ /* 0x004fc800078ec0ff */
[----:B------:R-:W-:-:S05]  /*34650*/  F2FP.F16.E4M3.UNPACK_B R32, R32 ;  /* 0x00000020ff20723e */ /* 0x000fca00020006ff */
[----:B------:R-:W-:-:S05]  /*34660*/  HADD2.F32 R32, -RZ, R32.H0_H0 ;  /* 0x20000020ff207230 */ /* 0x000fca0000004100 */
[----:B------:R-:W-:-:S04]  /*34670*/  FMUL R32, R32, UR10 ;  /* 0x0000000a20207c20 */ /* 0x000fc80008400000 */
[----:B------:R-:W-:-:S05]  /*34680*/  FFMA R32, R37, UR61, R32 ;  /* 0x0000003d25207c23 */ /* 0x000fca0008000020 */
        /* <DEDUP_REMOVED lines=10> */
[----:B------:R-:W-:Y:S02]  /*34730*/  ISETP.GE.AND P6, PT, R13, 0x81, PT ;  /* 0x000000810d00780c */ /* 0x000fe40003fc6270 */
[----:B------:R-:W-:-:S02]  /*34740*/  LOP3.LUT P4, RZ, R0, 0x8, RZ, 0xc0, !PT ;  /* 0x0000000800ff7812 */ /* 0x000fc4000788c0ff */
[----:B--2---:R-:W-:-:S04]  /*34750*/  LOP3.LUT R30, R30, 0xff, RZ, 0xc0, !PT ;  /* 0x000000ff1e1e7812 */ /* 0x004fc800078ec0ff */
[----:B------:R-:W-:-:S05]  /*34760*/  F2FP.F16.E4M3.UNPACK_B R30, R30 ;  /* 0x0000001eff1e723e */ /* 0x000fca00020006ff */
[----:B------:R-:W-:-:S05]  /*34770*/  HADD2.F32 R30, -RZ, R30.H0_H0 ;  /* 0x2000001eff1e7230 */ /* 0x000fca0000004100 */
[----:B------:R-:W-:Y:S02]  /*34780*/  FMUL R32, R30, UR10 ;  /* 0x0000000a1e207c20 */ /* 0x000fe40008400000 */
[----:B------:R-:W0:Y:S02]  /*34790*/  @!P0 LDC.64 R30, c[0x0][0x5c0] ;  /* 0x00017000ff1e8b82 */ /* 0x000e240000000a00 */
[----:B---3--:R-:W-:-:S05]  /*347a0*/  FFMA R32, R36, UR61, R32 ;  /* 0x0000003d24207c23 */ /* 0x008fca0008000020 */
[----:B------:R-:W-:-:S05]  /*347b0*/  F2FP.SATFINITE.E4M3.F32.PACK_AB_MERGE_C R32, RZ, R32, RZ ;  /* 0x00000020ff20723e */ /* 0x000fca00048070ff */
[----:B------:R-:W-:Y:S01]  /*347c0*/  @!P1 STG.E.U8 desc[UR8][R140.64+0x70], R32 ;  /* 0x000070208c009986 */ /* 0x000fe2000c101108 */
        /* <DEDUP_REMOVED lines=17> */
[----:B0-----:R-:W0:Y:S02]  /*348e0*/  @!P4 LDC.64 R30, c[0x0][0x5c0] ;  /* 0x00017000ff1ecb82 */ /* 0x001e240000000a00 */
[----:B0-----:R-:W-:-:S04]  /*348f0*/  @!P4 IADD3 R34, P2, P3, R14, R30, R9 ;  /* 0x0000001e0e22c210 */ /* 0x001fc80007b5e009 */
[----:B------:R-:W-:Y:S02]  /*34900*/  @!P4 IADD3.X R35, R29, R31, R8, P2, P3 ;  /* 0x0000001f1d23c210 */ /* 0x000fe400017e6408 */
[----:B------:R-:W-:Y:S02]  /*34910*/  ISETP.LT.OR P2, PT, R28, 0x79, !P5 ;  /* 0x000000791c00780c */ /* 0x000fe40006f41670 */
[----:B------:R-:W-:-:S11]  /*34920*/  PRMT R30, RZ, 0x7610, R30 ;  /* 0x00007610ff1e7816 */ /* 0x000fd6000000001e */
[----:B------:R-:W3:Y:S02]  /*34930*/  @!P2 LDG.E.U8 R30, desc[UR8][R16.64+0x78] ;  /* 0x00007808101ea981 */ /* 0x000ee4000c1e1100 */
[----:B---3--:R-:W-:-:S04]  /*34940*/  LOP3.LUT R30, R30, 0xff, RZ, 0xc0, !PT ;  /* 0x000000ff1e1e7812 */ /* 0x008fc800078ec0ff */
[----:B------:R-:W-:-:S05]  /*34950*/  F2FP.F16.E4M3.UNPACK_B R30, R30 ;  /* 0x0000001eff1e723e */ /* 0x000fca00020006ff */
[----:B------:R-:W-:-:S05]  /*34960*/  HADD2.F32 R30, -RZ, R30.H0_H0 ;  /* 0x2000001eff1e7230 */ /* 0x000fca0000004100 */
[----:B------:R-:W-:Y:S02]  /*34970*/  FMUL R32, R30, UR10 ;  /* 0x0000000a1e207c20 */ /* 0x000fe40008400000 */
[----:B------:R-:W0:Y:S02]  /*34980*/  @!P2 LDC.64 R30, c[0x0][0x5c0] ;  /* 0x00017000ff1eab82 */ /* 0x000e240000000a00 */
[----:B-----5:R-:W-:Y:S01]  /*34990*/  FFMA R32, R57, UR61, R32 ;  /* 0x0000003d39207c23 */ /* 0x020fe20008000020 */
[----:B------:R-:W-:Y:S01]  /*349a0*/  ISETP.LT.OR P6, PT, R28, 0xe9, !P6 ;  /* 0x000000e91c00780c */ /* 0x000fe200077c1670 */
[----:B------:R-:W3:Y:S03]  /*349b0*/  LDL.LU R57, [R1+0x4ec] ;  /* 0x0004ec0001397983 */ /* 0x000ee60000300800 */
[----:B------:R-:W-:Y:S01]  /*349c0*/  F2FP.SATFINITE.E4M3.F32.PACK_AB_MERGE_C R32, RZ, R32, RZ ;  /* 0x00000020ff20723e */ /* 0x000fe200048070ff */
[----:B------:R-:W4:Y:S01]  /*349d0*/  LDL.LU R85, [R1+0x4f0] ;  /* 0x0004f00001557983 */ /* 0x000f220000300800 */
[----:B0-----:R-:W-:-:S05]  /*349e0*/  @!P2 IADD3 R30, P3, R14, R30, RZ ;  /* 0x0000001e0e1ea210 */ /* 0x001fca0007f7e0ff */
[----:B------:R-:W-:-:S05]  /*349f0*/  @!P2 IMAD.X R31, R29, 0x1, R31, P3 ;  /* 0x000000011d1fa824 */ /* 0x000fca00018e061f */
[----:B------:R0:W-:Y:S01]  /*34a00*/  @!P2 STG.E.U8 desc[UR8][R30.64+0x78], R32 ;  /* 0x000078201e00a986 */ /* 0x0001e2000c101108 */
[----:B------:R-:W-:Y:S02]  /*34a10*/  ISETP.LT.OR P2, PT, R28, 0x7a, !P5 ;  /* 0x0000007a1c00780c */ /* 0x000fe40006f41670 */
[----:B0-----:R-:W-:-:S11]  /*34a20*/  PRMT R32, RZ, 0x7610, R32 ;  /* 0x00007610ff207816 */ /* 0x001fd60000000020 */
[----:B------:R-:W0:Y:S01]  /*34a30*/  @!P2 LDC.64 R30, c[0x0][0x5c0] ;  /* 0x00017000ff1eab82 */ /* 0x000e220000000a00 */
[----:B------:R-:W5:Y:S01]  /*34a40*/  @!P2 LDG.E.U8 R32, desc[UR8][R16.64+0x79] ;  /* 0x000079081020a981 */ /* 0x000f62000c1e1100 */
[----:B------:R-:W-:-:S04]  /*34a50*/  LOP3.LUT R4, R4, 0xffff7fff, RZ, 0xc0, !PT ;  /* 0xffff7fff04047812 */ /* 0x000fc800078ec0ff */
[----:B------:R-:W-:Y:S02]  /*34a60*/  @P0 LOP3.LUT R4, R4, 0x8000, RZ, 0xfc, !PT ;  /* 0x0000800004040812 */ /* 0x000fe400078efcff */
[----:B0-----:R-:W-:-:S05]  /*34a70*/  @!P2 IADD3 R30, P3, R14, R30, RZ ;  /* 0x0000001e0e1ea210 */ /* 0x001fca0007f7e0ff */
[----:B------:R-:W-:Y:S01]  /*34a80*/  @!P2 IMAD.X R31, R29, 0x1, R31, P3 ;  /* 0x000000011d1fa824 */ /* 0x000fe200018e061f */
[----:B------:R-:W-:-:S04]  /*34a90*/  LOP3.LUT R4, R4, 0xffffbfff, RZ, 0xc0, !PT ;  /* 0xffffbfff04047812 */ /* 0x000fc800078ec0ff */
[----:B------:R-:W-:-:S04]  /*34aa0*/  @P1 LOP3.LUT R4, R4, 0x4000, RZ, 0xfc, !PT ;  /* 0x0000400004041812 */ /* 0x000fc800078efcff */
[----:B------:R-:W-:-:S04]  /*34ab0*/  LOP3.LUT R4, R4, 0xffffdfff, RZ, 0xc0, !PT ;  /* 0xffffdfff04047812 */ /* 0x000fc800078ec0ff */
[----:B------:R-:W-:Y:S02]  /*34ac0*/  @P4 LOP3.LUT R4, R4, 0x2000, RZ, 0xfc, !PT ;  /* 0x0000200004044812 */ /* 0x000fe400078efcff */
[----:B------:R-:W-:Y:S02]  /*34ad0*/  LOP3.LUT P4, RZ, R5, 0x1000, RZ, 0xc0, !PT ;  /* 0x0000100005ff7812 */ /* 0x000fe4000788c0ff */
[----:B-----5:R-:W-:-:S04]  /*34ae0*/  LOP3.LUT R32, R32, 0xff, RZ, 0xc0, !PT ;  /* 0x000000ff20207812 */ /* 0x020fc800078ec0ff */
        /* <DEDUP_REMOVED lines=10> */
[----:B------:R-:W-:Y:S02]  /*34b90*/  LOP3.LUT P5, RZ, R5, 0x800, RZ, 0xc0, !PT ;  /* 0x0000080005ff7812 */ /* 0x000fe400078ac0ff */
        /* <DEDUP_REMOVED lines=8> */
[----:B------:R0:W-:Y:S02]  /*34c20*/  @!P4 STG.E.U8 desc[UR8][R146.64+0x78], R30 ;  /* 0x0000781e9200c986 */ /* 0x0001e4000c101108 */
[----:B0-----:R-:W-:-:S06]  /*34c30*/  PRMT R30, RZ, 0x7610, R30 ;  /* 0x00007610ff1e7816 */ /* 0x001fcc000000001e */
[----:B------:R-:W3:Y:S01]  /*34c40*/  @!P5 LDG.E.U8 R30, desc[UR8][R18.64+0x79] ;  /* 0x00007908121ed981 */ /* 0x000ee2000c1e1100 */
[----:B------:R-:W-:Y:S02]  /*34c50*/  LOP3.LUT P1, RZ, R7, 0x100000, RZ, 0xc0, !PT ;  /* 0x0010000007ff7812 */ /* 0x000fe4000782c0ff */
[----:B------:R-:W-:Y:S02]  /*34c60*/  @P6 LOP3.LUT R4, R4, 0x1000, RZ, 0xfc, !PT ;  /* 0x0000100004046812 */ /* 0x000fe400078efcff */
[----:B------:R-:W-:Y:S02]  /*34c70*/  @!P6 IADD3.X R33, R29, R31, R8, P2, P3 ;  /* 0x0000001f1d21e210 */ /* 0x000fe400017e6408 */
[----:B------:R-:W-:Y:S02]  /*34c80*/  ISETP.LT.OR P6, PT, R28, 0x71, !P1 ;  /* 0x000000711c00780c */ /* 0x000fe40004fc1670 */
[C---:B------:R-:W-:Y:S02]  /*34c90*/  LOP3.LUT P0, RZ, R7.reuse, 0x200000, RZ, 0xc0, !PT ;  /* 0x0020000007ff7812 */ /* 0x040fe4000780c0ff */
[----:B------:R-:W-:-:S09]  /*34ca0*/  LOP3.LUT R7, R7, 0xfff7ffff, RZ, 0xc0, !PT ;  /* 0xfff7ffff07077812 */ /* 0x000fd200078ec0ff */
[----:B------:R-:W-:Y:S02]  /*34cb0*/  @!P6 IADD3 R52, P2, P3, R3, R14, R9 ;  /* 0x0000000e0334e210 */ /* 0x000fe40007b5e009 */
[----:B------:R-:W-:Y:S02]  /*34cc0*/  @P6 LOP3.LUT R7, R7, 0x80000, RZ, 0xfc, !PT ;  /* 0x0008000007076812 */ /* 0x000fe400078efcff */
        /* <DEDUP_REMOVED lines=10> */
[----:B------:R0:W-:Y:S02]  /*34d70*/  @!P5 STG.E.U8 desc[UR8][R148.64+0x79], R30 ;  /* 0x0000791e9400d986 */ /* 0x0001e4000c101108 */
[----:B0-----:R-:W-:-:S06]  /*34d80*/  PRMT R30, RZ, 0x7610, R30 ;  /* 0x00007610ff1e7816 */ /* 0x001fcc000000001e */
[----:B------:R-:W4:Y:S01]  /*34d90*/  @!P6 LDG.E.U8 R30, desc[UR8][R20.64+0x70] ;  /* 0x00007008141ee981 */ /* 0x000f22000c1e1100 */
[----:B------:R-:W-:-:S04]  /*34da0*/  @!P4 IADD3 R56, P2, P3, R3, R14, R9 ;  /* 0x0000000e0338c210 */ /* 0x000fc80007b5e009 */
[----:B------:R-:W-:Y:S02]  /*34db0*/  @!P4 IADD3.X R60, R2, R29, R8, P2, P3 ;  /* 0x0000001d023cc210 */ /* 0x000fe400017e6408 */
[----:B------:R-:W-:Y:S02]  /*34dc0*/  ISETP.LT.OR P3, PT, R28, 0x79, !P1 ;  /* 0x000000791c00780c */ /* 0x000fe40004f61670 */
[----:B------:R-:W-:-:S11]  /*34dd0*/  LOP3.LUT R7, R7, 0xfffeffff, RZ, 0xc0, !PT ;  /* 0xfffeffff07077812 */ /* 0x000fd600078ec0ff */
[----:B------:R-:W-:Y:S02]  /*34de0*/  @!P3 IADD3 R61, P2, P4, R3, R14, R9 ;  /* 0x0000000e033db210 */ /* 0x000fe40007c5e009 */
[----:B------:R-:W-:Y:S02]  /*34df0*/  @P3 LOP3.LUT R7, R7, 0x10000, RZ, 0xfc, !PT ;  /* 0x0001000007073812 */ /* 0x000fe400078efcff */
[----:B------:R-:W-:Y:S02]  /*34e00*/  @!P3 IADD3.X R62, R2, R29, R8, P2, P4 ;  /* 0x0000001d023eb210 */ /* 0x000fe400017e8408 */
[----:B------:R-:W-:Y:S02]  /*34e10*/  LOP3.LUT P3, RZ, R0, 0x400, RZ, 0xc0, !PT ;  /* 0x0000040000ff7812 */ /* 0x000fe4000786c0ff */
[----:B----4-:R-:W-:-:S04]  /*34e20*/  LOP3.LUT R30, R30, 0xff, RZ, 0xc0, !PT ;  /* 0x000000ff1e1e7812 */ /* 0x010fc800078ec0ff */
[----:B------:R-:W-:-:S05]  /*34e30*/  F2FP.F16.E4M3.UNPACK_B R30, R30 ;  /* 0x0000001eff1e723e */ /* 0x000fca00020006ff */
[----:B------:R-:W-:-:S05]  /*34e40*/  HADD2.F32 R30, -RZ, R30.H0_H0 ;  /* 0x2000001eff1e7230 */ /* 0x000fca0000004100 */
[----:B------:R-:W-:-:S04]  /*34e50*/  FMUL R30, R30, UR10 ;  /* 0x0000000a1e1e7c20 */ /* 0x000fc80008400000 */
[----:B--2---:R-:W-:Y:S01]  /*34e60*/  FFMA R30, R57, UR61, R30 ;  /* 0x0000003d391e7c23 */ /* 0x004fe2000800001e */
[----:B------:R-:W-:Y:S01]  /*34e70*/  ISETP.LT.OR P2, PT, R28, 0x7a, !P1 ;  /* 0x0000007a1c00780c */ /* 0x000fe20004f41670 */
[----:B------:R-:W2:Y:S03]  /*34e80*/  LDL.LU R57, [R1+0x4fc] ;  /* 0x0004fc0001397983 */ /* 0x000ea60000300800 */
[----:B------:R-:W-:-:S05]  /*34e90*/  F2FP.SATFINITE.E4M3.F32.PACK_AB_MERGE_C R30, RZ, R30, RZ ;  /* 0x0000001eff1e723e */ /* 0x000fca00048070ff */
[----:B------:R0:W-:Y:S02]  /*34ea0*/  @!P6 STG.E.U8 desc[UR8][R144.64+0x70], R30 ;  /* 0x0000701e9000e986 */ /* 0x0001e4000c101108 */
[----:B0-----:R-:W-:-:S06]  /*34eb0*/  PRMT R30, RZ, 0x7610, R30 ;  /* 0x00007610ff1e7816 */ /* 0x001fcc000000001e */
[----:B------:R-:W4:Y:S01]  /*34ec0*/  @!P3 LDG.E.U8 R30, desc[UR8][R20.64+0x71] ;  /* 0x00007108141eb981 */ /* 0x000f22000c1e1100 */
[----:B------:R-:W-:Y:S02]  /*34ed0*/  LOP3.LUT R7, R7, 0xfffdffff, RZ, 0xc0, !PT ;  /* 0xfffdffff07077812 */ /* 0x000fe400078ec0ff */
[----:B------:R-:W-:Y:S02]  /*34ee0*/  @!P2 IADD3 R59, P5, P4, R3, R14, R9 ;  /* 0x0000000e033ba210 */ /* 0x000fe40007cbe009 */
[----:B------:R-:W-:Y:S02]  /*34ef0*/  @P2 LOP3.LUT R7, R7, 0x20000, RZ, 0xfc, !PT ;  /* 0x0002000007072812 */ /* 0x000fe400078efcff */
[----:B------:R-:W-:Y:S02]  /*34f00*/  @!P2 IADD3.X R63, R2, R29, R8, P5, P4 ;  /* 0x0000001d023fa210 */ /* 0x000fe40002fe8408 */
[----:B------:R-:W-:Y:S02]  /*34f10*/  LOP3.LUT P6, RZ, R7, 0x80000, RZ, 0xc0, !PT ;  /* 0x0008000007ff7812 */ /* 0x000fe400078cc0ff */
[----:B------:R-:W-:-:S13]  /*34f20*/  ISETP.LT.OR P4, PT, R28, 0x71, !P0 ;  /* 0x000000711c00780c */ /* 0x000fda0004781670 */
[----:B------:R-:W-:-:S04]  /*34f30*/  @!P4 IADD3 R66, P2, P5, R3, R14, R11 ;  /* 0x0000000e0342c210 */ /* 0x000fc80007d5e00b */
[----:B------:R-:W-:Y:S02]  /*34f40*/  @!P4 IADD3.X R67, R2, R29, R10, P2, P5 ;  /* 0x0000001d0243c210 */ /* 0x000fe400017ea40a */
[----:B------:R-:W-:Y:S02]  /*34f50*/  ISETP.LT.OR P5, PT, R28, 0x72, !P0 ;  /* 0x000000721c00780c */ /* 0x000fe400047a1670 */
[----:B----4-:R-:W-:-:S04]  /*34f60*/  LOP3.LUT R30, R30, 0xff, RZ, 0xc0, !PT ;  /* 0x000000ff1e1e7812 */ /* 0x010fc800078ec0ff */
[----:B------:R-:W-:-:S05]  /*34f70*/  F2FP.F16.E4M3.UNPACK_B R30, R30 ;  /* 0x0000001eff1e723e */ /* 0x000fca00020006ff */
[----:B------:R-:W-:-:S05]  /*34f80*/  HADD2.F32 R30, -RZ, R30.H0_H0 ;  /* 0x2000001eff1e7230 */ /* 0x000fca0000004100 */
[----:B------:R-:W-:-:S04]  /*34f90*/  FMUL R30, R30, UR10 ;  /* 0x0000000a1e1e7c20 */ /* 0x000fc80008400000 */
[----:B---3--:R-:W-:Y:S01]  /*34fa0*/  FFMA R30, R85, UR61, R30 ;  /* 0x0000003d551e7c23 */ /* 0x008fe2000800001e */
[----:B------:R-:W-:Y:S01]  /*34fb0*/  LOP3.LUT R7, R7, 0xffffefff, RZ, 0xc0, !PT ;  /* 0xffffefff07077812 */ /* 0x000fe200078ec0ff */
[----:B------:R-:W3:Y:S03]  /*34fc0*/  LDL.LU R85, [R1+0x500] ;  /* 0x0005000001557983 */ /* 0x000ee60000300800 */
[----:B------:R-:W-:Y:S01]  /*34fd0*/  F2FP.SATFINITE.E4M3.F32.PACK_AB_MERGE_C R30, RZ, R30, RZ ;  /* 0x0000001eff1e723e */ /* 0x000fe200048070ff */
[----:B------:R-:W4:Y:S04]  /*34fe0*/  LDL.LU R84, [R1+0x504] ;  /* 0x0005040001547983 */ /* 0x000f280000300800 */
[----:B------:R0:W-:Y:S02]  /*34ff0*/  @!P3 STG.E.U8 desc[UR8][R82.64+0x71], R30 ;  /* 0x0000711e5200b986 */ /* 0x0001e4000c101108 */
[----:B0-----:R-:W0:Y:S01]  /*35000*/  @!P6 LDC.64 R30, c[0x0][0x5c0] ;  /* 0x00017000ff1eeb82 */ /* 0x001e220000000a00 */
[----:B------:R-:W-:-:S04]  /*35010*/  @!P5 IADD3 R68, P2, P3, R3, R14, R11 ;  /* 0x0000000e0344d210 */ /* 0x000fc80007b5e00b */
[----:B------:R-:W-:Y:S02]  /*35020*/  @!P5 IADD3.X R70, R2, R29, R10, P2, P3 ;  /* 0x0000001d0246d210 */ /* 0x000fe400017e640a */
[----:B0-----:R-:W-:Y:S02]  /*35030*/  @!P6 IADD3 R30, P2, R52, R30, RZ ;  /* 0x0000001e341ee210 */ /* 0x001fe40007f5e0ff */
[----:B------:R-:W-:-:S06]  /*35040*/  PRMT R52, RZ, 0x7610, R52 ;  /* 0x00007610ff347816 */ /* 0x000fcc0000000034 */
[----:B------:R-:W5:Y:S01]  /*35050*/  @!P6 LDG.E.U8 R52, desc[UR8][R22.64+0x70] ;  /* 0x000070081634e981 */ /* 0x000f62000c1e1100 */
[----:B------:R-:W-:Y:S01]  /*35060*/  @!P6 IMAD.X R31, R53, 0x1, R31, P2 ;  /* 0x00000001351fe824 */ /* 0x000fe200010e061f */
[----:B------:R-:W-:Y:S02]  /*35070*/  ISETP.LT.OR P2, PT, R28, 0x72, !P1 ;  /* 0x000000721c00780c */ /* 0x000fe40004f41670 */
[----:B------:R-:W-:-:S04]  /*35080*/  @P4 LOP3.LUT R7, R7, 0x1000, RZ, 0xfc, !PT ;  /* 0x0000100007074812 */ /* 0x000fc800078efcff */
[----:B------:R-:W-:Y:S02]  /*35090*/  LOP3.LUT R7, R7, 0xffffdfff, RZ, 0xc0, !PT ;  /* 0xffffdfff07077812 */ /* 0x000fe400078ec0ff */
[----:B------:R-:W-:Y:S02]  /*350a0*/  LOP3.LUT P3, RZ, R5, 0x20000, RZ, 0xc0, !PT ;  /* 0x0002000005ff7812 */ /* 0x000fe4000786c0ff */
[----:B------:R-:W-:Y:S02]  /*350b0*/  @P5 LOP3.LUT R7, R7, 0x2000, RZ, 0xfc, !PT ;  /* 0x0000200007075812 */ /* 0x000fe400078efcff */
[----:B------:R-:W-:Y:S02]  /*350c0*/  ISETP.LT.OR P5, PT, R28, 0x79, !P0 ;  /* 0x000000791c00780c */ /* 0x000fe400047a1670 */
[----:B------:R-:W-:-:S07]  /*350d0*/  LOP3.LUT R7, R7, 0xfffbffff, RZ, 0xc0, !PT ;  /* 0xfffbffff07077812 */ /* 0x000fce00078ec0ff */
[----:B------:R-:W-:Y:S02]  /*350e0*/  @P3 LOP3.LUT R7, R7, 0x40000, RZ, 0xfc, !PT ;  /* 0x0004000007073812 */ /* 0x000fe400078efcff */
[----:B-----5:R-:W-:-:S04]  /*350f0*/  LOP3.LUT R52, R52, 0xff, RZ, 0xc0, !PT ;  /* 0x000000ff34347812 */ /* 0x020fc800078ec0ff */
[----:B------:R-:W-:-:S05]  /*35100*/  F2FP.F16.E4M3.UNPACK_B R52, R52 ;  /* 0x00000034ff34723e */ /* 0x000fca00020006ff */
[----:B------:R-:W-:-:S05]  /*35110*/  HADD2.F32 R52, -RZ, R52.H0_H0 ;  /* 0x20000034ff347230 */ /* 0x000fca0000004100 */
[----:B------:R-:W-:-:S04]  /*35120*/  FMUL R53, R52, UR10 ;  /* 0x0000000a34357c20 */ /* 0x000fc80008400000 */
[----:B--2---:R-:W-:-:S05]  /*35130*/  FFMA R53, R57, UR61, R53 ;  /* 0x0000003d39357c23 */ /* 0x004fca0008000035 */
        /* <DEDUP_REMOVED lines=8> */
[----:B------:R-:W-:Y:S01]  /*351c0*/  ISETP.LT.OR P6, PT, R28, 0x7a, !P0 ;  /* 0x0000007a1c00780c */ /* 0x000fe200047c1670 */
[----:B------:R-:W-:-:S12]  /*351d0*/  @!P2 IMAD.X R31, R60, 0x1, R31, P5 ;  /* 0x000000013c1fa824 */ /* 0x000fd800028e061f */
[----:B------:R-:W-:-:S04]  /*351e0*/  @!P6 IADD3 R53, P4, P3, R3, R14, R11 ;  /* 0x0000000e0335e210 */ /* 0x000fc80007b9e00b */
[----:B------:R-:W-:Y:S02]  /*351f0*/  @!P6 IADD3.X R57, R2, R29, R10, P4, P3 ;  /* 0x0000001d0239e210 */ /* 0x000fe400027e640a */
[----:B------:R-:W-:Y:S02]  /*35200*/  LOP3.LUT P3, RZ, R7, 0x40000, RZ, 0xc0, !PT ;  /* 0x0004000007ff7812 */ /* 0x000fe4000786c0ff */
[----:B--2---:R-:W-:-:S04]  /*35210*/  LOP3.LUT R56, R56, 0xff, RZ, 0xc0, !PT ;  /* 0x000000ff38387812 */ /* 0x004fc800078ec0ff */
[----:B------:R-:W-:-:S05]  /*35220*/  F2FP.F16.E4M3.UNPACK_B R56, R56 ;  /* 0x00000038ff38723e */ /* 0x000fca00020006ff */
[----:B------:R-:W-:-:S05]  /*35230*/  HADD2.F32 R56, -RZ, R56.H0_H0 ;  /* 0x20000038ff387230 */ /* 0x000fca0000004100 */
[----:B------:R-:W-:-:S04]  /*35240*/  FMUL R56, R56, UR10 ;  /* 0x0000000a38387c20 */ /* 0x000fc80008400000 */
[----:B---3--:R-:W-:Y:S01]  /*35250*/  FFMA R56, R85, UR61, R56 ;  /* 0x0000003d55387c23 */ /* 0x008fe20008000038 */
[----:B------:R-:W-:Y:S01]  /*35260*/  LOP3.LUT P4, RZ, R0, 0x800000, RZ, 0xc0, !PT ;  /* 0x0080000000ff7812 */ /* 0x000fe2000788c0ff */
[----:B------:R-:W2:Y:S03]  /*35270*/  LDL.LU R85, [R1+0x508] ;  /* 0x0005080001557983 */ /* 0x000ea60000300800 */
[----:B------:R-:W-:Y:S01]  /*35280*/  F2FP.SATFINITE.E4M3.F32.PACK_AB_MERGE_C R56, RZ, R56, RZ ;  /* 0x00000038ff38723e */ /* 0x000fe200048070ff */
[----:B------:R-:W3:Y:S04]  /*35290*/  LDL.LU R91, [R1+0x50c] ;  /* 0x00050c00015b7983 */ /* 0x000ee80000300800 */
[----:B------:R0:W-:Y:S02]  /*352a0*/  @!P2 STG.E.U8 desc[UR8][R30.64+0x71], R56 ;  /* 0x000071381e00a986 */ /* 0x0001e4000c101108 */
[----:B0-----:R-:W-:-:S06]  /*352b0*/  PRMT R30, RZ, 0x7610, R30 ;  /* 0x00007610ff1e7816 */ /* 0x001fcc000000001e */
[----:B------:R-:W5:Y:S02]  /*352c0*/  @!P3 LDG.E.U8 R30, desc[UR8][R20.64+0x78] ;  /* 0x00007808141eb981 */ /* 0x000f64000c1e1100 */
[----:B-----5:R-:W-:-:S04]  /*352d0*/  LOP3.LUT R30, R30, 0xff, RZ, 0xc0, !PT ;  /* 0x000000ff1e1e7812 */ /* 0x020fc800078ec0ff */
[----:B------:R-:W-:-:S05]  /*352e0*/  F2FP.F16.E4M3.UNPACK_B R30, R30 ;  /* 0x0000001eff1e723e */ /* 0x000fca00020006ff */
[----:B------:R-:W-:-:S05]  /*352f0*/  HADD2.F32 R30, -RZ, R30.H0_H0 ;  /* 0x2000001eff1e7230 */ /* 0x000fca0000004100 */
[----:B------:R-:W-:-:S04]  /*35300*/  FMUL R30, R30, UR10 ;  /* 0x0000000a1e1e7c20 */ /* 0x000fc80008400000 */
[----:B----4-:R-:W-:-:S05]  /*35310*/  FFMA R30, R84, UR61, R30 ;  /* 0x0000003d541e7c23 */ /* 0x010fca000800001e */
[----:B------:R-:W-:-:S05]  /*35320*/  F2FP.SATFINITE.E4M3.F32.PACK_AB_MERGE_C R30, RZ, R30, RZ ;  /* 0x0000001eff1e723e */ /* 0x000fca00048070ff */
[----:B------:R0:W-:Y:S02]  /*35330*/  @!P3 STG.E.U8 desc[UR8][R152.64+0x78], R30 ;  /* 0x0000781e9800b986 */ /* 0x0001e4000c101108 */
[----:B0-----:R-:W-:-:S06]  /*35340*/  PRMT R30, RZ, 0x7610, R30 ;  /* 0x00007610ff1e7816 */ /* 0x001fcc000000001e */
[----:B------:R-:W4:Y:S01]  /*35350*/  @!P4 LDG.E.U8 R30, desc[UR8][R20.64+0x79] ;  /* 0x00007908141ec981 */ /* 0x000f22000c1e1100 */
[----:B------:R-:W-:-:S04]  /*35360*/  LOP3.LUT R7, R7, 0xfffff7ff, RZ, 0xc0, !PT ;  /* 0xfffff7ff07077812 */ /* 0x000fc800078ec0ff */
[----:B------:R-:W-:Y:S02]  /*35370*/  @P6 LOP3.LUT R7, R7, 0x800, RZ, 0xfc, !PT ;  /* 0x0000080007076812 */ /* 0x000fe400078efcff */
[C---:B------:R-:W-:Y:S02]  /*35380*/  ISETP.LT.OR P6, PT, R28.reuse, 0x81, !P1 ;  /* 0x000000811c00780c */ /* 0x040fe40004fc1670 */
[----:B------:R-:W-:-:S11]  /*35390*/  ISETP.LT.OR P3, PT, R28, 0x89, !P1 ;  /* 0x000000891c00780c */ /* 0x000fd60004f61670 */
[----:B------:R-:W-:-:S04]  /*353a0*/  @!P6 IADD3 R78, P2, P5, R3, R14, R9 ;  /* 0x0000000e034ee210 */ /* 0x000fc80007d5e009 */
[----:B------:R-:W-:Y:S02]  /*353b0*/  @!P6 IADD3.X R83, R2, R29, R8, P2, P5 ;  /* 0x0000001d0253e210 */ /* 0x000fe400017ea408 */
[----:B------:R-:W-:Y:S02]  /*353c0*/  ISETP.LT.OR P2, PT, R28, 0x82, !P1 ;  /* 0x000000821c00780c */ /* 0x000fe40004f41670 */
[----:B------:R-:W-:-:S11]  /*353d0*/  LOP3.LUT R0, R0, 0xfdffffff, RZ, 0xc0, !PT ;  /* 0xfdffffff00007812 */ /* 0x000fd600078ec0ff */
[----:B------:R-:W-:-:S04]  /*353e0*/  @!P2 IADD3 R74, P5, P6, R3, R14, R9 ;  /* 0x0000000e034aa210 */ /* 0x000fc80007ebe009 */
[-CC-:B------:R-:W-:Y:S02]  /*353f0*/  @!P2 IADD3.X R79, R2, R29.reuse, R8.reuse, P5, P6 ;  /* 0x0000001d024fa210 */ /* 0x180fe40002fec408 */
[----:B------:R-:W-:Y:S02]  /*35400*/  @!P3 IADD3 R82, P5, P6, R3, R14, R9 ;  /* 0x0000000e0352b210 */ /* 0x000fe40007ebe009 */
[----:B------:R-:W-:Y:S02]  /*35410*/  @P3 LOP3.LUT R0, R0, 0x2000000, RZ, 0xfc, !PT ;  /* 0x0200000000003812 */ /* 0x000fe400078efcff */
[----:B------:R-:W-:Y:S02]  /*35420*/  @!P3 IADD3.X R84, R2, R29, R8, P5, P6 ;  /* 0x0000001d0254b210 */ /* 0x000fe40002fec408 */
[----:B------:R-:W-:Y:S02]  /*35430*/  LOP3.LUT P3, RZ, R7, 0x10000, RZ, 0xc0, !PT ;  /* 0x0001000007ff7812 */ /* 0x000fe4000786c0ff */
[----:B------:R-:W-:-:S02]  /*35440*/  PRMT R56, RZ, 0x7610, R56 ;  /* 0x00007610ff387816 */ /* 0x000fc40000000038 */
[----:B----4-:R-:W-:-:S04]  /*35450*/  LOP3.LUT R30, R30, 0xff, RZ, 0xc0, !PT ;  /* 0x000000ff1e1e7812 */ /* 0x010fc800078ec0ff */
[----:B------:R-:W-:-:S05]  /*35460*/  F2FP.F16.E4M3.UNPACK_B R30, R30 ;  /* 0x0000001eff1e723e */ /* 0x000fca00020006ff */
[----:B------:R-:W-:-:S05]  /*35470*/  HADD2.F32 R30, -RZ, R30.H0_H0 ;  /* 0x2000001eff1e7230 */ /* 0x000fca0000004100 */
[----:B------:R-:W-:-:S04]  /*35480*/  FMUL R30, R30, UR10 ;  /* 0x0000000a1e1e7c20 */ /* 0x000fc80008400000 */
[----:B--2---:R-:W-:Y:S01]  /*35490*/  FFMA R30, R85, UR61, R30 ;  /* 0x0000003d551e7c23 */ /* 0x004fe2000800001e */
[----:B------:R-:W-:Y:S01]  /*354a0*/  LOP3.LUT P2, RZ, R7, 0x20000, RZ, 0xc0, !PT ;  /* 0x0002000007ff7812 */ /* 0x000fe2000784c0ff */
[----:B------:R-:W2:Y:S03]  /*354b0*/  LDL.LU R85, [R1+0x510] ;  /* 0x0005100001557983 */ /* 0x000ea60000300800 */
[----:B------:R-:W-:-:S05]  /*354c0*/  F2FP.SATFINITE.E4M3.F32.PACK_AB_MERGE_C R30, RZ, R30, RZ ;  /* 0x0000001eff1e723e */ /* 0x000fca00048070ff */
[----:B------:R0:W-:Y:S04]  /*354d0*/  @!P4 STG.E.U8 desc[UR8][R154.64+0x79], R30 ;  /* 0x0000791e9a00c986 */ /* 0x0001e8000c101108 */
[----:B------:R-:W4:Y:S01]  /*354e0*/  @!P3 LDG.E.U8 R56, desc[UR8][R22.64+0x78] ;  /* 0x000078081638b981 */ /* 0x000f22000c1e1100 */
[----:B0-----:R-:W0:Y:S01]  /*354f0*/  @!P3 LDC.64 R30, c[0x0][0x5c0] ;  /* 0x00017000ff1ebb82 */ /* 0x001e220000000a00 */
[----:B------:R-:W-:Y:S02]  /*35500*/  LOP3.LUT R7, R7, 0xffffbfff, RZ, 0xc0, !PT ;  /* 0xffffbfff07077812 */ /* 0x000fe400078ec0ff */
[----:B------:R-:W-:Y:S02]  /*35510*/  ISETP.LT.OR P6, PT, R28, 0x8a, !P1 ;  /* 0x0000008a1c00780c */ /* 0x000fe40004fc1670 */
[----:B------:R-:W-:-:S02]  /*35520*/  @P1 LOP3.LUT R7, R7, 0x4000, RZ, 0xfc, !PT ;  /* 0x0000400007071812 */ /* 0x000fc400078efcff */
[----:B0-----:R-:W-:-:S05]  /*35530*/  @!P3 IADD3 R30, P1, R61, R30, RZ ;  /* 0x0000001e3d1eb210 */ /* 0x001fca0007f3e0ff */
[----:B------:R-:W-:Y:S01]  /*35540*/  @!P3 IMAD.X R31, R62, 0x1, R31, P1 ;  /* 0x000000013e1fb824 */ /* 0x000fe200008e061f */
[----:B----4-:R-:W-:-:S04]  /*35550*/  LOP3.LUT R56, R56, 0xff, RZ, 0xc0, !PT ;  /* 0x000000ff38387812 */ /* 0x010fc800078ec0ff */
[----:B------:R-:W-:-:S05]  /*35560*/  F2FP.F16.E4M3.UNPACK_B R56, R56 ;  /* 0x00000038ff38723e */ /* 0x000fca00020006ff */
[----:B------:R-:W-:-:S05]  /*35570*/  HADD2.F32 R56, -RZ, R56.H0_H0 ;  /* 0x20000038ff387230 */ /* 0x000fca0000004100 */
[----:B------:R-:W-:-:S04]  /*35580*/  FMUL R56, R56, UR10 ;  /* 0x0000000a38387c20 */ /* 0x000fc80008400000 */
[----:B---3--:R-:W-:Y:S01]  /*35590*/  FFMA R56, R91, UR61, R56 ;  /* 0x0000003d5b387c23 */ /* 0x008fe20008000038 */
[----:B------:R-:W-:Y:S01]  /*355a0*/  @!P6 IADD3 R75, P4, P5, R3, R14, R9 ;  /* 0x0000000e034be210 */ /* 0x000fe20007d9e009 */
[----:B------:R-:W3:Y:S03]  /*355b0*/  LDL.LU R91, [R1+0x514] ;  /* 0x00051400015b7983 */ /* 0x000ee60000300800 */
[----:B------:R-:W-:-:S05]  /*355c0*/  F2FP.SATFINITE.E4M3.F32.PACK_AB_MERGE_C R56, RZ, R56, RZ ;  /* 0x00000038ff38723e */ /* 0x000fca00048070ff */
[----:B------:R0:W-:Y:S02]  /*355d0*/  @!P3 STG.E.U8 desc[UR8][R30.64+0x78], R56 ;  /* 0x000078381e00b986 */ /* 0x0001e4000c101108 */
[----:B0-----:R-:W-:Y:S01]  /*355e0*/  PRMT R56, RZ, 0x7610, R56 ;  /* 0x00007610ff387816 */ /* 0x001fe20000000038 */
[----:B------:R-:W0:Y:S05]  /*355f0*/  @!P2 LDC.64 R30, c[0x0][0x5c0] ;  /* 0x00017000ff1eab82 */ /* 0x000e2a0000000a00 */
[----:B------:R-:W4:Y:S01]  /*35600*/  @!P2 LDG.E.U8 R56, desc[UR8][R22.64+0x79] ;  /* 0x000079081638a981 */ /* 0x000f22000c1e1100 */
[----:B------:R-:W-:Y:S02]  /*35610*/  @!P6 IADD3.X R80, R2, R29, R8, P4, P5 ;  /* 0x0000001d0250e210 */ /* 0x000fe400027ea408 */
[----:B------:R-:W-:-:S02]  /*35620*/  LOP3.LUT P4, RZ, R5, 0x400000, RZ, 0xc0, !PT ;  /* 0x0040000005ff7812 */ /* 0x000fc4000788c0ff */
[----:B------:R-:W-:Y:S02]  /*35630*/  ISETP.LT.OR P5, PT, R28, 0x81, !P0 ;  /* 0x000000811c00780c */ /* 0x000fe400047a1670 */
[----:B------:R-:W-:-:S09]  /*35640*/  LOP3.LUT R7, R7, 0xffff7fff, RZ, 0xc0, !PT ;  /* 0xffff7fff07077812 */ /* 0x000fd200078ec0ff */
[----:B------:R-:W-:Y:S02]  /*35650*/  @P4 LOP3.LUT R7, R7, 0x8000, RZ, 0xfc, !PT ;  /* 0x0000800007074812 */ /* 0x000fe400078efcff */
[----:B------:R-:W-:-:S04]  /*35660*/  @!P5 IADD3 R71, P1, P4, R3, R14, R11 ;  /* 0x0000000e0347d210 */ /* 0x000fc80007c3e00b */
[----:B------:R-:W-:Y:S02]  /*35670*/  @!P5 IADD3.X R73, R2, R29, R10, P1, P4 ;  /* 0x0000001d0249d210 */ /* 0x000fe40000fe840a */
[----:B------:R-:W-:Y:S02]  /*35680*/  ISETP.LT.OR P4, PT, R28, 0x82, !P0 ;  /* 0x000000821c00780c */ /* 0x000fe40004781670 */
[----:B0-----:R-:W-:-:S05]  /*35690*/  @!P2 IADD3 R30, P5, R59, R30, RZ ;  /* 0x0000001e3b1ea210 */ /* 0x001fca0007fbe0ff */
[----:B------:R-:W-:-:S06]  /*356a0*/  @!P2 IMAD.X R31, R63, 0x1, R31, P5 ;  /* 0x000000013f1fa824 */ /* 0x000fcc00028e061f */
[----:B------:R-:W-:-:S04]  /*356b0*/  @!P4 IADD3 R69, P1, P3, R3, R14, R11 ;  /* 0x0000000e0345c210 */ /* 0x000fc80007b3e00b */
        /* <DEDUP_REMOVED lines=11> */
[----:B0-----:R-:W-:-:S06]  /*35770*/  PRMT R30, RZ, 0x7610, R30 ;  /* 0x00007610ff1e7816 */ /* 0x001fcc000000001e */
[----:B------:R-:W4:Y:S01]  /*35780*/  @!P4 LDG.E.U8 R30, desc[UR8][R24.64+0x70] ;  /* 0x00007008181ec981 */ /* 0x000f22000c1e1100 */
[----:B------:R-:W-:Y:S02]  /*35790*/  @P6 LOP3.LUT R0, R0, 0x4000000, RZ, 0xfc, !PT ;  /* 0x0400000000006812 */ /* 0x000fe400078efcff */
        /* <DEDUP_REMOVED lines=16> */
[----:B------:R-:W-:Y:S02]  /*358a0*/  ISETP.LT.OR P5, PT, R28, 0x8a, !P0 ;  /* 0x0000008a1c00780c */ /* 0x000fe400047a1670 */
[----:B------:R-:W-:-:S04]  /*358b0*/  LOP3.LUT P1, RZ, R7, 0x4000, RZ, 0xc0, !PT ;  /* 0x0000400007ff7812 */ /* 0x000fc8000782c0ff */
[----:B------:R-:W-:-:S07]  /*358c0*/  ISETP.LT.OR P4, PT, R28, 0x91, !P1 ;  /* 0x000000911c00780c */ /* 0x000fce0004f81670 */
[----:B------:R-:W-:-:S04]  /*358d0*/  @!P5 IADD3 R60, P2, P3, R3, R14, R11 ;  /* 0x0000000e033cd210 */ /* 0x000fc80007b5e00b */
[----:B------:R-:W-:Y:S02]  /*358e0*/  @!P5 IADD3.X R62, R2, R29, R10, P2, P3 ;  /* 0x0000001d023ed210 */ /* 0x000fe400017e640a */
[----:B------:R-:W-:-:S04]  /*358f0*/  @!P4 IADD3 R108, P2, P3, R3, R14, R9 ;  /* 0x0000000e036cc210 */ /* 0x000fc80007b5e009 */
[----:B------:R-:W-:Y:S02]  /*35900*/  @!P4 IADD3.X R109, R2, R29, R8, P2, P3 ;  /* 0x0000001d026dc210 */ /* 0x000fe400017e6408 */
[----:B------:R-:W-:Y:S02]  /*35910*/  LOP3.LUT P4, RZ, R7, 0x1000, RZ, 0xc0, !PT ;  /* 0x0000100007ff7812 */ /* 0x000fe4000788c0ff */
[----:B------:R-:W-:Y:S02]  /*35920*/  PRMT R61, RZ, 0x7610, R61 ;  /* 0x00007610ff3d7816 */ /* 0x000fe4000000003d */
        /* <DEDUP_REMOVED lines=8> */
[----:B------:R0:W-:Y:S04]  /*359b0*/  @!P6 STG.E.U8 desc[UR8][R156.64+0x71], R30 ;  /* 0x0000711e9c00e986 */ /* 0x0001e8000c101108 */
[----:B------:R-:W4:Y:S01]  /*359c0*/  @!P4 LDG.E.U8 R61, desc[UR8][R26.64+0x70] ;  /* 0x000070081a3dc981 */ /* 0x000f22000c1e1100 */
[----:B------:R-:W-:Y:S01]  /*359d0*/  ISETP.LT.OR P6, PT, R28, 0x92, !P1 ;  /* 0x000000921c00780c */ /* 0x000fe20004fc1670 */
[----:B0-----:R-:W0:-:S12]  /*359e0*/  @!P4 LDC.64 R30, c[0x0][0x5c0] ;  /* 0x00017000ff1ecb82 */ /* 0x001e180000000a00 */
[----:B------:R-:W-:-:S04]  /*359f0*/  @!P6 IADD3 R110, P2, P3, R3, R14, R9 ;  /* 0x0000000e036ee210 */ /* 0x000fc80007b5e009 */
[----:B------:R-:W-:Y:S02]  /*35a00*/  @!P6 IADD3.X R111, R2, R29, R8, P2, P3 ;  /* 0x0000001d026fe210 */ /* 0x000fe400017e6408 */
[----:B------:R-:W-:Y:S02]  /*35a10*/  @P5 LOP3.LUT R0, R0, 0x80000000, RZ, 0xfc, !PT ;  /* 0x8000000000005812 */ /* 0x000fe400078efcff */
[----:B------:R-:W-:Y:S02]  /*35a20*/  LOP3.LUT P5, RZ, R7, 0x2000, RZ, 0xc0, !PT ;  /* 0x0000200007ff7812 */ /* 0x000fe400078ac0ff */
[----:B0-----:R-:W-:-:S05]  /*35a30*/  @!P4 IADD3 R30, P2, R66, R30, RZ ;  /* 0x0000001e421ec210 */ /* 0x001fca0007f5e0ff */
[----:B------:R-:W-:Y:S01]  /*35a40*/  @!P4 IMAD.X R31, R67, 0x1, R31, P2 ;  /* 0x00000001431fc824 */ /* 0x000fe200010e061f */
        /* <DEDUP_REMOVED lines=9> */
[----:B0-----:R-:W-:Y:S01]  /*35ae0*/  PRMT R61, RZ, 0x7610, R61 ;  /* 0x00007610ff3d7816 */ /* 0x001fe2000000003d */
[----:B------:R-:W0:Y:S05]  /*35af0*/  @!P5 LDC.64 R30, c[0x0][0x5c0] ;  /* 0x00017000ff1edb82 */ /* 0x000e2a0000000a00 */
[----:B------:R-:W4:Y:S01]  /*35b00*/  @!P5 LDG.E.U8 R61, desc[UR8][R26.64+0x71] ;  /* 0x000071081a3dd981 */ /* 0x000f22000c1e1100 */
[----:B------:R-:W-:-:S04]  /*35b10*/  @!P6 IADD3 R116, P2, P3, R3, R14, R9 ;  /* 0x0000000e0374e210 */ /* 0x000fc80007b5e009 */
[----:B------:R-:W-:Y:S02]  /*35b20*/  @!P6 IADD3.X R117, R2, R29, R8, P2, P3 ;  /* 0x0000001d0275e210 */ /* 0x000fe400017e6408 */
[----:B0-----:R-:W-:-:S05]  /*35b30*/  @!P5 IADD3 R30, P2, R68, R30, RZ ;  /* 0x0000001e441ed210 */ /* 0x001fca0007f5e0ff */
[----:B------:R-:W-:Y:S01]  /*35b40*/  @!P5 IMAD.X R31, R70, 0x1, R31, P2 ;  /* 0x00000001461fd824 */ /* 0x000fe200010e061f */
        /* <DEDUP_REMOVED lines=8> */
[----:B------:R0:W-:Y:S01]  /*35bd0*/  @!P5 STG.E.U8 desc[UR8][R30.64+0x71], R61 ;  /* 0x0000713d1e00d986 */ /* 0x0001e2000c101108 */
[----:B------:R-:W-:Y:S02]  /*35be0*/  LOP3.LUT P5, RZ, R5, 0x8000000, RZ, 0xc0, !PT ;  /* 0x0800000005ff7812 */ /* 0x000fe400078ac0ff */
[----:B0-----:R-:W-:-:S11]  /*35bf0*/  PRMT R30, RZ, 0x7610, R30 ;  /* 0x00007610ff1e7816 */ /* 0x001fd6000000001e */
[----:B------:R-:W4:Y:S01]  /*35c00*/  @!P5 LDG.E.U8 R30, desc[UR8][R24.64+0x78] ;  /* 0x00007808181ed981 */ /* 0x000f22000c1e1100 */
[----:B------:R-:W-:-:S04]  /*35c10*/  @!P6 IADD3 R118, P3, P4, R3, R14, R9 ;  /* 0x0000000e0376e210 */ /* 0x000fc80007c7e009 */
        /* <DEDUP_REMOVED lines=17> */
[C---:B------:R-:W-:Y:S02]  /*35d30*/  ISETP.LT.OR P6, PT, R28.reuse, 0x92, !P0 ;  /* 0x000000921c00780c */ /* 0x040fe400047c1670 */
[----:B------:R-:W-:-:S02]  /*35d40*/  ISETP.LT.OR P5, PT, R28, 0x99, !P0 ;  /* 0x000000991c00780c */ /* 0x000fc400047a1670 */
[----:B------:R-:W-:-:S09]  /*35d50*/  LOP3.LUT R0, R0, 0xfffeffff, RZ, 0xc0, !PT ;  /* 0xfffeffff00007812 */ /* 0x000fd200078ec0ff */
[CCC-:B------:R-:W-:Y:S02]  /*35d60*/  @!P6 IADD3 R124, P2, P3, R3.reuse, R14.reuse, R11.reuse ;  /* 0x0000000e037ce210 */ /* 0x1c0fe40007b5e00b */
[----:B------:R-:W-:Y:S02]  /*35d70*/  @P6 LOP3.LUT R0, R0, 0x10000, RZ, 0xfc, !PT ;  /* 0x0001000000006812 */ /* 0x000fe400078efcff */
[----:B------:R-:W-:Y:S02]  /*35d80*/  @!P6 IADD3.X R125, R2, R29, R10, P2, P3 ;  /* 0x0000001d027de210 */ /* 0x000fe400017e640a */
[----:B------:R-:W-:Y:S02]  /*35d90*/  LOP3.LUT R0, R0, 0xfffffffd, RZ, 0xc0, !PT ;  /* 0xfffffffd00007812 */ /* 0x000fe400078ec0ff */
[----:B------:R-:W-:Y:S02]  /*35da0*/  @!P5 IADD3 R128, P2, P3, R3, R14, R11 ;  /* 0x0000000e0380d210 */ /* 0x000fe40007b5e00b */
[----:B------:R-:W-:-:S02]  /*35db0*/  @P5 LOP3.LUT R0, R0, 0x2, RZ, 0xfc, !PT ;  /* 0x0000000200005812 */ /* 0x000fc400078efcff */
[----:B------:R-:W-:Y:S02]  /*35dc0*/  @!P5 IADD3.X R129, R2, R29, R10, P2, P3 ;  /* 0x0000001d0281d210 */ /* 0x000fe400017e640a */
        /* <DEDUP_REMOVED lines=8> */
[----:B------:R-:W-:Y:S01]  /*35e50*/  LOP3.LUT P6, RZ, R7, 0x800, RZ, 0xc0, !PT ;  /* 0x0000080007ff7812 */ /* 0x000fe200078cc0ff */
[----:B------:R-:W2:Y:S03]  /*35e60*/  LDL.LU R85, [R1+0x530] ;  /* 0x0005300001557983 */ /* 0x000ea60000300800 */
[----:B------:R-:W-:Y:S01]  /*35e70*/  F2FP.SATFINITE.E4M3.F32.PACK_AB_MERGE_C R30, RZ, R30, RZ ;  /* 0x0000001eff1e723e */ /* 0x000fe200048070ff */
[----:B------:R-:W4:Y:S04]  /*35e80*/  LDL.LU R90, [R1+0x534] ;  /* 0x00053400015a7983 */ /* 0x000f280000300800 */
[----:B------:R0:W-:Y:S01]  /*35e90*/  @!P4 STG.E.U8 desc[UR8][R86.64+0x79], R30 ;  /* 0x0000791e5600c986 */ /* 0x0001e2000c101108 */
[----:B------:R-:W-:-:S13]  /*35ea0*/  ISETP.LT.OR P4, PT, R28, 0x79, !P0 ;  /* 0x000000791c00780c */ /* 0x000fda0004781670 */
[----:B0-----:R-:W0:Y:S02]  /*35eb0*/  @!P4 LDC.64 R30, c[0x0][0x5c0] ;  /* 0x00017000ff1ecb82 */ /* 0x001e240000000a00 */
[----:B0-----:R-:W-:Y:S02]  /*35ec0*/  @!P4 IADD3 R30, P2, R52, R30, RZ ;  /* 0x0000001e341ec210 */ /* 0x001fe40007f5e0ff */
[----:B------:R-:W-:-:S06]  /*35ed0*/  PRMT R52, RZ, 0x7610, R52 ;  /* 0x00007610ff347816 */ /* 0x000fcc0000000034 */
[----:B------:R-:W5:Y:S01]  /*35ee0*/  @!P4 LDG.E.U8 R52, desc[UR8][R26.64+0x78] ;  /* 0x000078081a34c981 */ /* 0x000f62000c1e1100 */
[----:B------:R-:W-:Y:S01]  /*35ef0*/  @!P4 IMAD.X R31, R58, 0x1, R31, P2 ;  /* 0x000000013a1fc824 */ /* 0x000fe200010e061f */
[----:B------:R-:W-:Y:S02]  /*35f00*/  LOP3.LUT R0, R0, 0xfffffffe, RZ, 0xc0, !PT ;  /* 0xfffffffe00007812 */ /* 0x000fe400078ec0ff */
[----:B-----5:R-:W-:-:S04]  /*35f10*/  LOP3.LUT R52, R52, 0xff, RZ, 0xc0, !PT ;  /* 0x000000ff34347812 */ /* 0x020fc800078ec0ff */
[----:B------:R-:W-:-:S05]  /*35f20*/  F2FP.F16.E4M3.UNPACK_B R52, R52 ;  /* 0x00000034ff34723e */ /* 0x000fca00020006ff */
[----:B------:R-:W-:-:S05]  /*35f30*/  HADD2.F32 R52, -RZ, R52.H0_H0 ;  /* 0x20000034ff347230 */ /* 0x000fca0000004100 */
[----:B------:R-:W-:-:S04]  /*35f40*/  FMUL R52, R52, UR10 ;  /* 0x0000000a34347c20 */ /* 0x000fc80008400000 */
[----:B---3--:R-:W-:-:S05]  /*35f50*/  FFMA R52, R91, UR61, R52 ;  /* 0x0000003d5b347c23 */ /* 0x008fca0008000034 */
[----:B------:R-:W-:-:S05]  /*35f60*/  F2FP.SATFINITE.E4M3.F32.PACK_AB_MERGE_C R52, RZ, R52, RZ ;  /* 0x00000034ff34723e */ /* 0x000fca00048070ff */
[----:B------:R0:W-:Y:S02]  /*35f70*/  @!P4 STG.E.U8 desc[UR8][R30.64+0x78], R52 ;  /* 0x000078341e00c986 */ /* 0x0001e4000c101108 */
[----:B0-----:R-:W-:Y:S01]  /*35f80*/  PRMT R52, RZ, 0x7610, R52 ;  /* 0x00007610ff347816 */ /* 0x001fe20000000034 */
[----:B------:R-:W0:Y:S05]  /*35f90*/  @!P6 LDC.64 R30, c[0x0][0x5c0] ;  /* 0x00017000ff1eeb82 */ /* 0x000e2a0000000a00 */
[----:B------:R-:W3:Y:S01]  /*35fa0*/  @!P6 LDG.E.U8 R52, desc[UR8][R26.64+0x79] ;  /* 0x000079081a34e981 */ /* 0x000ee2000c1e1100 */
[----:B------:R-:W-:Y:S02]  /*35fb0*/  @P5 LOP3.LUT R0, R0, 0x1, RZ, 0xfc, !PT ;  /* 0x0000000100005812 */ /* 0x000fe400078efcff */
[----:B------:R-:W-:-:S13]  /*35fc0*/  ISETP.LT.OR P5, PT, R28, 0xa1, !P1 ;  /* 0x000000a11c00780c */ /* 0x000fda0004fa1670 */
[----:B------:R-:W-:-:S04]  /*35fd0*/  @!P5 IADD3 R144, P2, P3, R3, R14, R9 ;  /* 0x0000000e0390d210 */ /* 0x000fc80007b5e009 */
[----:B------:R-:W-:Y:S02]  /*35fe0*/  @!P5 IADD3.X R145, R2, R29, R8, P2, P3 ;  /* 0x0000001d0291d210 */ /* 0x000fe400017e6408 */
[----:B------:R-:W-:-:S13]  /*35ff0*/  ISETP.LT.OR P5, PT, R28, 0xa2, !P1 ;  /* 0x000000a21c00780c */ /* 0x000fda0004fa1670 */
[----:B------:R-:W-:-:S04]  /*36000*/  @!P5 IADD3 R146, P2, P3, R3, R14, R9 ;  /* 0x0000000e0392d210 */ /* 0x000fc80007b5e009 */
[----:B------:R-:W-:Y:S02]  /*36010*/  @!P5 IADD3.X R147, R2, R29, R8, P2, P3 ;  /* 0x0000001d0293d210 */ /* 0x000fe400017e6408 */
[----:B------:R-:W-:Y:S02]  /*36020*/  ISETP.LT.OR P5, PT, R28, 0xa9, !P1 ;  /* 0x000000a91c00780c */ /* 0x000fe40004fa1670 */
[----:B0-----:R-:W-:-:S05]  /*36030*/  @!P6 IADD3 R30, P4, R53, R30, RZ ;  /* 0x0000001e351ee210 */ /* 0x001fca0007f9e0ff */
[----:B------:R-:W-:Y:S01]  /*36040*/  @!P6 IMAD.X R31, R57, 0x1, R31, P4 ;  /* 0x00000001391fe824 */ /* 0x000fe200020e061f */
[----:B------:R-:W-:-:S05]  /*36050*/  ISETP.GE.AND P4, PT, R13, 0x1, PT ;  /* 0x000000010d00780c */ /* 0x000fca0003f86270 */
[----:B------:R-:W-:-:S04]  /*36060*/  @!P5 IADD3 R148, P2, P3, R3, R14, R9 ;  /* 0x0000000e0394d210 */ /* 0x000fc80007b5e009 */
[----:B------:R-:W-:Y:S02]  /*36070*/  @!P5 IADD3.X R149, R2, R29, R8, P2, P3 ;  /* 0x0000001d0295d210 */ /* 0x000fe400017e6408 */
[----:B------:R-:W-:Y:S02]  /*36080*/  ISETP.LT.OR P2, PT, R28, 0x81, !P4 ;  /* 0x000000811c00780c */ /* 0x000fe40006741670 */
[----:B---3--:R-:W-:-:S04]  /*36090*/  LOP3.LUT R52, R52, 0xff, RZ, 0xc0, !PT ;  /* 0x000000ff34347812 */ /* 0x008fc800078ec0ff */
[----:B------:R-:W-:-:S05]  /*360a0*/  F2FP.F16.E4M3.UNPACK_B R52, R52 ;  /* 0x00000034ff34723e */ /* 0x000fca00020006ff */
[----:B------:R-:W-:-:S05]  /*360b0*/  HADD2.F32 R52, -RZ, R52.H0_H0 ;  /* 0x20000034ff347230 */ /* 0x000fca0000004100 */
[----:B------:R-:W-:-:S04]  /*360c0*/  FMUL R52, R52, UR10 ;  /* 0x0000000a34347c20 */ /* 0x000fc80008400000 */
[----:B--2---:R-:W-:Y:S02]  /*360d0*/  FFMA R52, R85, UR61, R52 ;  /* 0x0000003d55347c23 */ /* 0x004fe40008000034 */
        /* <DEDUP_REMOVED lines=9> */
[----:B------:R-:W-:Y:S02]  /*36170*/  FMUL R52, R30, UR10 ;  /* 0x0000000a1e347c20 */ /* 0x000fe40008400000 */
[----:B------:R-:W0:Y:S02]  /*36180*/  @!P2 LDC.64 R30, c[0x0][0x5c0] ;  /* 0x00017000ff1eab82 */ /* 0x000e240000000a00 */
[----:B----4-:R-:W-:-:S05]  /*36190*/  FFMA R52, R90, UR61, R52 ;  /* 0x0000003d5a347c23 */ /* 0x010fca0008000034 */
        /* <DEDUP_REMOVED lines=8> */
[----:B------:R-:W-:Y:S02]  /*36220*/  LOP3.LUT P6, RZ, R6, 0x8, RZ, 0xc0, !PT ;  /* 0x0000000806ff7812 */ /* 0x000fe400078cc0ff */
[----:B0-----:R-:W-:-:S05]  /*36230*/  @!P2 IADD3 R30, P3, R14, R30, RZ ;  /* 0x0000001e0e1ea210 */ /* 0x001fca0007f7e0ff */
[----:B------:R-:W-:Y:S01]  /*36240*/  @!P2 IMAD.X R31, R29, 0x1, R31, P3 ;  /* 0x000000011d1fa824 */ /* 0x000fe200018e061f */
        /* <DEDUP_REMOVED lines=8> */
[----:B------:R0:W-:Y:S02]  /*362d0*/  @!P2 STG.E.U8 desc[UR8][R30.64+0x81], R52 ;  /* 0x000081341e00a986 */ /* 0x0001e4000c101108 */
[----:B0-----:R-:W-:-:S06]  /*362e0*/  PRMT R30, RZ, 0x7610, R30 ;  /* 0x00007610ff1e7816 */ /* 0x001fcc000000001e */
[----:B------:R-:W4:Y:S01]  /*362f0*/  @!P6 LDG.E.U8 R30, desc[UR8][R18.64+0x80] ;  /* 0x00008008121ee981 */ /* 0x000f22000c1e1100 */
[----:B------:R-:W-:-:S04]  /*36300*/  LOP3.LUT R7, R7, 0xfffffbff, RZ, 0xc0, !PT ;  /* 0xfffffbff07077812 */ /* 0x000fc800078ec0ff */
[----:B------:R-:W-:Y:S02]  /*36310*/  @P5 LOP3.LUT R7, R7, 0x400, RZ, 0xfc, !PT ;  /* 0x0000040007075812 */ /* 0x000fe400078efcff */
[----:B------:R-:W-:-:S13]  /*36320*/  ISETP.LT.OR P5, PT, R28, 0xaa, !P1 ;  /* 0x000000aa1c00780c */ /* 0x000fda0004fa1670 */
        /* <DEDUP_REMOVED lines=16> */
[----:B0-----:R-:W-:-:S06]  /*36430*/  PRMT R30, RZ, 0x7610, R30 ;  /* 0x00007610ff1e7816 */ /* 0x001fcc000000001e */
[----:B------:R-:W4:Y:S01]  /*36440*/  @!P5 LDG.E.U8 R30, desc[UR8][R18.64+0x81] ;  /* 0x00008108121ed981 */ /* 0x000f22000c1e1100 */
        /* <DEDUP_REMOVED lines=11> */
[----:B------:R-:W-:-:S13]  /*36500*/  ISETP.LT.OR P5, PT, R28, 0xa9, !P0 ;  /* 0x000000a91c00780c */ /* 0x000fda00047a1670 */
[----:B------:R-:W-:-:S04]  /*36510*/  @!P5 IADD3 R81, P3, P2, R3, R14, R11 ;  /* 0x0000000e0351d210 */ /* 0x000fc80007a7e00b */
[----:B------:R-:W-:Y:S02]  /*36520*/  @!P5 IADD3.X R104, R2, R29, R10, P3, P2 ;  /* 0x0000001d0268d210 */ /* 0x000fe40001fe440a */
[----:B------:R-:W-:Y:S02]  /*36530*/  ISETP.LT.OR P2, PT, R28, 0x89, !P4 ;  /* 0x000000891c00780c */ /* 0x000fe40006741670 */
[----:B0-----:R-:W-:-:S11]  /*36540*/  PRMT R30, RZ, 0x7610, R30 ;  /* 0x00007610ff1e7816 */ /* 0x001fd6000000001e */
[----:B------:R-:W4:Y:S02]  /*36550*/  @!P2 LDG.E.U8 R30, desc[UR8][R16.64+0x88] ;  /* 0x00008808101ea981 */ /* 0x000f24000c1e1100 */
[----:B----4-:R-:W-:-:S04]  /*36560*/  LOP3.LUT R30, R30, 0xff, RZ, 0xc0, !PT ;  /* 0x000000ff1e1e7812 */ /* 0x010fc800078ec0ff */
[----:B------:R-:W-:-:S05]  /*36570*/  F2FP.F16.E4M3.UNPACK_B R30, R30 ;  /* 0x0000001eff1e723e */ /* 0x000fca00020006ff */
[----:B------:R-:W-:-:S05]  /*36580*/  HADD2.F32 R30, -RZ, R30.H0_H0 ;  /* 0x2000001eff1e7230 */ /* 0x000fca0000004100 */
[----:B------:R-:W-:-:S04]  /*36590*/  FMUL R30, R30, UR10 ;  /* 0x0000000a1e1e7c20 */ /* 0x000fc80008400000 */
[----:B---3--:R-:W-:Y:S02]  /*365a0*/  FFMA R52, R91, UR61, R30 ;  /* 0x0000003d5b347c23 */ /* 0x008fe4000800001e */
[----:B------:R-:W0:Y:S01]  /*365b0*/  @!P2 LDC.64 R30, c[0x0][0x5c0] ;  /* 0x00017000ff1eab82 */ /* 0x000e220000000a00 */
[----:B------:R-:W-:Y:S01]  /*365c0*/  LOP3.LUT R0, R0, 0xffffffef, RZ, 0xc0, !PT ;  /* 0xffffffef00007812 */ /* 0x000fe200078ec0ff */
[----:B------:R-:W3:Y:S01]  /*365d0*/  LDL.LU R91, [R1+0x54c] ;  /* 0x00054c00015b7983 */ /* 0x000ee20000300800 */
[----:B------:R-:W-:Y:S02]  /*365e0*/  F2FP.SATFINITE.E4M3.F32.PACK_AB_MERGE_C R52, RZ, R52, RZ ;  /* 0x00000034ff34723e */ /* 0x000fe400048070ff */
[----:B0-----:R-:W-:Y:S01]  /*365f0*/  @!P2 IADD3 R30, P3, R14, R30, RZ ;  /* 0x0000001e0e1ea210 */ /* 0x001fe20007f7e0ff */
[----:B------:R-:W4:Y:S04]  /*36600*/  LDL.LU R90, [R1+0x550] ;  /* 0x00055000015a7983 */ /* 0x000f280000300800 */
[----:B------:R-:W-:-:S05]  /*36610*/  @!P2 IMAD.X R31, R29, 0x1, R31, P3 ;  /* 0x000000011d1fa824 */ /* 0x000fca00018e061f */
[----:B------:R0:W-:Y:S01]  /*36620*/  @!P2 STG.E.U8 desc[UR8][R30.64+0x88], R52 ;  /* 0x000088341e00a986 */ /* 0x0001e2000c101108 */
[----:B------:R-:W-:Y:S02]  /*36630*/  ISETP.LT.OR P2, PT, R28, 0x8a, !P4 ;  /* 0x0000008a1c00780c */ /* 0x000fe40006741670 */
[----:B0-----:R-:W-:-:S11]  /*36640*/  PRMT R52, RZ, 0x7610, R52 ;  /* 0x00007610ff347816 */ /* 0x001fd60000000034 */
[----:B------:R-:W0:Y:S01]  /*36650*/  @!P2 LDC.64 R30, c[0x0][0x5c0] ;  /* 0x00017000ff1eab82 */ /* 0x000e220000000a00 */
[----:B------:R-:W5:Y:S01]  /*36660*/  @!P2 LDG.E.U8 R52, desc[UR8][R16.64+0x89] ;  /* 0x000089081034a981 */ /* 0x000f62000c1e1100 */
[----:B------:R-:W-:-:S04]  /*36670*/  @P6 LOP3.LUT R0, R0, 0x10, RZ, 0xfc, !PT ;  /* 0x0000001000006812 */ /* 0x000fc800078efcff */
[----:B------:R-:W-:-:S04]  /*36680*/  LOP3.LUT R0, R0, 0xfffffff7, RZ, 0xc0, !PT ;  /* 0xfffffff700007812 */ /* 0x000fc800078ec0ff */
[----:B------:R-:W-:Y:S02]  /*36690*/  @P5 LOP3.LUT R0, R0, 0x8, RZ, 0xfc, !PT ;  /* 0x0000000800005812 */ /* 0x000fe400078efcff */
[----:B------:R-:W-:Y:S02]  /*366a0*/  LOP3.LUT P5, RZ, R6, 0x40, RZ, 0xc0, !PT ;  /* 0x0000004006ff7812 */ /* 0x000fe400078ac0ff */
[----:B0-----:R-:W-:-:S05]  /*366b0*/  @!P2 IADD3 R30, P3, R14, R30, RZ ;  /* 0x0000001e0e1ea210 */ /* 0x001fca0007f7e0ff */
[----:B------:R-:W-:Y:S01]  /*366c0*/  @!P2 IMAD.X R31, R29, 0x1, R31, P3 ;  /* 0x000000011d1fa824 */ /* 0x000fe200018e061f */
[----:B-----5:R-:W-:-:S04]  /*366d0*/  LOP3.LUT R52, R52, 0xff, RZ, 0xc0, !PT ;  /* 0x000000ff34347812 */ /* 0x020fc800078ec0ff */
        /* <DEDUP_REMOVED lines=9> */
[----:B------:R-:W5:Y:S01]  /*36770*/  @!P5 LDG.E.U8 R30, desc[UR8][R18.64+0x88] ;  /* 0x00008808121ed981 */ /* 0x000f62000c1e1100 */
[----:B------:R-:W-:-:S04]  /*36780*/  LOP3.LUT R7, R7, 0xfffffdff, RZ, 0xc0, !PT ;  /* 0xfffffdff07077812 */ /* 0x000fc800078ec0ff */
[----:B------:R-:W-:Y:S02]  /*36790*/  @P6 LOP3.LUT R7, R7, 0x200, RZ, 0xfc, !PT ;  /* 0x0000020007076812 */ /* 0x000fe400078efcff */
[----:B------:R-:W-:Y:S02]  /*367a0*/  ISETP.LT.OR P6, PT, R28, 0xaa, !P0 ;  /* 0x000000aa1c00780c */ /* 0x000fe400047c1670 */
[----:B------:R-:W-:-:S11]  /*367b0*/  LOP3.LUT R0, R0, 0xfffffffb, RZ, 0xc0, !PT ;  /* 0xfffffffb00007812 */ /* 0x000fd600078ec0ff */
[----:B------:R-:W-:Y:S02]  /*367c0*/  @!P6 IADD3 R67, P3, P2, R3, R14, R11 ;  /* 0x0000000e0343e210 */ /* 0x000fe40007a7e00b */
[----:B------:R-:W-:Y:S02]  /*367d0*/  @P6 LOP3.LUT R0, R0, 0x4, RZ, 0xfc, !PT ;  /* 0x0000000400006812 */ /* 0x000fe400078efcff */
[----:B------:R-:W-:Y:S02]  /*367e0*/  @!P6 IADD3.X R68, R2, R29, R10, P3, P2 ;  /* 0x0000001d0244e210 */ /* 0x000fe40001fe440a */
[----:B------:R-:W-:-:S13]  /*367f0*/  ISETP.LT.OR P6, PT, R28, 0xb1, !P1 ;  /* 0x000000b11c00780c */ /* 0x000fda0004fc1670 */
[----:B------:R-:W-:-:S04]  /*36800*/  @!P6 IADD3 R159, P3, P2, R3, R14, R9 ;  /* 0x0000000e039fe210 */ /* 0x000fc80007a7e009 */
[----:B------:R-:W-:Y:S02]  /*36810*/  @!P6 IADD3.X R160, R2, R29, R8, P3, P2 ;  /* 0x0000001d02a0e210 */ /* 0x000fe40001fe4408 */
[----:B------:R-:W-:-:S13]  /*36820*/  ISETP.LT.OR P6, PT, R28, 0xb2, !P1 ;  /* 0x000000b21c00780c */ /* 0x000fda0004fc1670 */
[----:B------:R-:W-:-:S04]  /*36830*/  @!P6 IADD3 R169, P3, P2, R3, R14, R9 ;  /* 0x0000000e03a9e210 */ /* 0x000fc80007a7e009 */
[----:B------:R-:W-:Y:S02]  /*36840*/  @!P6 IADD3.X R170, R2, R29, R8, P3, P2 ;  /* 0x0000001d02aae210 */ /* 0x000fe40001fe4408 */
[----:B------:R-:W-:Y:S02]  /*36850*/  LOP3.LUT P6, RZ, R7, 0x200, RZ, 0xc0, !PT ;  /* 0x0000020007ff7812 */ /* 0x000fe400078cc0ff */
[----:B-----5:R-:W-:-:S04]  /*36860*/  LOP3.LUT R30, R30, 0xff, RZ, 0xc0, !PT ;  /* 0x000000ff1e1e7812 */ /* 0x020fc800078ec0ff */
        /* <DEDUP_REMOVED lines=19> */
[----:B------:R-:W-:Y:S02]  /*369a0*/  LOP3.LUT P5, RZ, R6, 0x200, RZ, 0xc0, !PT ;  /* 0x0000020006ff7812 */ /* 0x000fe400078ac0ff */
[----:B----4-:R-:W-:-:S04]  /*369b0*/  LOP3.LUT R30, R30, 0xff, RZ, 0xc0, !PT ;  /* 0x000000ff1e1e7812 */ /* 0x010fc800078ec0ff */
[----:B------:R-:W-:-:S05]  /*369c0*/  F2FP.F16.E4M3.UNPACK_B R30, R30 ;  /* 0x0000001eff1e723e */ /* 0x000fca00020006ff */
[----:B------:R-:W-:-:S05]  /*369d0*/  HADD2.F32 R30, -RZ, R30.H0_H0 ;  /* 0x2000001eff1e7230 */ /* 0x000fca0000004100 */
[----:B------:R-:W-:-:S04]  /*369e0*/  FMUL R30, R30, UR10 ;  /* 0x0000000a1e1e7c20 */ /* 0x000fc80008400000 */
[----:B--2---:R-:W-:Y:S01]  /*369f0*/  FFMA R30, R85, UR61, R30 ;  /* 0x0000003d551e7c23 */ /* 0x004fe2000800001e */
[----:B------:R-:W-:Y:S01]  /*36a00*/  PRMT R52, RZ, 0x7610, R52 ;  /* 0x00007610ff347816 */ /* 0x000fe20000000034 */
[----:B------:R-:W2:Y:S03]  /*36a10*/  LDL.LU R85, [R1+0x55c] ;  /* 0x00055c0001557983 */ /* 0x000ea60000300800 */
[----:B------:R-:W-:-:S05]  /*36a20*/  F2FP.SATFINITE.E4M3.F32.PACK_AB_MERGE_C R30, RZ, R30, RZ ;  /* 0x0000001eff1e723e */ /* 0x000fca00048070ff */
[----:B------:R0:W-:Y:S02]  /*36a30*/  @!P4 STG.E.U8 desc[UR8][R178.64+0x80], R30 ;  /* 0x0000801eb200c986 */ /* 0x0001e4000c101108 */
[----:B0-----:R-:W-:-:S06]  /*36a40*/  PRMT R30, RZ, 0x7610, R30 ;  /* 0x00007610ff1e7816 */ /* 0x001fcc000000001e */
[----:B------:R-:W4:Y:S02]  /*36a50*/  @!P5 LDG.E.U8 R30, desc[UR8][R20.64+0x81] ;  /* 0x00008108141ed981 */ /* 0x000f24000c1e1100 */
        /* <DEDUP_REMOVED lines=10> */
[----:B------:R-:W-:-:S13]  /*36b00*/  ISETP.LT.OR P5, PT, R28, 0x81, !P1 ;  /* 0x000000811c00780c */ /* 0x000fda0004fa1670 */
[----:B------:R-:W5:Y:S01]  /*36b10*/  @!P5 LDG.E.U8 R52, desc[UR8][R22.64+0x80] ;  /* 0x000080081634d981 */ /* 0x000f62000c1e1100 */
[----:B------:R-:W-:Y:S01]  /*36b20*/  @!P6 IADD3 R175, P3, P2, R3, R14, R9 ;  /* 0x0000000e03afe210 */ /* 0x000fe20007a7e009 */
[----:B0-----:R-:W0:Y:S03]  /*36b30*/  @!P5 LDC.64 R30, c[0x0][0x5c0] ;  /* 0x00017000ff1edb82 */ /* 0x001e260000000a00 */
[----:B------:R-:W-:Y:S02]  /*36b40*/  @!P6 IADD3.X R176, R2, R29, R8, P3, P2 ;  /* 0x0000001d02b0e210 */ /* 0x000fe40001fe4408 */
[C---:B------:R-:W-:Y:S02]  /*36b50*/  ISETP.LT.OR P6, PT, R28.reuse, 0xba, !P1 ;  /* 0x000000ba1c00780c */ /* 0x040fe40004fc1670 */
[----:B------:R-:W-:Y:S02]  /*36b60*/  ISETP.LT.OR P4, PT, R28, 0xb1, !P0 ;  /* 0x000000b11c00780c */ /* 0x000fe40004781670 */
[----:B------:R-:W-:-:S09]  /*36b70*/  LOP3.LUT R0, R0, 0xfffffbff, RZ, 0xc0, !PT ;  /* 0xfffffbff00007812 */ /* 0x000fd200078ec0ff */
[----:B------:R-:W-:-:S04]  /*36b80*/  @!P6 IADD3 R168, P3, P2, R3, R14, R9 ;  /* 0x0000000e03a8e210 */ /* 0x000fc80007a7e009 */
[-C--:B------:R-:W-:Y:S02]  /*36b90*/  @!P6 IADD3.X R174, R2, R29.reuse, R8, P3, P2 ;  /* 0x0000001d02aee210 */ /* 0x080fe40001fe4408 */
[----:B------:R-:W-:Y:S02]  /*36ba0*/  @!P4 IADD3 R161, P3, P2, R3, R14, R11 ;  /* 0x0000000e03a1c210 */ /* 0x000fe40007a7e00b */
[----:B------:R-:W-:Y:S02]  /*36bb0*/  @P4 LOP3.LUT R0, R0, 0x400, RZ, 0xfc, !PT ;  /* 0x0000040000004812 */ /* 0x000fe400078efcff */
[----:B------:R-:W-:Y:S02]  /*36bc0*/  @!P4 IADD3.X R171, R2, R29, R10, P3, P2 ;  /* 0x0000001d02abc210 */ /* 0x000fe40001fe440a */
[C---:B------:R-:W-:Y:S02]  /*36bd0*/  ISETP.LT.OR P4, PT, R28.reuse, 0xb2, !P0 ;  /* 0x000000b21c00780c */ /* 0x040fe40004781670 */
[----:B------:R-:W-:-:S11]  /*36be0*/  ISETP.LT.OR P6, PT, R28, 0x82, !P1 ;  /* 0x000000821c00780c */ /* 0x000fd60004fc1670 */
[----:B------:R-:W-:-:S04]  /*36bf0*/  @!P4 IADD3 R156, P3, P2, R3, R14, R11 ;  /* 0x0000000e039cc210 */ /* 0x000fc80007a7e00b */
[----:B------:R-:W-:Y:S02]  /*36c00*/  @!P4 IADD3.X R158, R2, R29, R10, P3, P2 ;  /* 0x0000001d029ec210 */ /* 0x000fe40001fe440a */
        /* <DEDUP_REMOVED lines=9> */
[----:B0-----:R-:W-:Y:S01]  /*36ca0*/  PRMT R52, RZ, 0x7610, R52 ;  /* 0x00007610ff347816 */ /* 0x001fe20000000034 */
[----:B------:R-:W0:Y:S05]  /*36cb0*/  @!P6 LDC.64 R30, c[0x0][0x5c0] ;  /* 0x00017000ff1eeb82 */ /* 0x000e2a0000000a00 */
[----:B------:R-:W2:Y:S01]  /*36cc0*/  @!P6 LDG.E.U8 R52, desc[UR8][R22.64+0x81] ;  /* 0x000081081634e981 */ /* 0x000ea2000c1e1100 */
[----:B------:R-:W-:-:S04]  /*36cd0*/  LOP3.LUT R0, R0, 0xfffffdff, RZ, 0xc0, !PT ;  /* 0xfffffdff00007812 */ /* 0x000fc800078ec0ff */
[----:B------:R-:W-:Y:S02]  /*36ce0*/  @P4 LOP3.LUT R0, R0, 0x200, RZ, 0xfc, !PT ;  /* 0x0000020000004812 */ /* 0x000fe400078efcff */
[----:B------:R-:W-:Y:S02]  /*36cf0*/  ISETP.LT.OR P4, PT, R28, 0xb9, !P0 ;  /* 0x000000b91c00780c */ /* 0x000fe40004781670 */
[----:B------:R-:W-:-:S11]  /*36d00*/  LOP3.LUT R0, R0, 0xfffffeff, RZ, 0xc0, !PT ;  /* 0xfffffeff00007812 */ /* 0x000fd600078ec0ff */
[----:B------:R-:W-:Y:S02]  /*36d10*/  @!P4 IADD3 R86, P3, P2, R3, R14, R11 ;  /* 0x0000000e0356c210 */ /* 0x000fe40007a7e00b */
[----:B------:R-:W-:Y:S02]  /*36d20*/  @P4 LOP3.LUT R0, R0, 0x100, RZ, 0xfc, !PT ;  /* 0x0000010000004812 */ /* 0x000fe400078efcff */
[----:B------:R-:W-:Y:S02]  /*36d30*/  @!P4 IADD3.X R88, R2, R29, R10, P3, P2 ;  /* 0x0000001d0258c210 */ /* 0x000fe40001fe440a */
[----:B0-----:R-:W-:-:S05]  /*36d40*/  @!P6 IADD3 R30, P4, R74, R30, RZ ;  /* 0x0000001e4a1ee210 */ /* 0x001fca0007f9e0ff */
[----:B------:R-:W-:Y:S01]  /*36d50*/  @!P6 IMAD.X R31, R79, 0x1, R31, P4 ;  /* 0x000000014f1fe824 */ /* 0x000fe200020e061f */
[----:B------:R-:W-:Y:S02]  /*36d60*/  LOP3.LUT P4, RZ, R6, 0x8000, RZ, 0xc0, !PT ;  /* 0x0000800006ff7812 */ /* 0x000fe4000788c0ff */
[----:B--2---:R-:W-:-:S04]  /*36d70*/  LOP3.LUT R52, R52, 0xff, RZ, 0xc0, !PT ;  /* 0x000000ff34347812 */ /* 0x004fc800078ec0ff */
[----:B------:R-:W-:-:S05]  /*36d80*/  F2FP.F16.E4M3.UNPACK_B R52, R52 ;  /* 0x00000034ff34723e */ /* 0x000fca00020006ff */
[----:B------:R-:W-:-:S05]  /*36d90*/  HADD2.F32 R52, -RZ, R52.H0_H0 ;  /* 0x20000034ff347230 */ /* 0x000fca0000004100 */
[----:B------:R-:W-:-:S04]  /*36da0*/  FMUL R52, R52, UR10 ;  /* 0x0000000a34347c20 */ /* 0x000fc80008400000 */
[----:B---3--:R-:W-:Y:S01]  /*36db0*/  FFMA R52, R91, UR61, R52 ;  /* 0x0000003d5b347c23 */ /* 0x008fe20008000034 */
[----:B------:R-:W-:Y:S01]  /*36dc0*/  ISETP.LT.OR P5, PT, R28, 0xba, !P0 ;  /* 0x000000ba1c00780c */ /* 0x000fe200047a1670 */
[----:B------:R-:W2:Y:S03]  /*36dd0*/  LDL.LU R91, [R1+0x568] ;  /* 0x00056800015b7983 */ /* 0x000ea60000300800 */
[----:B------:R-:W-:-:S05]  /*36de0*/  F2FP.SATFINITE.E4M3.F32.PACK_AB_MERGE_C R52, RZ, R52, RZ ;  /* 0x00000034ff34723e */ /* 0x000fca00048070ff */
[----:B------:R0:W-:Y:S02]  /*36df0*/  @!P6 STG.E.U8 desc[UR8][R30.64+0x81], R52 ;  /* 0x000081341e00e986 */ /* 0x0001e4000c101108 */
[----:B0-----:R-:W-:-:S06]  /*36e00*/  PRMT R30, RZ, 0x7610, R30 ;  /* 0x00007610ff1e7816 */ /* 0x001fcc000000001e */
[----:B------:R-:W3:Y:S01]  /*36e10*/  @!P4 LDG.E.U8 R30, desc[UR8][R20.64+0x88] ;  /* 0x00008808141ec981 */ /* 0x000ee2000c1e1100 */
[----:B------:R-:W-:-:S04]  /*36e20*/  LOP3.LUT R7, R7, 0xfffffeff, RZ, 0xc0, !PT ;  /* 0xfffffeff07077812 */ /* 0x000fc800078ec0ff */
[----:B------:R-:W-:Y:S02]  /*36e30*/  @P0 LOP3.LUT R7, R7, 0x100, RZ, 0xfc, !PT ;  /* 0x0000010007070812 */ /* 0x000fe400078efcff */
[----:B------:R-:W-:Y:S02]  /*36e40*/  @!P5 IADD3 R85, P3, P2, R3, R14, R11 ;  /* 0x0000000e0355d210 */ /* 0x000fe40007a7e00b */
[----:B------:R-:W-:Y:S02]  /*36e50*/  LOP3.LUT R7, R7, 0xffffffdf, RZ, 0xc0, !PT ;  /* 0xffffffdf07077812 */ /* 0x000fe400078ec0ff */
[----:B------:R-:W-:Y:S02]  /*36e60*/  @!P5 IADD3.X R87, R2, R29, R10, P3, P2 ;  /* 0x0000001d0257d210 */ /* 0x000fe40001fe440a */
[----:B------:R-:W-:Y:S02]  /*36e70*/  @P5 LOP3.LUT R7, R7, 0x20, RZ, 0xfc, !PT ;  /* 0x0000002007075812 */ /* 0x000fe400078efcff */
[----:B------:R-:W-:-:S02]  /*36e80*/  LOP3.LUT P5, RZ, R6, 0x20000, RZ, 0xc0, !PT ;  /* 0x0002000006ff7812 */ /* 0x000fc400078ac0ff */
[----:B---3--:R-:W-:-:S04]  /*36e90*/  LOP3.LUT R30, R30, 0xff, RZ, 0xc0, !PT ;  /* 0x000000ff1e1e7812 */ /* 0x008fc800078ec0ff */
[----:B------:R-:W-:-:S05]  /*36ea0*/  F2FP.F16.E4M3.UNPACK_B R30, R30 ;  /* 0x0000001eff1e723e */ /* 0x000fca00020006ff */
[----:B------:R-:W-:-:S05]  /*36eb0*/  HADD2.F32 R30, -RZ, R30.H0_H0 ;  /* 0x2000001eff1e7230 */ /* 0x000fca0000004100 */
[----:B------:R-:W-:-:S04]  /*36ec0*/  FMUL R30, R30, UR10 ;  /* 0x0000000a1e1e7c20 */ /* 0x000fc80008400000 */
[----:B----4-:R-:W-:Y:S01]  /*36ed0*/  FFMA R30, R90, UR61, R30 ;  /* 0x0000003d5a1e7c23 */ /* 0x010fe2000800001e */
[----:B------:R-:W-:Y:S01]  /*36ee0*/  LOP3.LUT P6, RZ, R0, 0x2000000, RZ, 0xc0, !PT ;  /* 0x0200000000ff7812 */ /* 0x000fe200078cc0ff */
[----:B------:R-:W3:Y:S03]  /*36ef0*/  LDL.LU R90, [R1+0x56c] ;  /* 0x00056c00015a7983 */ /* 0x000ee60000300800 */
[----:B------:R-:W-:-:S05]  /*36f00*/  F2FP.SATFINITE.E4M3.F32.PACK_AB_MERGE_C R30, RZ, R30, RZ ;  /* 0x0000001eff1e723e */ /* 0x000fca00048070ff */
[----:B------:R0:W-:Y:S02]  /*36f10*/  @!P4 STG.E.U8 desc[UR8][R180.64+0x88], R30 ;  /* 0x0000881eb400c986 */ /* 0x0001e4000c101108 */
[----:B0-----:R-:W-:-:S06]  /*36f20*/  PRMT R30, RZ, 0x7610, R30 ;  /* 0x00007610ff1e7816 */ /* 0x001fcc000000001e */
[----:B------:R-:W4:Y:S01]  /*36f30*/  @!P5 LDG.E.U8 R30, desc[UR8][R20.64+0x89] ;  /* 0x00008908141ed981 */ /* 0x000f22000c1e1100 */
[----:B------:R-:W-:Y:S02]  /*36f40*/  PRMT R52, RZ, 0x7610, R52 ;  /* 0x00007610ff347816 */ /* 0x000fe40000000034 */
[----:B------:R-:W-:-:S13]  /*36f50*/  ISETP.LT.OR P0, PT, R28, 0xc1, !P1 ;  /* 0x000000c11c00780c */ /* 0x000fda0004f01670 */
[----:B------:R-:W-:Y:S02]  /*36f60*/  @!P0 IADD3 R155, P3, P2, R3, R14, R9 ;  /* 0x0000000e039b8210 */ /* 0x000fe40007a7e009 */
[----:B----4-:R-:W-:-:S04]  /*36f70*/  LOP3.LUT R30, R30, 0xff, RZ, 0xc0, !PT ;  /* 0x000000ff1e1e7812 */ /* 0x010fc800078ec0ff */
[----:B------:R-:W-:-:S05]  /*36f80*/  F2FP.F16.E4M3.UNPACK_B R30, R30 ;  /* 0x0000001eff1e723e */ /* 0x000fca00020006ff */
[----:B------:R-:W-:-:S05]  /*36f90*/  HADD2.F32 R30, -RZ, R30.H0_H0 ;  /* 0x2000001eff1e7230 */ /* 0x000fca0000004100 */
[----:B------:R-:W-:-:S04]  /*36fa0*/  FMUL R30, R30, UR10 ;  /* 0x0000000a1e1e7c20 */ /* 0x000fc80008400000 */
[----:B--2---:R-:W-:Y:S01]  /*36fb0*/  FFMA R30, R91, UR61, R30 ;  /* 0x0000003d5b1e7c23 */ /* 0x004fe2000800001e */
[----:B------:R-:W-:Y:S01]  /*36fc0*/  @!P0 IADD3.X R157, R2, R29, R8, P3, P2 ;  /* 0x0000001d029d8210 */ /* 0x000fe20001fe4408 */
[----:B------:R-:W2:Y:S03]  /*36fd0*/  LDL.LU R91, [R1+0x570] ;  /* 0x00057000015b7983 */ /* 0x000ea60000300800 */
[----:B------:R-:W-:Y:S01]  /*36fe0*/  F2FP.SATFINITE.E4M3.F32.PACK_AB_MERGE_C R30, RZ, R30, RZ ;  /* 0x0000001eff1e723e */ /* 0x000fe200048070ff */
[----:B------:R-:W4:Y:S04]  /*36ff0*/  LDL.LU R89, [R1+0x574] ;  /* 0x0005740001597983 */ /* 0x000f280000300800 */
[----:B------:R0:W-:Y:S04]  /*37000*/  @!P5 STG.E.U8 desc[UR8][R182.64+0x89], R30 ;  /* 0x0000891eb600d986 */ /* 0x0001e8000c101108 */
[----:B------:R-:W5:Y:S01]  /*37010*/  @!P6 LDG.E.U8 R52, desc[UR8][R22.64+0x88] ;  /* 0x000088081634e981 */ /* 0x000f62000c1e1100 */
[----:B------:R-:W-:-:S02]  /*37020*/  ISETP.LT.OR P0, PT, R28, 0xc2, !P1 ;  /* 0x000000c21c00780c */ /* 0x000fc40004f01670 */
[C---:B------:R-:W-:Y:S01]  /*37030*/  ISETP.LT.OR P4, PT, R28.reuse, 0xc9, !P1 ;  /* 0x000000c91c00780c */ /* 0x040fe20004f81670 */
[----:B------:R-:W4:Y:S01]  /*37040*/  LDL.LU R66, [R1+0x578] ;  /* 0x0005780001427983 */ /* 0x000f220000300800 */
[----:B0-----:R-:W0:Y:S01]  /*37050*/  @!P6 LDC.64 R30, c[0x0][0x5c0] ;  /* 0x00017000ff1eeb82 */ /* 0x001e220000000a00 */
[----:B------:R-:W-:Y:S02]  /*37060*/  ISETP.LT.OR P5, PT, R28, 0xca, !P1 ;  /* 0x000000ca1c00780c */ /* 0x000fe40004fa1670 */
[----:B------:R-:W4:Y:S06]  /*37070*/  LDL.LU R63, [R1+0x57c] ;  /* 0x00057c00013f7983 */ /* 0x000f2c0000300800 */
[----:B------:R-:W-:-:S04]  /*37080*/  @!P0 IADD3 R94, P3, P2, R3, R14, R9 ;  /* 0x0000000e035e8210 */ /* 0x000fc80007a7e009 */
[----:B------:R-:W-:Y:S02]  /*37090*/  @!P0 IADD3.X R95, R2, R29, R8, P3, P2 ;  /* 0x0000001d025f8210 */ /* 0x000fe40001fe4408 */
[C---:B------:R-:W-:Y:S02]  /*370a0*/  LOP3.LUT P0, RZ, R7.reuse, 0x100, RZ, 0xc0, !PT ;  /* 0x0000010007ff7812 */ /* 0x040fe4000780c0ff */
[----:B------:R-:W-:Y:S02]  /*370b0*/  LOP3.LUT R7, R7, 0xffffff7f, RZ, 0xc0, !PT ;  /* 0xffffff7f07077812 */ /* 0x000fe400078ec0ff */
[----:B------:R-:W-:Y:S02]  /*370c0*/  @!P4 IADD3 R97, P3, P2, R3, R14, R9 ;  /* 0x0000000e0361c210 */ /* 0x000fe40007a7e009 */
[----:B------:R-:W-:Y:S02]  /*370d0*/  @P1 LOP3.LUT R7, R7, 0x80, RZ, 0xfc, !PT ;  /* 0x0000008007071812 */ /* 0x000fe400078efcff */
[----:B------:R-:W-:-:S02]  /*370e0*/  ISETP.LT.OR P1, PT, R28, 0xc1, !P0 ;  /* 0x000000c11c00780c */ /* 0x000fc40004721670 */
[----:B------:R-:W-:Y:S02]  /*370f0*/  @!P4 IADD3.X R98, R2, R29, R8, P3, P2 ;  /* 0x0000001d0262c210 */ /* 0x000fe40001fe4408 */
[----:B------:R-:W-:-:S04]  /*37100*/  @!P5 IADD3 R99, P3, P2, R3, R14, R9 ;  /* 0x0000000e0363d210 */ /* 0x000fc80007a7e009 */
[----:B------:R-:W-:Y:S02]  /*37110*/  @!P5 IADD3.X R101, R2, R29, R8, P3, P2 ;  /* 0x0000001d0265d210 */ /* 0x000fe40001fe4408 */
[----:B0-----:R-:W-:Y:S02]  /*37120*/  @!P6 IADD3 R30, P2, R82, R30, RZ ;  /* 0x0000001e521ee210 */ /* 0x001fe40007f5e0ff */
[C---:B------:R-:W-:Y:S02]  /*37130*/  LOP3.LUT P4, RZ, R0.reuse, 0x4000000, RZ, 0xc0, !PT ;  /* 0x0400000000ff7812 */ /* 0x040fe4000788c0ff */
[----:B------:R-:W-:Y:S01]  /*37140*/  LOP3.LUT R0, R0, 0xff7fffff, RZ, 0xc0, !PT ;  /* 0xff7fffff00007812 */ /* 0x000fe200078ec0ff */
[----:B------:R-:W-:Y:S01]  /*37150*/  @!P6 IMAD.X R31, R84, 0x1, R31, P2 ;  /* 0x00000001541fe824 */ /* 0x000fe200010e061f */
[----:B------:R-:W-:Y:S02]  /*37160*/  @!P1 IADD3 R96, P3, P2, R3, R14, R11 ;  /* 0x0000000e03609210 */ /* 0x000fe40007a7e00b */
[----:B------:R-:W-:-:S02]  /*37170*/  @P1 LOP3.LUT R0, R0, 0x800000, RZ, 0xfc, !PT ;  /* 0x0080000000001812 */ /* 0x000fc400078efcff */
[----:B------:R-:W-:Y:S02]  /*37180*/  @!P1 IADD3.X R100, R2, R29, R10, P3, P2 ;  /* 0x0000001d02649210 */ /* 0x000fe40001fe440a */
[----:B------:R-:W-:Y:S02]  /*37190*/  ISETP.LT.OR P1, PT, R28, 0xc2, !P0 ;  /* 0x000000c21c00780c */ /* 0x000fe40004721670 */
[----:B------:R-:W-:-:S11]  /*371a0*/  LOP3.LUT R0, R0, 0xfdffffff, RZ, 0xc0, !PT ;  /* 0xfdffffff00007812 */ /* 0x000fd600078ec0ff */
[----:B------:R-:W-:Y:S02]  /*371b0*/  @!P1 IADD3 R93, P3, P2, R3, R14, R11 ;  /* 0x0000000e035d9210 */ /* 0x000fe40007a7e00b */
[----:B------:R-:W-:Y:S02]  /*371c0*/  @P1 LOP3.LUT R0, R0, 0x2000000, RZ, 0xfc, !PT ;  /* 0x0200000000001812 */ /* 0x000fe400078efcff */
[----:B------:R-:W-:Y:S02]  /*371d0*/  @!P1 IADD3.X R92, R2, R29, R10, P3, P2 ;  /* 0x0000001d025c9210 */ /* 0x000fe40001fe440a */
[----:B------:R-:W-:-:S04]  /*371e0*/  LOP3.LUT P1, RZ, R7, 0x80, RZ, 0xc0, !PT ;  /* 0x0000008007ff7812 */ /* 0x000fc8000782c0ff */
[----:B------:R-:W-:Y:S02]  /*371f0*/  ISETP.LT.OR P2, PT, R28, 0x8a, !P1 ;  /* 0x0000008a1c00780c */ /* 0x000fe40004f41670 */
        /* <DEDUP_REMOVED lines=10> */
[----:B------:R-:W-:Y:S02]  /*372a0*/  LOP3.LUT P5, RZ, R6, 0x800000, RZ, 0xc0, !PT ;  /* 0x0080000006ff7812 */ /* 0x000fe400078ac0ff */
[----:B0-----:R-:W-:-:S05]  /*372b0*/  @!P4 IADD3 R30, P4, R75, R30, RZ ;  /* 0x0000001e4b1ec210 */ /* 0x001fca0007f9e0ff */
[----:B------:R-:W-:Y:S01]  /*372c0*/  @!P2 IMAD.X R31, R80, 0x1, R31, P4 ;  /* 0x00000001501fa824 */ /* 0x000fe200020e061f */
[----:B---3--:R-:W-:-:S04]  /*372d0*/  LOP3.LUT R52, R52, 0xff, RZ, 0xc0, !PT ;  /* 0x000000ff34347812 */ /* 0x008fc800078ec0ff */
[----:B------:R-:W-:-:S05]  /*372e0*/  F2FP.F16.E4M3.UNPACK_B R52, R52 ;  /* 0x00000034ff34723e */ /* 0x000fca00020006ff */
[----:B------:R-:W-:-:S05]  /*372f0*/  HADD2.F32 R52, -RZ, R52.H0_H0 ;  /* 0x20000034ff347230 */ /* 0x000fca0000004100 */
[----:B------:R-:W-:-:S04]  /*37300*/  FMUL R52, R52, UR10 ;  /* 0x0000000a34347c20 */ /* 0x000fc80008400000 */
[----:B--2---:R-:W-:-:S05]  /*37310*/  FFMA R52, R91, UR61, R52 ;  /* 0x0000003d5b347c23 */ /* 0x004fca0008000034 */
[----:B------:R-:W-:-:S05]  /*37320*/  F2FP.SATFINITE.E4M3.F32.PACK_AB_MERGE_C R52, RZ, R52, RZ ;  /* 0x00000034ff34723e */ /* 0x000fca00048070ff */
[----:B------:R0:W-:Y:S02]  /*37330*/  @!P2 STG.E.U8 desc[UR8][R30.64+0x89], R52 ;  /* 0x000089341e00a986 */ /* 0x0001e4000c101108 */
[----:B0-----:R-:W-:-:S06]  /*37340*/  PRMT R30, RZ, 0x7610, R30 ;  /* 0x00007610ff1e7816 */ /* 0x001fcc000000001e */
[----:B------:R-:W2:Y:S01]  /*37350*/  @!P5 LDG.E.U8 R30, desc[UR8][R24.64+0x80] ;  /* 0x00008008181ed981 */ /* 0x000ea2000c1e1100 */
        /* <DEDUP_REMOVED lines=10> */
[----:B------:R-:W-:Y:S02]  /*37400*/  PRMT R52, RZ, 0x7610, R52 ;  /* 0x00007610ff347816 */ /* 0x000fe40000000034 */
[----:B------:R-:W-:Y:S02]  /*37410*/  ISETP.LT.OR P4, PT, R28, 0xc9, !P0 ;  /* 0x000000c91c00780c */ /* 0x000fe40004781670 */
[----:B--2---:R-:W-:-:S04]  /*37420*/  LOP3.LUT R30, R30, 0xff, RZ, 0xc0, !PT ;  /* 0x000000ff1e1e7812 */ /* 0x004fc800078ec0ff */
[----:B------:R-:W-:-:S05]  /*37430*/  F2FP.F16.E4M3.UNPACK_B R30, R30 ;  /* 0x0000001eff1e723e */ /* 0x000fca00020006ff */
[----:B------:R-:W-:-:S05]  /*37440*/  HADD2.F32 R30, -RZ, R30.H0_H0 ;  /* 0x2000001eff1e7230 */ /* 0x000fca0000004100 */
[----:B------:R-:W-:-:S04]  /*37450*/  FMUL R30, R30, UR10 ;  /* 0x0000000a1e1e7c20 */ /* 0x000fc80008400000 */
[----:B------:R-:W-:Y:S01]  /*37460*/  FFMA R30, R66, UR61, R30 ;  /* 0x0000003d421e7c23 */ /* 0x000fe2000800001e */
[----:B------:R-:W-:Y:S01]  /*37470*/  LOP3.LUT R0, R0, 0xfbffffff, RZ, 0xc0, !PT ;  /* 0xfbffffff00007812 */ /* 0x000fe200078ec0ff */
[----:B------:R-:W2:Y:S03]  /*37480*/  LDL.LU R66, [R1+0x580] ;  /* 0x0005800001427983 */ /* 0x000ea60000300800 */
[----:B------:R-:W-:-:S05]  /*37490*/  F2FP.SATFINITE.E4M3.F32.PACK_AB_MERGE_C R30, RZ, R30, RZ ;  /* 0x0000001eff1e723e */ /* 0x000fca00048070ff */
[----:B------:R0:W-:Y:S01]  /*374a0*/  @!P6 STG.E.U8 desc[UR8][R188.64+0x81], R30 ;  /* 0x0000811ebc00e986 */ /* 0x0001e2000c101108 */
[----:B------:R-:W-:-:S13]  /*374b0*/  ISETP.LT.OR P6, PT, R28, 0x81, !P0 ;  /* 0x000000811c00780c */ /* 0x000fda00047c1670 */
[----:B------:R-:W3:Y:S01]  /*374c0*/  @!P6 LDG.E.U8 R52, desc[UR8][R26.64+0x80] ;  /* 0x000080081a34e981 */ /* 0x000ee2000c1e1100 */
[----:B------:R-:W-:Y:S01]  /*374d0*/  @!P4 IADD3 R91, P3, P2, R3, R14, R11 ;  /* 0x0000000e035bc210 */ /* 0x000fe20007a7e00b */
[----:B0-----:R-:W0:Y:S01]  /*374e0*/  @!P6 LDC.64 R30, c[0x0][0x5c0] ;  /* 0x00017000ff1eeb82 */ /* 0x001e220000000a00 */
[----:B------:R-:W-:Y:S02]  /*374f0*/  @P4 LOP3.LUT R0, R0, 0x4000000, RZ, 0xfc, !PT ;  /* 0x0400000000004812 */ /* 0x000fe400078efcff */
[----:B------:R-:W-:Y:S02]  /*37500*/  @!P4 IADD3.X R90, R2, R29, R10, P3, P2 ;  /* 0x0000001d025ac210 */ /* 0x000fe40001fe440a */
        /* <DEDUP_REMOVED lines=8> */
[----:B------:R-:W-:Y:S02]  /*37590*/  ISETP.LT.OR P4, PT, R28, 0xd2, !P1 ;  /* 0x000000d21c00780c */ /* 0x000fe40004f81670 */
[----:B------:R-:W-:Y:S02]  /*375a0*/  LOP3.LUT P5, RZ, R6, 0x10000000, RZ, 0xc0, !PT ;  /* 0x1000000006ff7812 */ /* 0x000fe400078ac0ff */
[----:B------:R-:W-:-:S09]  /*375b0*/  LOP3.LUT R7, R7, 0xffffffbf, RZ, 0xc0, !PT ;  /* 0xffffffbf07077812 */ /* 0x000fd200078ec0ff */
[----:B------:R-:W-:-:S04]  /*375c0*/  @!P4 IADD3 R80, P3, P2, R3, R14, R9 ;  /* 0x0000000e0350c210 */ /* 0x000fc80007a7e009 */
[----:B------:R-:W-:Y:S02]  /*375d0*/  @!P4 IADD3.X R79, R2, R29, R8, P3, P2 ;  /* 0x0000001d024fc210 */ /* 0x000fe40001fe4408 */
[----:B0-----:R-:W-:Y:S02]  /*375e0*/  @!P6 IADD3 R30, P2, R71, R30, RZ ;  /* 0x0000001e471ee210 */ /* 0x001fe40007f5e0ff */
[----:B------:R-:W-:Y:S02]  /*375f0*/  @P5 LOP3.LUT R7, R7, 0x40, RZ, 0xfc, !PT ;  /* 0x0000004007075812 */ /* 0x000fe400078efcff */
[----:B------:R-:W-:Y:S01]  /*37600*/  ISETP.LT.OR P5, PT, R28, 0xd9, !P1 ;  /* 0x000000d91c00780c */ /* 0x000fe20004fa1670 */
[----:B------:R-:W-:-:S12]  /*37610*/  @!P6 IMAD.X R31, R73, 0x1, R31, P2 ;  /* 0x00000001491fe824 */ /* 0x000fd800010e061f */
[----:B------:R-:W-:-:S04]  /*37620*/  @!P5 IADD3 R78, P3, P2, R3, R14, R9 ;  /* 0x0000000e034ed210 */ /* 0x000fc80007a7e009 */
[----:B------:R-:W-:Y:S02]  /*37630*/  @!P5 IADD3.X R75, R2, R29, R8, P3, P2 ;  /* 0x0000001d024bd210 */ /* 0x000fe40001fe4408 */
        /* <DEDUP_REMOVED lines=11> */
[----:B------:R-:W-:Y:S01]  /*376f0*/  LOP3.LUT P5, RZ, R7, 0x40, RZ, 0xc0, !PT ;  /* 0x0000004007ff7812 */ /* 0x000fe200078ac0ff */
[----:B------:R-:W5:Y:S01]  /*37700*/  LDL.LU R53, [R1+0x58c] ;  /* 0x00058c0001357983 */ /* 0x000f620000300800 */
[----:B0-----:R-:W-:Y:S01]  /*37710*/  PRMT R52, RZ, 0x7610, R52 ;  /* 0x00007610ff347816 */ /* 0x001fe20000000034 */
[----:B------:R-:W0:Y:S08]  /*37720*/  @!P4 LDC.64 R30, c[0x0][0x5c0] ;  /* 0x00017000ff1ecb82 */ /* 0x000e300000000a00 */
[----:B------:R-:W-:Y:S01]  /*37730*/  @!P6 IADD3 R74, P3, P2, R3, R14, R9 ;  /* 0x0000000e034ae210 */ /* 0x000fe20007a7e009 */
[----:B------:R-:W5:Y:S03]  /*37740*/  LDL.LU R178, [R1+0x590] ;  /* 0x0005900001b27983 */ /* 0x000f660000300800 */
[----:B------:R-:W-:Y:S01]  /*37750*/  @!P6 IADD3.X R73, R2, R29, R8, P3, P2 ;  /* 0x0000001d0249e210 */ /* 0x000fe20001fe4408 */
[----:B------:R-:W5:Y:S01]  /*37760*/  LDL.LU R179, [R1+0x594] ;  /* 0x0005940001b37983 */ /* 0x000f620000300800 */
[----:B------:R-:W-:-:S02]  /*37770*/  ISETP.LT.OR P2, PT, R28, 0x82, !P0 ;  /* 0x000000821c00780c */ /* 0x000fc40004741670 */
[----:B0-----:R-:W-:-:S11]  /*37780*/  @!P4 IADD3 R30, P4, R69, R30, RZ ;  /* 0x0000001e451ec210 */ /* 0x001fd60007f9e0ff */
[----:B------:R-:W2:Y:S01]  /*37790*/  @!P2 LDG.E.U8 R52, desc[UR8][R26.64+0x81] ;  /* 0x000081081a34a981 */ /* 0x000ea2000c1e1100 */
[----:B------:R-:W-:Y:S01]  /*377a0*/  @!P2 IMAD.X R31, R72, 0x1, R31, P4 ;  /* 0x00000001481fa824 */ /* 0x000fe200020e061f */
[----:B------:R-:W-:Y:S02]  /*377b0*/  LOP3.LUT P6, RZ, R6, 0x8000000, RZ, 0xc0, !PT ;  /* 0x0800000006ff7812 */ /* 0x000fe400078cc0ff */
[----:B------:R-:W5:Y:S01]  /*377c0*/  LDL.LU R177, [R1+0x598] ;  /* 0x0005980001b17983 */ /* 0x000f620000300800 */
        /* <DEDUP_REMOVED lines=9> */
[----:B------:R-:W-:Y:S02]  /*37860*/  ISETP.LT.OR P4, PT, R28, 0xd1, !P0 ;  /* 0x000000d11c00780c */ /* 0x000fe40004781670 */
        /* <DEDUP_REMOVED lines=9> */
[----:B------:R-:W-:Y:S02]  /*37900*/  LOP3.LUT R4, R4, 0xffffffdf, RZ, 0xc0, !PT ;  /* 0xffffffdf04047812 */ /* 0x000fe400078ec0ff */
[----:B------:R-:W-:Y:S02]  /*37910*/  @!P4 IADD3 R72, P3, P2, R3, R14, R11 ;  /* 0x0000000e0348c210 */ /* 0x000fe40007a7e00b */
[----:B------:R-:W-:Y:S02]  /*37920*/  @P4 LOP3.LUT R4, R4, 0x20, RZ, 0xfc, !PT ;  /* 0x0000002004044812 */ /* 0x000fe400078efcff */
[----:B------:R-:W-:Y:S02]  /*37930*/  @!P4 IADD3.X R71, R2, R29, R10, P3, P2 ;  /* 0x0000001d0247c210 */ /* 0x000fe40001fe440a */
[----:B------:R-:W-:Y:S02]  /*37940*/  ISETP.LT.OR P4, PT, R28, 0xd2, !P0 ;  /* 0x000000d21c00780c */ /* 0x000fe40004781670 */
[----:B------:R-:W-:-:S11]  /*37950*/  LOP3.LUT R4, R4, 0xffffffbf, RZ, 0xc0, !PT ;  /* 0xffffffbf04047812 */ /* 0x000fd600078ec0ff */
[----:B------:R-:W-:Y:S02]  /*37960*/  @!P4 IADD3 R70, P3, P2, R3, R14, R11 ;  /* 0x0000000e0346c210 */ /* 0x000fe40007a7e00b */
[----:B------:R-:W-:Y:S02]  /*37970*/  @P4 LOP3.LUT R4, R4, 0x40, RZ, 0xfc, !PT ;  /* 0x0000004004044812 */ /* 0x000fe400078efcff */
[----:B------:R-:W-:Y:S02]  /*37980*/  @!P4 IADD3.X R69, R2, R29, R10, P3, P2 ;  /* 0x0000001d0245c210 */ /* 0x000fe40001fe440a */
[----:B------:R-:W-:Y:S02]  /*37990*/  ISETP.LT.OR P4, PT, R28, 0xd9, !P0 ;  /* 0x000000d91c00780c */ /* 0x000fe40004781670 */
[----:B------:R-:W-:Y:S02]  /*379a0*/  LOP3.LUT R4, R4, 0xffffff7f, RZ, 0xc0, !PT ;  /* 0xffffff7f04047812 */ /* 0x000fe400078ec0ff */
[----:B------:R-:W-:-:S04]  /*379b0*/  LOP3.LUT R7, R7, 0xfffffffb, RZ, 0xc0, !PT ;  /* 0xfffffffb07077812 */ /* 0x000fc800078ec0ff */
[----:B------:R-:W-:-:S05]  /*379c0*/  @P0 LOP3.LUT R7, R7, 0x4, RZ, 0xfc, !PT ;  /* 0x0000000407070812 */ /* 0x000fca00078efcff */
[----:B------:R-:W-:Y:S02]  /*379d0*/  @!P4 IADD3 R66, P3, P2, R3, R14, R11 ;  /* 0x0000000e0342c210 */ /* 0x000fe40007a7e00b */
[----:B------:R-:W-:Y:S02]  /*379e0*/  @P4 LOP3.LUT R4, R4, 0x80, RZ, 0xfc, !PT ;  /* 0x0000008004044812 */ /* 0x000fe400078efcff */
[----:B------:R-:W-:Y:S02]  /*379f0*/  @!P4 IADD3.X R63, R2, R29, R10, P3, P2 ;  /* 0x0000001d023fc210 */ /* 0x000fe40001fe440a */
[----:B------:R-:W-:Y:S02]  /*37a00*/  ISETP.LT.OR P4, PT, R28, 0xda, !P0 ;  /* 0x000000da1c00780c */ /* 0x000fe40004781670 */
[----:B------:R-:W-:Y:S02]  /*37a10*/  LOP3.LUT P0, RZ, R4, 0x4, RZ, 0xc0, !PT ;  /* 0x0000000404ff7812 */ /* 0x000fe4000780c0ff */
[----:B------:R-:W-:-:S02]  /*37a20*/  PRMT R52, RZ, 0x7610, R52 ;  /* 0x00007610ff347816 */ /* 0x000fc40000000034 */
[----:B--2---:R-:W-:-:S04]  /*37a30*/  LOP3.LUT R30, R30, 0xff, RZ, 0xc0, !PT ;  /* 0x000000ff1e1e7812 */ /* 0x004fc800078ec0ff */
[----:B------:R-:W-:-:S05]  /*37a40*/  F2FP.F16.E4M3.UNPACK_B R30, R30 ;  /* 0x0000001eff1e723e */ /* 0x000fca00020006ff */
[----:B------:R-:W-:-:S05]  /*37a50*/  HADD2.F32 R30, -RZ, R30.H0_H0 ;  /* 0x2000001eff1e7230 */ /* 0x000fca0000004100 */
[----:B------:R-:W-:-:S04]  /*37a60*/  FMUL R30, R30, UR10 ;  /* 0x0000000a1e1e7c20 */ /* 0x000fc80008400000 */
[----:B----4-:R-:W-:-:S05]  /*37a70*/  FFMA R30, R61, UR61, R30 ;  /* 0x0000003d3d1e7c23 */ /* 0x010fca000800001e */
[----:B------:R-:W-:-:S05]  /*37a80*/  F2FP.SATFINITE.E4M3.F32.PACK_AB_MERGE_C R30, RZ, R30, RZ ;  /* 0x0000001eff1e723e */ /* 0x000fca00048070ff */
[----:B------:R0:W-:Y:S04]  /*37a90*/  @!P6 STG.E.U8 desc[UR8][R196.64+0x89], R30 ;  /* 0x0000891ec400e986 */ /* 0x0001e8000c101108 */
[----:B------:R-:W2:Y:S01]  /*37aa0*/  @!P0 LDG.E.U8 R52, desc[UR8][R26.64+0x88] ;  /* 0x000088081a348981 */ /* 0x000ea2000c1e1100 */
[----:B0-----:R-:W0:Y:S01]  /*37ab0*/  @!P0 LDC.64 R30, c[0x0][0x5c0] ;  /* 0x00017000ff1e8b82 */ /* 0x001e220000000a00 */
[----:B------:R-:W-:Y:S02]  /*37ac0*/  @!P4 IADD3 R61, P3, P2, R3, R14, R11 ;  /* 0x0000000e033dc210 */ /* 0x000fe40007a7e00b */
[----:B------:R-:W-:Y:S02]  /*37ad0*/  LOP3.LUT P5, RZ, R0, 0x80000000, RZ, 0xc0, !PT ;  /* 0x8000000000ff7812 */ /* 0x000fe400078ac0ff */
[----:B------:R-:W-:-:S02]  /*37ae0*/  @!P4 IADD3.X R58, R2, R29, R10, P3, P2 ;  /* 0x0000001d023ac210 */ /* 0x000fc40001fe440a */
[----:B0-----:R-:W-:-:S05]  /*37af0*/  @!P0 IADD3 R30, P2, R56, R30, RZ ;  /* 0x0000001e381e8210 */ /* 0x001fca0007f5e0ff */
[----:B------:R-:W-:Y:S01]  /*37b00*/  @!P0 IMAD.X R31, R59, 0x1, R31, P2 ;  /* 0x000000013b1f8824 */ /* 0x000fe200010e061f */
[----:B------:R-:W-:Y:S02]  /*37b10*/  PRMT R59, RZ, 0x7610, R59 ;  /* 0x00007610ff3b7816 */ /* 0x000fe4000000003b */
[----:B--2---:R-:W-:-:S04]  /*37b20*/  LOP3.LUT R52, R52, 0xff, RZ, 0xc0, !PT ;  /* 0x000000ff34347812 */ /* 0x004fc800078ec0ff */
[----:B------:R-:W-:-:S05]  /*37b30*/  F2FP.F16.E4M3.UNPACK_B R52, R52 ;  /* 0x00000034ff34723e */ /* 0x000fca00020006ff */
[----:B------:R-:W-:-:S05]  /*37b40*/  HADD2.F32 R52, -RZ, R52.H0_H0 ;  /* 0x20000034ff347230 */ /* 0x000fca0000004100 */
[----:B------:R-:W-:-:S04]  /*37b50*/  FMUL R52, R52, UR10 ;  /* 0x0000000a34347c20 */ /* 0x000fc80008400000 */
[----:B-----5:R-:W-:-:S05]  /*37b60*/  FFMA R52, R53, UR61, R52 ;  /* 0x0000003d35347c23 */ /* 0x020fca0008000034 */
[----:B------:R-:W-:-:S05]  /*37b70*/  F2FP.SATFINITE.E4M3.F32.PACK_AB_MERGE_C R52, RZ, R52, RZ ;  /* 0x00000034ff34723e */ /* 0x000fca00048070ff */
[----:B------:R0:W-:Y:S04]  /*37b80*/  @!P0 STG.E.U8 desc[UR8][R30.64+0x88], R52 ;  /* 0x000088341e008986 */ /* 0x0001e8000c101108 */
[----:B------:R-:W2:Y:S01]  /*37b90*/  @!P5 LDG.E.U8 R59, desc[UR8][R26.64+0x89] ;  /* 0x000089081a3bd981 */ /* 0x000ea2000c1e1100 */
[----:B------:R-:W-:Y:S01]  /*37ba0*/  ISETP.LT.OR P3, PT, R28, 0xe1, !P1 ;  /* 0x000000e11c00780c */ /* 0x000fe20004f61670 */
[----:B0-----:R-:W0:Y:S01]  /*37bb0*/  @!P5 LDC.64 R30, c[0x0][0x5c0] ;  /* 0x00017000ff1edb82 */ /* 0x001e220000000a00 */
[----:B------:R-:W-:-:S11]  /*37bc0*/  LOP3.LUT R7, R7, 0xfffffff7, RZ, 0xc0, !PT ;  /* 0xfffffff707077812 */ /* 0x000fd600078ec0ff */
[----:B------:R-:W-:-:S04]  /*37bd0*/  @!P3 IADD3 R57, P6, P2, R3, R14, R9 ;  /* 0x0000000e0339b210 */ /* 0x000fc80007ade009 */
[----:B------:R-:W-:Y:S02]  /*37be0*/  @!P3 IADD3.X R56, R2, R29, R8, P6, P2 ;  /* 0x0000001d0238b210 */ /* 0x000fe400037e4408 */
[----:B------:R-:W-:Y:S02]  /*37bf0*/  ISETP.LT.OR P2, PT, R28, 0xe2, !P1 ;  /* 0x000000e21c00780c */ /* 0x000fe40004f41670 */
[----:B------:R-:W-:-:S04]  /*37c00*/  @P4 LOP3.LUT R7, R7, 0x8, RZ, 0xfc, !PT ;  /* 0x0000000807074812 */ /* 0x000fc800078efcff */
[----:B------:R-:W-:Y:S02]  /*37c10*/  LOP3.LUT R7, R7, 0xffffffef, RZ, 0xc0, !PT ;  /* 0xffffffef07077812 */ /* 0x000fe400078ec0ff */
[----:B0-----:R-:W-:Y:S02]  /*37c20*/  @!P5 IADD3 R30, P0, R60, R30, RZ ;  /* 0x0000001e3c1ed210 */ /* 0x001fe40007f1e0ff */
[----:B------:R-:W-:-:S03]  /*37c30*/  @P3 LOP3.LUT R7, R7, 0x10, RZ, 0xfc, !PT ;  /* 0x0000001007073812 */ /* 0x000fc600078efcff */
[----:B------:R-:W-:Y:S01]  /*37c40*/  @!P2 IADD3 R53, P3, P6, R3, R14, R9 ;  /* 0x0000000e0335a210 */ /* 0x000fe20007e7e009 */
[----:B------:R-:W-:Y:S01]  /*37c50*/  @!P5 IMAD.X R31, R62, 0x1, R31, P0 ;  /* 0x000000013e1fd824 */ /* 0x000fe200000e061f */
[----:B------:R-:W-:Y:S02]  /*37c60*/  ISETP.GE.AND P0, PT, R13, 0x1, PT ;  /* 0x000000010d00780c */ /* 0x000fe40003f06270 */
[----:B------:R-:W-:Y:S02]  /*37c70*/  @!P2 IADD3.X R52, R2, R29, R8, P3, P6 ;  /* 0x0000001d0234a210 */ /* 0x000fe40001fec408 */
[----:B------:R-:W-:Y:S02]  /*37c80*/  ISETP.LT.OR P6, PT, R28, 0x91, !P0 ;  /* 0x000000911c00780c */ /* 0x000fe400047c1670 */
        /* <DEDUP_REMOVED lines=9> */
[----:B0-----:R-:W-:Y:S01]  /*37d20*/  PRMT R59, RZ, 0x7610, R59 ;  /* 0x00007610ff3b7816 */ /* 0x001fe2000000003b */
[----:B------:R-:W0:Y:S05]  /*37d30*/  @!P6 LDC.64 R30, c[0x0][0x5c0] ;  /* 0x00017000ff1eeb82 */ /* 0x000e2a0000000a00 */
[----:B------:R-:W3:Y:S01]  /*37d40*/  @!P6 LDG.E.U8 R59, desc[UR8][R16.64+0x90] ;  /* 0x00009008103be981 */ /* 0x000ee2000c1e1100 */
[----:B0-----:R-:W-:-:S05]  /*37d50*/  @!P6 IADD3 R30, P3, R14, R30, RZ ;  /* 0x0000001e0e1ee210 */ /* 0x001fca0007f7e0ff */
[----:B------:R-:W-:Y:S01]  /*37d60*/  @!P6 IMAD.X R31, R29, 0x1, R31, P3 ;  /* 0x000000011d1fe824 */ /* 0x000fe200018e061f */
[----:B---3--:R-:W-:-:S04]  /*37d70*/  LOP3.LUT R59, R59, 0xff, RZ, 0xc0, !PT ;  /* 0x000000ff3b3b7812 */ /* 0x008fc800078ec0ff */
[----:B------:R-:W-:-:S05]  /*37d80*/  F2FP.F16.E4M3.UNPACK_B R59, R59 ;  /* 0x0000003bff3b723e */ /* 0x000fca00020006ff */
[----:B------:R-:W-:-:S05]  /*37d90*/  HADD2.F32 R59, -RZ, R59.H0_H0 ;  /* 0x2000003bff3b7230 */ /* 0x000fca0000004100 */
[----:B------:R-:W-:-:S04]  /*37da0*/  FMUL R59, R59, UR10 ;  /* 0x0000000a3b3b7c20 */ /* 0x000fc80008400000 */
[----:B------:R-:W-:Y:S01]  /*37db0*/  FFMA R59, R179, UR61, R59 ;  /* 0x0000003db33b7c23 */ /* 0x000fe2000800003b */
[----:B------:R-:W-:Y:S01]  /*37dc0*/  LOP3.LUT P5, RZ, R6, 0x40000000, RZ, 0xc0, !PT ;  /* 0x4000000006ff7812 */ /* 0x000fe200078ac0ff */
[----:B------:R-:W3:Y:S03]  /*37dd0*/  LDL.LU R179, [R1+0x5a0] ;  /* 0x0005a00001b37983 */ /* 0x000ee60000300800 */
[----:B------:R-:W-:-:S05]  /*37de0*/  F2FP.SATFINITE.E4M3.F32.PACK_AB_MERGE_C R59, RZ, R59, RZ ;  /* 0x0000003bff3b723e */ /* 0x000fca00048070ff */
        /* <DEDUP_REMOVED lines=11> */
[----:B------:R-:W-:Y:S02]  /*37ea0*/  FFMA R59, R177, UR61, R59 ;  /* 0x0000003db13b7c23 */ /* 0x000fe4000800003b */
[----:B------:R-:W4:Y:S03]  /*37eb0*/  LDL.LU R177, [R1+0x5a4] ;  /* 0x0005a40001b17983 */ /* 0x000f260000300800 */
        /* <DEDUP_REMOVED lines=13> */
[----:B------:R-:W-:Y:S02]  /*37f90*/  ISETP.LT.OR P6, PT, R28, 0x99, !P0 ;  /* 0x000000991c00780c */ /* 0x000fe400047c1670 */
[----:B------:R-:W-:Y:S02]  /*37fa0*/  PRMT R59, RZ, 0x7610, R59 ;  /* 0x00007610ff3b7816 */ /* 0x000fe4000000003b */
[----:B--2---:R-:W-:-:S04]  /*37fb0*/  LOP3.LUT R30, R30, 0xff, RZ, 0xc0, !PT ;  /* 0x000000ff1e1e7812 */ /* 0x004fc800078ec0ff */
[----:B------:R-:W-:-:S05]  /*37fc0*/  F2FP.F16.E4M3.UNPACK_B R30, R30 ;  /* 0x0000001eff1e723e */ /* 0x000fca00020006ff */
[----:B------:R-:W-:-:S05]  /*37fd0*/  HADD2.F32 R30, -RZ, R30.H0_H0 ;  /* 0x2000001eff1e7230 */ /* 0x000fca0000004100 */
[----:B------:R-:W-:-:S04]  /*37fe0*/  FMUL R30, R30, UR10 ;  /* 0x0000000a1e1e7c20 */ /* 0x000fc80008400000 */
[----:B---3--:R-:W-:Y:S02]  /*37ff0*/  FFMA R30, R179, UR61, R30 ;  /* 0x0000003db31e7c23 */ /* 0x008fe4000800001e */
[----:B------:R-:W2:Y:S03]  /*38000*/  LDL.LU R179, [R1+0x5a8] ;  /* 0x0005a80001b37983 */ /* 0x000ea60000300800 */
[----:B------:R-:W-:Y:S01]  /*38010*/  F2FP.SATFINITE.E4M3.F32.PACK_AB_MERGE_C R30, RZ, R30, RZ ;  /* 0x0000001eff1e723e */ /* 0x000fe200048070ff */
[----:B------:R-:W3:Y:S04]  /*38020*/  LDL.LU R173, [R1+0x5ac] ;  /* 0x0005ac0001ad7983 */ /* 0x000ee80000300800 */
[----:B------:R0:W-:Y:S04]  /*38030*/  @!P5 STG.E.U8 desc[UR8][R204.64+0x91], R30 ;  /* 0x0000911ecc00d986 */ /* 0x0001e8000c101108 */
[----:B------:R-:W5:Y:S01]  /*38040*/  @!P6 LDG.E.U8 R59, desc[UR8][R16.64+0x98] ;  /* 0x00009808103be981 */ /* 0x000f62000c1e1100 */
[----:B0-----:R-:W0:Y:S02]  /*38050*/  @!P6 LDC.64 R30, c[0x0][0x5c0] ;  /* 0x00017000ff1eeb82 */ /* 0x001e240000000a00 */
[----:B0-----:R-:W-:-:S05]  /*38060*/  @!P6 IADD3 R30, P3, R14, R30, RZ ;  /* 0x0000001e0e1ee210 */ /* 0x001fca0007f7e0ff */
[----:B------:R-:W-:Y:S01]  /*38070*/  @!P6 IMAD.X R31, R29, 0x1, R31, P3 ;  /* 0x000000011d1fe824 */ /* 0x000fe200018e061f */
[----:B-----5:R-:W-:-:S04]  /*38080*/  LOP3.LUT R59, R59, 0xff, RZ, 0xc0, !PT ;  /* 0x000000ff3b3b7812 */ /* 0x020fc800078ec0ff */
[----:B------:R-:W-:-:S05]  /*38090*/  F2FP.F16.E4M3.UNPACK_B R59, R59 ;  /* 0x0000003bff3b723e */ /* 0x000fca00020006ff */
[----:B------:R-:W-:-:S05]  /*380a0*/  HADD2.F32 R59, -RZ, R59.H0_H0 ;  /* 0x2000003bff3b7230 */ /* 0x000fca0000004100 */
[----:B------:R-:W-:-:S04]  /*380b0*/  FMUL R59, R59, UR10 ;  /* 0x0000000a3b3b7c20 */ /* 0x000fc80008400000 */
[----:B----4-:R-:W-:Y:S01]  /*380c0*/  FFMA R59, R177, UR61, R59 ;  /* 0x0000003db13b7c23 */ /* 0x010fe2000800003b */
[----:B------:R-:W-:Y:S01]  /*380d0*/  LOP3.LUT P3, RZ, R6, 0x20000000, RZ, 0xc0, !PT ;  /* 0x2000000006ff7812 */ /* 0x000fe2000786c0ff */
[----:B------:R-:W4:Y:S03]  /*380e0*/  LDL.LU R177, [R1+0x5b0] ;  /* 0x0005b00001b17983 */ /* 0x000f260000300800 */
[----:B------:R-:W-:Y:S01]  /*380f0*/  F2FP.SATFINITE.E4M3.F32.PACK_AB_MERGE_C R59, RZ, R59, RZ ;  /* 0x0000003bff3b723e */ /* 0x000fe200048070ff */
[----:B------:R-:W5:Y:S04]  /*38100*/  LDL.LU R178, [R1+0x5b4] ;  /* 0x0005b40001b27983 */ /* 0x000f680000300800 */
[----:B------:R0:W-:Y:S01]  /*38110*/  @!P6 STG.E.U8 desc[UR8][R30.64+0x98], R59 ;  /* 0x0000983b1e00e986 */ /* 0x0001e2000c101108 */
[----:B------:R-:W-:-:S02]  /*38120*/  ISETP.LT.OR P6, PT, R28, 0x9a, !P0 ;  /* 0x0000009a1c00780c */ /* 0x000fc400047c1670 */
        /* <DEDUP_REMOVED lines=13> */
[----:B------:R0:W-:Y:S01]  /*38200*/  @!P6 STG.E.U8 desc[UR8][R30.64+0x99], R59 ;  /* 0x0000993b1e00e986 */ /* 0x0001e2000c101108 */
[----:B------:R-:W-:Y:S02]  /*38210*/  LOP3.LUT P6, RZ, R6, 0x80000000, RZ, 0xc0, !PT ;  /* 0x8000000006ff7812 */ /* 0x000fe400078cc0ff */
[----:B0-----:R-:W-:-:S11]  /*38220*/  PRMT R30, RZ, 0x7610, R30 ;  /* 0x00007610ff1e7816 */ /* 0x001fd6000000001e */
[----:B------:R-:W3:Y:S02]  /*38230*/  @!P6 LDG.E.U8 R30, desc[UR8][R18.64+0x98] ;  /* 0x00009808121ee981 */ /* 0x000ee4000c1e1100 */
[----:B---3--:R-:W-:-:S04]  /*38240*/  LOP3.LUT R30, R30, 0xff, RZ, 0xc0, !PT ;  /* 0x000000ff1e1e7812 */ /* 0x008fc800078ec0ff */
[----:B------:R-:W-:-:S05]  /*38250*/  F2FP.F16.E4M3.UNPACK_B R30, R30 ;  /* 0x0000001eff1e723e */ /* 0x000fca00020006ff */
[----:B------:R-:W-:-:S05]  /*38260*/  HADD2.F32 R30, -RZ, R30.H0_H0 ;  /* 0x2000001eff1e7230 */ /* 0x000fca0000004100 */
[----:B------:R-:W-:-:S04]  /*38270*/  FMUL R30, R30, UR10 ;  /* 0x0000000a1e1e7c20 */ /* 0x000fc80008400000 */
[----:B------:R-:W-:-:S05]  /*38280*/  FFMA R30, R173, UR61, R30 ;  /* 0x0000003dad1e7c23 */ /* 0x000fca000800001e */
[----:B------:R-:W-:-:S05]  /*38290*/  F2FP.SATFINITE.E4M3.F32.PACK_AB_MERGE_C R30, RZ, R30, RZ ;  /* 0x0000001eff1e723e */ /* 0x000fca00048070ff */
[----:B------:R0:W-:Y:S02]  /*382a0*/  @!P6 STG.E.U8 desc[UR8][R216.64+0x98], R30 ;  /* 0x0000981ed800e986 */ /* 0x0001e4000c101108 */
[----:B0-----:R-:W-:-:S06]  /*382b0*/  PRMT R30, RZ, 0x7610, R30 ;  /* 0x00007610ff1e7816 */ /* 0x001fcc000000001e */
[----:B------:R-:W3:Y:S02]  /*382c0*/  @!P3 LDG.E.U8 R30, desc[UR8][R18.64+0x99] ;  /* 0x00009908121eb981 */ /* 0x000ee4000c1e1100 */
        /* <DEDUP_REMOVED lines=15> */
[----:B-----5:R-:W-:Y:S01]  /*383c0*/  FFMA R30, R178, UR61, R30 ;  /* 0x0000003db21e7c23 */ /* 0x020fe2000800001e */
[----:B------:R-:W-:Y:S01]  /*383d0*/  ISETP.LT.OR P3, PT, R28, 0x91, !P1 ;  /* 0x000000911c00780c */ /* 0x000fe20004f61670 */
[----:B------:R-:W4:Y:S03]  /*383e0*/  LDL.LU R178, [R1+0x5c0] ;  /* 0x0005c00001b27983 */ /* 0x000f260000300800 */
[----:B------:R-:W-:-:S05]  /*383f0*/  F2FP.SATFINITE.E4M3.F32.PACK_AB_MERGE_C R30, RZ, R30, RZ ;  /* 0x0000001eff1e723e */ /* 0x000fca00048070ff */
[----:B------:R0:W-:Y:S02]  /*38400*/  @!P4 STG.E.U8 desc[UR8][R206.64+0x90], R30 ;  /* 0x0000901ece00c986 */ /* 0x0001e4000c101108 */
[----:B0-----:R-:W-:-:S06]  /*38410*/  PRMT R30, RZ, 0x7610, R30 ;  /* 0x00007610ff1e7816 */ /* 0x001fcc000000001e */
[----:B------:R-:W5:Y:S01]  /*38420*/  @!P5 LDG.E.U8 R30, desc[UR8][R20.64+0x91] ;  /* 0x00009108141ed981 */ /* 0x000f62000c1e1100 */
[----:B------:R-:W-:Y:S02]  /*38430*/  PRMT R59, RZ, 0x7610, R59 ;  /* 0x00007610ff3b7816 */ /* 0x000fe4000000003b */
        /* <DEDUP_REMOVED lines=9> */
[----:B0-----:R-:W0:Y:S02]  /*384d0*/  @!P3 LDC.64 R30, c[0x0][0x5c0] ;  /* 0x00017000ff1ebb82 */ /* 0x001e240000000a00 */
[----:B0-----:R-:W-:-:S05]  /*384e0*/  @!P3 IADD3 R30, P6, R108, R30, RZ ;  /* 0x0000001e6c1eb210 */ /* 0x001fca0007fde0ff */
[----:B------:R-:W-:Y:S01]  /*384f0*/  @!P3 IMAD.X R31, R109, 0x1, R31, P6 ;  /* 0x000000016d1fb824 */ /* 0x000fe200030e061f */
[----:B------:R-:W-:-:S13]  /*38500*/  ISETP.LT.OR P6, PT, R28, 0x91, !P1 ;  /* 0x000000911c00780c */ /* 0x000fda0004fc1670 */
[----:B------:R-:W5:Y:S01]  /*38510*/  @!P6 LDG.E.U8 R59, desc[UR8][R22.64+0x90] ;  /* 0x00009008163be981 */ /* 0x000f62000c1e1100 */
[----:B------:R-:W-:Y:S02]  /*38520*/  ISETP.LT.OR P3, PT, R28, 0x92, !P1 ;  /* 0x000000921c00780c */ /* 0x000fe40004f61670 */
        /* <DEDUP_REMOVED lines=9> */
[----:B0-----:R-:W-:Y:S01]  /*385c0*/  PRMT R59, RZ, 0x7610, R59 ;  /* 0x00007610ff3b7816 */ /* 0x001fe2000000003b */
[----:B------:R-:W0:Y:S05]  /*385d0*/  @!P3 LDC.64 R30, c[0x0][0x5c0] ;  /* 0x00017000ff1ebb82 */ /* 0x000e2a0000000a00 */
[----:B------:R-:W5:Y:S01]  /*385e0*/  @!P3 LDG.E.U8 R59, desc[UR8][R22.64+0x91] ;  /* 0x00009108163bb981 */ /* 0x000f62000c1e1100 */
[----:B0-----:R-:W-:-:S05]  /*385f0*/  @!P3 IADD3 R30, P6, R110, R30, RZ ;  /* 0x0000001e6e1eb210 */ /* 0x001fca0007fde0ff */
[----:B------:R-:W-:Y:S01]  /*38600*/  @!P3 IMAD.X R31, R111, 0x1, R31, P6 ;  /* 0x000000016f1fb824 */ /* 0x000fe200030e061f */
[----:B-----5:R-:W-:-:S04]  /*38610*/  LOP3.LUT R59, R59, 0xff, RZ, 0xc0, !PT ;  /* 0x000000ff3b3b7812 */ /* 0x020fc800078ec0ff */
[----:B------:R-:W-:-:S05]  /*38620*/  F2FP.F16.E4M3.UNPACK_B R59, R59 ;  /* 0x0000003bff3b723e */ /* 0x000fca00020006ff */
[----:B------:R-:W-:-:S05]  /*38630*/  HADD2.F32 R59, -RZ, R59.H0_H0 ;  /* 0x2000003bff3b7230 */ /* 0x000fca0000004100 */
[----:B------:R-:W-:-:S04]  /*38640*/  FMUL R59, R59, UR10 ;  /* 0x0000000a3b3b7c20 */ /* 0x000fc80008400000 */
[----:B----4-:R-:W-:Y:S02]  /*38650*/  FFMA R59, R178, UR61, R59 ;  /* 0x0000003db23b7c23 */ /* 0x010fe4000800003b */
        /* <DEDUP_REMOVED lines=26> */
[----:B0-----:R-:W0:Y:S01]  /*38800*/  @!P4 LDC.64 R30, c[0x0][0x5c0] ;  /* 0x00017000ff1ecb82 */ /* 0x001e220000000a00 */
[----:B------:R-:W-:-:S02]  /*38810*/  ISETP.LT.OR P5, PT, R28, 0x9a, !P1 ;  /* 0x0000009a1c00780c */ /* 0x000fc40004fa1670 */
        /* <DEDUP_REMOVED lines=9> */
[----:B------:R-:W-:-:S05]  /*388b0*/  F2FP.SATFINITE.E4M3.F32.PACK_AB_MERGE_C R59, RZ, R59, RZ ;  /* 0x0000003bff3b723e */ /* 0x000fca00048070ff */
[----:B------:R0:W-:Y:S02]  /*388c0*/  @!P4 STG.E.U8 desc[UR8][R30.64+0x98], R59 ;  /* 0x0000983b1e00c986 */ /* 0x0001e4000c101108 */
[----:B0-----:R-:W-:Y:S01]  /*388d0*/  PRMT R59, RZ, 0x7610, R59 ;  /* 0x00007610ff3b7816 */ /* 0x001fe2000000003b */
[----:B------:R-:W0:Y:S05]  /*388e0*/  @!P5 LDC.64 R30, c[0x0][0x5c0] ;  /* 0x00017000ff1edb82 */ /* 0x000e2a0000000a00 */
[----:B------:R-:W5:Y:S01]  /*388f0*/  @!P5 LDG.E.U8 R59, desc[UR8][R22.64+0x99] ;  /* 0x00009908163bd981 */ /* 0x000f62000c1e1100 */
[----:B0-----:R-:W-:-:S05]  /*38900*/  @!P5 IADD3 R30, P6, R118, R30, RZ ;  /* 0x0000001e761ed210 */ /* 0x001fca0007fde0ff */
[----:B------:R-:W-:Y:S01]  /*38910*/  @!P5 IMAD.X R31, R119, 0x1, R31, P6 ;  /* 0x00000001771fd824 */ /* 0x000fe200030e061f */
[----:B------:R-:W-:Y:S02]  /*38920*/  LOP3.LUT P6, RZ, R6, 0x100000, RZ, 0xc0, !PT ;  /* 0x0010000006ff7812 */ /* 0x000fe400078cc0ff */
        /* <DEDUP_REMOVED lines=15> */
[----:B---3--:R-:W-:Y:S01]  /*38a20*/  FFMA R30, R179, UR61, R30 ;  /* 0x0000003db31e7c23 */ /* 0x008fe2000800001e */
[----:B------:R-:W-:Y:S01]  /*38a30*/  PRMT R59, RZ, 0x7610, R59 ;  /* 0x00007610ff3b7816 */ /* 0x000fe2000000003b */
        /* <DEDUP_REMOVED lines=49> */
[----:B------:R-:W-:Y:S01]  /*38d50*/  PRMT R59, RZ, 0x7610, R59 ;  /* 0x00007610ff3b7816 */ /* 0x000fe2000000003b */
        /* <DEDUP_REMOVED lines=22> */
[----:B---3--:R-:W-:Y:S02]  /*38ec0*/  FFMA R59, R179, UR61, R59 ;  /* 0x0000003db33b7c23 */ /* 0x008fe4000800003b */
        /* <DEDUP_REMOVED lines=8> */
[----:B------:R-:W-:Y:S02]  /*38f50*/  ISETP.LT.OR P6, PT, R28, 0xa1, !P0 ;  /* 0x000000a11c00780c */ /* 0x000fe400047c1670 */
        /* <DEDUP_REMOVED lines=8> */
[----:B------:R-:W5:Y:S04]  /*38fe0*/  LDL.LU.64 R172, [R1] ;  /* 0x0000000001ac7983 */ /* 0x000f680000300a00 */
[----:B------:R0:W-:Y:S02]  /*38ff0*/  @!P5 STG.E.U8 desc[UR8][R30.64+0x99], R59 ;  /* 0x0000993b1e00d986 */ /* 0x0001e4000c101108 */
[----:B0-----:R-:W-:Y:S01]  /*39000*/  PRMT R59, RZ, 0x7610, R59 ;  /* 0x00007610ff3b7816 */ /* 0x001fe2000000003b */
[----:B------:R-:W0:Y:S05]  /*39010*/  @!P6 LDC.64 R30, c[0x0][0x5c0] ;  /* 0x00017000ff1eeb82 */ /* 0x000e2a0000000a00 */
        /* <DEDUP_REMOVED lines=12> */
[----:B------:R-:W-:Y:S02]  /*390e0*/  ISETP.LT.OR P6, PT, R28, 0xa2, !P0 ;  /* 0x000000a21c00780c */ /* 0x000fe400047c1670 */
[----:B0-----:R-:W-:-:S11]  /*390f0*/  PRMT R59, RZ, 0x7610, R59 ;  /* 0x00007610ff3b7816 */ /* 0x001fd6000000003b */
[----:B------:R-:W0:Y:S01]  /*39100*/  @!P6 LDC.64 R30, c[0x0][0x5c0] ;  /* 0x00017000ff1eeb82 */ /* 0x000e220000000a00 */
[----:B------:R-:W3:Y:S01]  /*39110*/  @!P6 LDG.E.U8 R59, desc[UR8][R16.64+0xa1] ;  /* 0x0000a108103be981 */ /* 0x000ee2000c1e1100 */
[----:B0-----:R-:W-:-:S05]  /*39120*/  @!P6 IADD3 R30, P3, R14, R30, RZ ;  /* 0x0000001e0e1ee210 */ /* 0x001fca0007f7e0ff */
[----:B------:R-:W-:Y:S01]  /*39130*/  @!P6 IMAD.X R31, R29, 0x1, R31, P3 ;  /* 0x000000011d1fe824 */ /* 0x000fe200018e061f */
[----:B---3--:R-:W-:-:S04]  /*39140*/  LOP3.LUT R59, R59, 0xff, RZ, 0xc0, !PT ;  /* 0x000000ff3b3b7812 */ /* 0x008fc800078ec0ff */
[----:B------:R-:W-:-:S05]  /*39150*/  F2FP.F16.E4M3.UNPACK_B R59, R59 ;  /* 0x0000003bff3b723e */ /* 0x000fca00020006ff */
[----:B------:R-:W-:-:S05]  /*39160*/  HADD2.F32 R59, -RZ, R59.H0_H0 ;  /* 0x2000003bff3b7230 */ /* 0x000fca0000004100 */
[----:B------:R-:W-:-:S04]  /*39170*/  FMUL R59, R59, UR10 ;  /* 0x0000000a3b3b7c20 */ /* 0x000fc80008400000 */
[----:B------:R-:W-:Y:S02]  /*39180*/  FFMA R59, R179, UR61, R59 ;  /* 0x0000003db33b7c23 */ /* 0x000fe4000800003b */
        /* <DEDUP_REMOVED lines=9> */
[----:B------:R-:W-:-:S05]  /*39220*/  FFMA R30, R178, UR61, R30 ;  /* 0x0000003db21e7c23 */ /* 0x000fca000800001e */
[----:B------:R-:W-:-:S05]  /*39230*/  F2FP.SATFINITE.E4M3.F32.PACK_AB_MERGE_C R30, RZ, R30, RZ ;  /* 0x0000001eff1e723e */ /* 0x000fca00048070ff */
[----:B-----5:R0:W-:Y:S02]  /*39240*/  @!P4 STG.E.U8 desc[UR8][R172.64+0xa0], R30 ;  /* 0x0000a01eac00c986 */ /* 0x0201e4000c101108 */
[----:B0-----:R-:W-:-:S06]  /*39250*/  PRMT R30, RZ, 0x7610, R30 ;  /* 0x00007610ff1e7816 */ /* 0x001fcc000000001e */
[----:B------:R-:W4:Y:S01]  /*39260*/  @!P5 LDG.E.U8 R30, desc[UR8][R18.64+0xa1] ;  /* 0x0000a108121ed981 */ /* 0x000f22000c1e1100 */
[----:B------:R-:W-:Y:S02]  /*39270*/  ISETP.LT.OR P6, PT, R28, 0xa9, !P0 ;  /* 0x000000a91c00780c */ /* 0x000fe400047c1670 */
[----:B------:R-:W-:Y:S02]  /*39280*/  PRMT R59, RZ, 0x7610, R59 ;  /* 0x00007610ff3b7816 */ /* 0x000fe4000000003b */
[----:B----4-:R-:W-:-:S04]  /*39290*/  LOP3.LUT R30, R30, 0xff, RZ, 0xc0, !PT ;  /* 0x000000ff1e1e7812 */ /* 0x010fc800078ec0ff */
[----:B------:R-:W-:-:S05]  /*392a0*/  F2FP.F16.E4M3.UNPACK_B R30, R30 ;  /* 0x0000001eff1e723e */ /* 0x000fca00020006ff */
[----:B------:R-:W-:-:S05]  /*392b0*/  HADD2.F32 R30, -RZ, R30.H0_H0 ;  /* 0x2000001eff1e7230 */ /* 0x000fca0000004100 */
[----:B------:R-:W-:-:S04]  /*392c0*/  FMUL R30, R30, UR10 ;  /* 0x0000000a1e1e7c20 */ /* 0x000fc80008400000 */
[----:B--2---:R-:W-:Y:S02]  /*392d0*/  FFMA R30, R177, UR61, R30 ;  /* 0x0000003db11e7c23 */ /* 0x004fe4000800001e */
[----:B------:R-:W2:Y:S03]  /*392e0*/  LDL.LU R177, [R1+0x608] ;  /* 0x0006080001b17983 */ /* 0x000ea60000300800 */
[----:B------:R-:W-:Y:S01]  /*392f0*/  F2FP.SATFINITE.E4M3.F32.PACK_AB_MERGE_C R30, RZ, R30, RZ ;  /* 0x0000001eff1e723e */ /* 0x000fe200048070ff */
[----:B------:R-:W4:Y:S04]  /*39300*/  LDL.LU R181, [R1+0x60c] ;  /* 0x00060c0001b57983 */ /* 0x000f280000300800 */
        /* <DEDUP_REMOVED lines=9> */
[----:B---3--:R-:W-:Y:S01]  /*393a0*/  FFMA R59, R179, UR61, R59 ;  /* 0x0000003db33b7c23 */ /* 0x008fe2000800003b */
[----:B------:R-:W-:Y:S01]  /*393b0*/  LOP3.LUT P3, RZ, R6, 0x800, RZ, 0xc0, !PT ;  /* 0x0000080006ff7812 */ /* 0x000fe2000786c0ff */
[----:B------:R-:W3:Y:S03]  /*393c0*/  LDL.LU R179, [R1+0x610] ;  /* 0x0006100001b37983 */ /* 0x000ee60000300800 */
[----:B------:R-:W-:Y:S01]  /*393d0*/  F2FP.SATFINITE.E4M3.F32.PACK_AB_MERGE_C R59, RZ, R59, RZ ;  /* 0x0000003bff3b723e */ /* 0x000fe200048070ff */
[----:B------:R-:W5:Y:S04]  /*393e0*/  LDL.LU R178, [R1+0x614] ;  /* 0x0006140001b27983 */ /* 0x000f680000300800 */
[----:B------:R0:W-:Y:S01]  /*393f0*/  @!P6 STG.E.U8 desc[UR8][R30.64+0xa8], R59 ;  /* 0x0000a83b1e00e986 */ /* 0x0001e2000c101108 */
[----:B------:R-:W-:-:S02]  /*39400*/  ISETP.LT.OR P6, PT, R28, 0xaa, !P0 ;  /* 0x000000aa1c00780c */ /* 0x000fc400047c1670 */
[----:B------:R-:W-:Y:S01]  /*39410*/  LOP3.LUT P4, RZ, R6, 0x100, RZ, 0xc0, !PT ;  /* 0x0000010006ff7812 */ /* 0x000fe2000788c0ff */
[----:B------:R-:W5:Y:S01]  /*39420*/  LDL.LU.64 R172, [R1+0x8] ;  /* 0x0000080001ac7983 */ /* 0x000f620000300a00 */
        /* <DEDUP_REMOVED lines=16> */
[----:B------:R-:W4:Y:S02]  /*39530*/  @!P6 LDG.E.U8 R30, desc[UR8][R18.64+0xa8] ;  /* 0x0000a808121ee981 */ /* 0x000f24000c1e1100 */
        /* <DEDUP_REMOVED lines=24> */
[----:B-----5:R-:W-:-:S05]  /*396c0*/  FFMA R30, R178, UR61, R30 ;  /* 0x0000003db21e7c23 */ /* 0x020fca000800001e */
[----:B------:R-:W-:-:S05]  /*396d0*/  F2FP.SATFINITE.E4M3.F32.PACK_AB_MERGE_C R30, RZ, R30, RZ ;  /* 0x0000001eff1e723e */ /* 0x000fca00048070ff */
[----:B------:R0:W-:Y:S02]  /*396e0*/  @!P4 STG.E.U8 desc[UR8][R172.64+0xa0], R30 ;  /* 0x0000a01eac00c986 */ /* 0x0001e4000c101108 */
[----:B0-----:R-:W-:-:S06]  /*396f0*/  PRMT R30, RZ, 0x7610, R30 ;  /* 0x00007610ff1e7816 */ /* 0x001fcc000000001e */
[----:B------:R-:W4:Y:S01]  /*39700*/  @!P5 LDG.E.U8 R30, desc[UR8][R20.64+0xa1] ;  /* 0x0000a108141ed981 */ /* 0x000f22000c1e1100 */
[----:B------:R-:W-:Y:S02]  /*39710*/  ISETP.LT.OR P3, PT, R28, 0xa1, !P1 ;  /* 0x000000a11c00780c */ /* 0x000fe40004f61670 */
        /* <DEDUP_REMOVED lines=8> */
[----:B------:R0:W-:Y:S01]  /*397a0*/  @!P5 STG.E.U8 desc[UR8][R232.64+0xa1], R30 ;  /* 0x0000a11ee800d986 */ /* 0x0001e2000c101108 */
[----:B------:R-:W-:-:S03]  /*397b0*/  LOP3.LUT P4, RZ, R6, 0x10, RZ, 0xc0, !PT ;  /* 0x0000001006ff7812 */ /* 0x000fc6000788c0ff */
[----:B------:R-:W5:Y:S01]  /*397c0*/  LDL.LU.64 R180, [R1+0x18] ;  /* 0x0000180001b47983 */ /* 0x000f620000300a00 */
[----:B0-----:R-:W0:Y:S02]  /*397d0*/  @!P3 LDC.64 R30, c[0x0][0x5c0] ;  /* 0x00017000ff1ebb82 */ /* 0x001e240000000a00 */
[----:B0-----:R-:W-:-:S05]  /*397e0*/  @!P3 IADD3 R30, P6, R144, R30, RZ ;  /* 0x0000001e901eb210 */ /* 0x001fca0007fde0ff */
[----:B------:R-:W-:Y:S01]  /*397f0*/  @!P3 IMAD.X R31, R145, 0x1, R31, P6 ;  /* 0x00000001911fb824 */ /* 0x000fe200030e061f */
[----:B------:R-:W-:-:S13]  /*39800*/  ISETP.LT.OR P6, PT, R28, 0xa1, !P1 ;  /* 0x000000a11c00780c */ /* 0x000fda0004fc1670 */
[----:B------:R-:W3:Y:S01]  /*39810*/  @!P6 LDG.E.U8 R59, desc[UR8][R22.64+0xa0] ;  /* 0x0000a008163be981 */ /* 0x000ee2000c1e1100 */
[----:B------:R-:W-:Y:S02]  /*39820*/  ISETP.LT.OR P3, PT, R28, 0xa2, !P1 ;  /* 0x000000a21c00780c */ /* 0x000fe40004f61670 */
[----:B---3--:R-:W-:-:S04]  /*39830*/  LOP3.LUT R59, R59, 0xff, RZ, 0xc0, !PT ;  /* 0x000000ff3b3b7812 */ /* 0x008fc800078ec0ff */
[----:B------:R-:W-:-:S05]  /*39840*/  F2FP.F16.E4M3.UNPACK_B R59, R59 ;  /* 0x0000003bff3b723e */ /* 0x000fca00020006ff */
[----:B------:R-:W-:-:S05]  /*39850*/  HADD2.F32 R59, -RZ, R59.H0_H0 ;  /* 0x2000003bff3b7230 */ /* 0x000fca0000004100 */
[----:B------:R-:W-:-:S04]  /*39860*/  FMUL R59, R59, UR10 ;  /* 0x0000000a3b3b7c20 */ /* 0x000fc80008400000 */
[----:B------:R-:W-:Y:S01]  /*39870*/  FFMA R59, R179, UR61, R59 ;  /* 0x0000003db33b7c23 */ /* 0x000fe2000800003b */
[----:B------:R-:W-:Y:S01]  /*39880*/  LOP3.LUT P5, RZ, R6, 0x4, RZ, 0xc0, !PT ;  /* 0x0000000406ff7812 */ /* 0x000fe200078ac0ff */
[----:B------:R-:W3:Y:S03]  /*39890*/  LDL.LU R179, [R1+0x628] ;  /* 0x0006280001b37983 */ /* 0x000ee60000300800 */
[----:B------:R-:W-:Y:S01]  /*398a0*/  F2FP.SATFINITE.E4M3.F32.PACK_AB_MERGE_C R59, RZ, R59, RZ ;  /* 0x0000003bff3b723e */ /* 0x000fe200048070ff */
[----:B------:R-:W3:Y:S04]  /*398b0*/  LDL.LU.64 R172, [R1+0x10] ;  /* 0x0000100001ac7983 */ /* 0x000ee80000300a00 */
        /* <DEDUP_REMOVED lines=35> */
[----:B------:R0:W-:Y:S04]  /*39af0*/  @!P5 STG.E.U8 desc[UR8][R172.64+0xa9], R30 ;  /* 0x0000a91eac00d986 */ /* 0x0001e8000c101108 */
[----:B------:R-:W5:Y:S04]  /*39b00*/  @!P4 LDG.E.U8 R59, desc[UR8][R22.64+0xa8] ;  /* 0x0000a808163bc981 */ /* 0x000f68000c1e1100 */
[----:B------:R-:W4:Y:S01]  /*39b10*/  LDL.LU.64 R180, [R1+0x30] ;  /* 0x0000300001b47983 */ /* 0x000f220000300a00 */
        /* <DEDUP_REMOVED lines=11> */
[----:B------:R-:W-:Y:S01]  /*39bd0*/  F2FP.SATFINITE.E4M3.F32.PACK_AB_MERGE_C R59, RZ, R59, RZ ;  /* 0x0000003bff3b723e */ /* 0x000fe200048070ff */
[----:B------:R-:W5:Y:S04]  /*39be0*/  LDL.LU.64 R172, [R1+0x28] ;  /* 0x0000280001ac7983 */ /* 0x000f680000300a00 */
[----:B------:R0:W-:Y:S02]  /*39bf0*/  @!P4 STG.E.U8 desc[UR8][R30.64+0xa8], R59 ;  /* 0x0000a83b1e00c986 */ /* 0x0001e4000c101108 */
[----:B0-----:R-:W-:Y:S01]  /*39c00*/  PRMT R59, RZ, 0x7610, R59 ;  /* 0x00007610ff3b7816 */ /* 0x001fe2000000003b */
[----:B------:R-:W0:Y:S05]  /*39c10*/  @!P5 LDC.64 R30, c[0x0][0x5c0] ;  /* 0x00017000ff1edb82 */ /* 0x000e2a0000000a00 */
[----:B------:R-:W3:Y:S01]  /*39c20*/  @!P5 LDG.E.U8 R59, desc[UR8][R22.64+0xa9] ;  /* 0x0000a908163bd981 */ /* 0x000ee2000c1e1100 */
[----:B0-----:R-:W-:-:S05]  /*39c30*/  @!P5 IADD3 R30, P6, R140, R30, RZ ;  /* 0x0000001e8c1ed210 */ /* 0x001fca0007fde0ff */
[----:B------:R-:W-:Y:S01]  /*39c40*/  @!P5 IMAD.X R31, R141, 0x1, R31, P6 ;  /* 0x000000018d1fd824 */ /* 0x000fe200030e061f */
[----:B------:R-:W-:Y:S02]  /*39c50*/  LOP3.LUT P6, RZ, R6, 0x2, RZ, 0xc0, !PT ;  /* 0x0000000206ff7812 */ /* 0x000fe400078cc0ff */
        /* <DEDUP_REMOVED lines=15> */
[----:B------:R-:W-:Y:S01]  /*39d50*/  FFMA R30, R178, UR61, R30 ;  /* 0x0000003db21e7c23 */ /* 0x000fe2000800001e */
[----:B------:R-:W-:Y:S01]  /*39d60*/  PRMT R59, RZ, 0x7610, R59 ;  /* 0x00007610ff3b7816 */ /* 0x000fe2000000003b */
[----:B------:R-:W4:Y:S03]  /*39d70*/  LDL.LU R178, [R1+0x640] ;  /* 0x0006400001b27983 */ /* 0x000f260000300800 */
        /* <DEDUP_REMOVED lines=8> */
[----:B------:R-:W-:Y:S01]  /*39e00*/  FFMA R30, R177, UR61, R30 ;  /* 0x0000003db11e7c23 */ /* 0x000fe2000800001e */
[----:B------:R-:W-:Y:S01]  /*39e10*/  LOP3.LUT P5, RZ, R0, 0x10, RZ, 0xc0, !PT ;  /* 0x0000001000ff7812 */ /* 0x000fe200078ac0ff */
[----:B------:R-:W2:Y:S03]  /*39e20*/  LDL.LU R177, [R1+0x644] ;  /* 0x0006440001b17983 */ /* 0x000ea60000300800 */
[----:B------:R-:W-:Y:S01]  /*39e30*/  F2FP.SATFINITE.E4M3.F32.PACK_AB_MERGE_C R30, RZ, R30, RZ ;  /* 0x0000001eff1e723e */ /* 0x000fe200048070ff */
[----:B------:R-:W2:Y:S04]  /*39e40*/  LDL.LU.64 R180, [R1+0x40] ;  /* 0x0000400001b47983 */ /* 0x000ea80000300a00 */
[----:B-----5:R0:W-:Y:S04]  /*39e50*/  @!P3 STG.E.U8 desc[UR8][R172.64+0xa1], R30 ;  /* 0x0000a11eac00b986 */ /* 0x0201e8000c101108 */
        /* <DEDUP_REMOVED lines=12> */
[----:B------:R-:W5:Y:S04]  /*39f20*/  LDL.LU.64 R172, [R1+0x50] ;  /* 0x0000500001ac7983 */ /* 0x000f680000300a00 */
[----:B------:R0:W-:Y:S02]  /*39f30*/  @!P4 STG.E.U8 desc[UR8][R30.64+0xa0], R59 ;  /* 0x0000a03b1e00c986 */ /* 0x0001e4000c101108 */
[----:B0-----:R-:W-:Y:S01]  /*39f40*/  PRMT R59, RZ, 0x7610, R59 ;  /* 0x00007610ff3b7816 */ /* 0x001fe2000000003b */
[----:B------:R-:W0:Y:S05]  /*39f50*/  @!P5 LDC.64 R30, c[0x0][0x5c0] ;  /* 0x00017000ff1edb82 */ /* 0x000e2a0000000a00 */
[----:B------:R-:W4:Y:S01]  /*39f60*/  @!P5 LDG.E.U8 R59, desc[UR8][R26.64+0xa1] ;  /* 0x0000a1081a3bd981 */ /* 0x000f22000c1e1100 */
[----:B0-----:R-:W-:-:S05]  /*39f70*/  @!P5 IADD3 R30, P6, R153, R30, RZ ;  /* 0x0000001e991ed210 */ /* 0x001fca0007fde0ff */
[----:B------:R-:W-:Y:S01]  /*39f80*/  @!P5 IMAD.X R31, R154, 0x1, R31, P6 ;  /* 0x000000019a1fd824 */ /* 0x000fe200030e061f */
[----:B------:R-:W-:Y:S02]  /*39f90*/  LOP3.LUT P6, RZ, R5, 0x80000000, RZ, 0xc0, !PT ;  /* 0x8000000005ff7812 */ /* 0x000fe400078cc0ff */
[----:B----4-:R-:W-:-:S04]  /*39fa0*/  LOP3.LUT R59, R59, 0xff, RZ, 0xc0, !PT ;  /* 0x000000ff3b3b7812 */ /* 0x010fc800078ec0ff */
[----:B------:R-:W-:-:S05]  /*39fb0*/  F2FP.F16.E4M3.UNPACK_B R59, R59 ;  /* 0x0000003bff3b723e */ /* 0x000fca00020006ff */
[----:B------:R-:W-:-:S05]  /*39fc0*/  HADD2.F32 R59, -RZ, R59.H0_H0 ;  /* 0x2000003bff3b7230 */ /* 0x000fca0000004100 */
[----:B------:R-:W-:-:S04]  /*39fd0*/  FMUL R59, R59, UR10 ;  /* 0x0000000a3b3b7c20 */ /* 0x000fc80008400000 */
[----:B------:R-:W-:Y:S01]  /*39fe0*/  FFMA R59, R178, UR61, R59 ;  /* 0x0000003db23b7c23 */ /* 0x000fe2000800003b */
[----:B------:R-:W-:Y:S01]  /*39ff0*/  LOP3.LUT P4, RZ, R0, 0x8, RZ, 0xc0, !PT ;  /* 0x0000000800ff7812 */ /* 0x000fe2000788c0ff */
        /* <DEDUP_REMOVED lines=10> */
[----:B------:R-:W-:Y:S01]  /*3a0a0*/  PRMT R59, RZ, 0x7610, R59 ;  /* 0x00007610ff3b7816 */ /* 0x000fe2000000003b */
[----:B------:R-:W2:Y:S03]  /*3a0b0*/  LDL.LU R177, [R1+0x650] ;  /* 0x0006500001b17983 */ /* 0x000ea60000300800 */
        /* <DEDUP_REMOVED lines=21> */
[----:B----4-:R-:W-:-:S05]  /*3a210*/  FFMA R59, R178, UR61, R59 ;  /* 0x0000003db23b7c23 */ /* 0x010fca000800003b */
[----:B------:R-:W-:-:S05]  /*3a220*/  F2FP.SATFINITE.E4M3.F32.PACK_AB_MERGE_C R59, RZ, R59, RZ ;  /* 0x0000003bff3b723e */ /* 0x000fca00048070ff */
[----:B------:R0:W-:Y:S02]  /*3a230*/  @!P4 STG.E.U8 desc[UR8][R30.64+0xa8], R59 ;  /* 0x0000a83b1e00c986 */ /* 0x0001e4000c101108 */
[----:B0-----:R-:W-:Y:S01]  /*3a240*/  PRMT R59, RZ, 0x7610, R59 ;  /* 0x00007610ff3b7816 */ /* 0x001fe2000000003b */
[----:B------:R-:W0:Y:S05]  /*3a250*/  @!P5 LDC.64 R30, c[0x0][0x5c0] ;  /* 0x00017000ff1edb82 */ /* 0x000e2a0000000a00 */
[----:B------:R-:W4:Y:S01]  /*3a260*/  @!P5 LDG.E.U8 R59, desc[UR8][R26.64+0xa9] ;  /* 0x0000a9081a3bd981 */ /* 0x000f22000c1e1100 */
[----:B0-----:R-:W-:-:S05]  /*3a270*/  @!P5 IADD3 R30, P6, R67, R30, RZ ;  /* 0x0000001e431ed210 */ /* 0x001fca0007fde0ff */
[----:B------:R-:W-:Y:S01]  /*3a280*/  @!P5 IMAD.X R31, R68, 0x1, R31, P6 ;  /* 0x00000001441fd824 */ /* 0x000fe200030e061f */
        /* <DEDUP_REMOVED lines=12> */
[----:B0-----:R-:W-:Y:S01]  /*3a350*/  PRMT R59, RZ, 0x7610, R59 ;  /* 0x00007610ff3b7816 */ /* 0x001fe2000000003b */
[----:B------:R-:W0:Y:S01]  /*3a360*/  @!P6 LDC.64 R30, c[0x0][0x5c0] ;  /* 0x00017000ff1eeb82 */ /* 0x000e220000000a00 */
[----:B------:R-:W-:Y:S01]  /*3a370*/  LOP3.LUT P5, RZ, R5, 0x2000000, RZ, 0xc0, !PT ;  /* 0x0200000005ff7812 */ /* 0x000fe200078ac0ff */
[----:B------:R-:W5:Y:S04]  /*3a380*/  LDL.LU R173, [R1+0x660] ;  /* 0x0006600001ad7983 */ /* 0x000f680000300800 */
        /* <DEDUP_REMOVED lines=8> */
[----:B------:R-:W3:Y:S03]  /*3a410*/  LDL.LU.64 R178, [R1+0x58] ;  /* 0x0000580001b27983 */ /* 0x000ee60000300a00 */
        /* <DEDUP_REMOVED lines=33> */
[----:B------:R-:W-:-:S05]  /*3a630*/  FFMA R30, R173, UR61, R30 ;  /* 0x0000003dad1e7c23 */ /* 0x000fca000800001e */
[----:B------:R-:W-:-:S05]  /*3a640*/  F2FP.SATFINITE.E4M3.F32.PACK_AB_MERGE_C R30, RZ, R30, RZ ;  /* 0x0000001eff1e723e */ /* 0x000fca00048070ff */
[----:B---3--:R0:W-:Y:S04]  /*3a650*/  @!P5 STG.E.U8 desc[UR8][R178.64+0xb1], R30 ;  /* 0x0000b11eb200d986 */ /* 0x0081e8000c101108 */
[----:B------:R-:W3:Y:S01]  /*3a660*/  @!P6 LDG.E.U8 R59, desc[UR8][R16.64+0xb8] ;  /* 0x0000b808103be981 */ /* 0x000ee2000c1e1100 */
[----:B0-----:R-:W0:Y:S03]  /*3a670*/  @!P6 LDC.64 R30, c[0x0][0x5c0] ;  /* 0x00017000ff1eeb82 */ /* 0x001e260000000a00 */
[----:B------:R-:W4:Y:S04]  /*3a680*/  LDL.LU R179, [R1+0x668] ;  /* 0x0006680001b37983 */ /* 0x000f280000300800 */
[----:B------:R-:W5:Y:S04]  /*3a690*/  LDL.LU R191, [R1+0x66c] ;  /* 0x00066c0001bf7983 */ /* 0x000f680000300800 */
[----:B------:R-:W5:Y:S01]  /*3a6a0*/  LDL.LU.64 R172, [R1+0x70] ;  /* 0x0000700001ac7983 */ /* 0x000f620000300a00 */
[----:B0-----:R-:W-:-:S05]  /*3a6b0*/  @!P6 IADD3 R30, P3, R14, R30, RZ ;  /* 0x0000001e0e1ee210 */ /* 0x001fca0007f7e0ff */
[----:B------:R-:W-:Y:S01]  /*3a6c0*/  @!P6 IMAD.X R31, R29, 0x1, R31, P3 ;  /* 0x000000011d1fe824 */ /* 0x000fe200018e061f */
[----:B---3--:R-:W-:-:S04]  /*3a6d0*/  LOP3.LUT R59, R59, 0xff, RZ, 0xc0, !PT ;  /* 0x000000ff3b3b7812 */ /* 0x008fc800078ec0ff */
[----:B------:R-:W-:-:S05]  /*3a6e0*/  F2FP.F16.E4M3.UNPACK_B R59, R59 ;  /* 0x0000003bff3b723e */ /* 0x000fca00020006ff */
[----:B------:R-:W-:-:S05]  /*3a6f0*/  HADD2.F32 R59, -RZ, R59.H0_H0 ;  /* 0x2000003bff3b7230 */ /* 0x000fca0000004100 */
[----:B------:R-:W-:-:S04]  /*3a700*/  FMUL R59, R59, UR10 ;  /* 0x0000000a3b3b7c20 */ /* 0x000fc80008400000 */
[----:B--2---:R-:W-:Y:S01]  /*3a710*/  FFMA R59, R177, UR61, R59 ;  /* 0x0000003db13b7c23 */ /* 0x004fe2000800003b */
[----:B------:R-:W-:Y:S01]  /*3a720*/  LOP3.LUT P3, RZ, R5, 0x1000000, RZ, 0xc0, !PT ;  /* 0x0100000005ff7812 */ /* 0x000fe2000786c0ff */
[----:B------:R-:W2:Y:S03]  /*3a730*/  LDL.LU R177, [R1+0x670] ;  /* 0x0006700001b17983 */ /* 0x000ea60000300800 */
[----:B------:R-:W-:Y:S01]  /*3a740*/  F2FP.SATFINITE.E4M3.F32.PACK_AB_MERGE_C R59, RZ, R59, RZ ;  /* 0x0000003bff3b723e */ /* 0x000fe200048070ff */
[----:B------:R-:W3:Y:S04]  /*3a750*/  LDL.LU.64 R182, [R1+0x78] ;  /* 0x0000780001b67983 */ /* 0x000ee80000300a00 */
[----:B------:R0:W-:Y:S01]  /*3a760*/  @!P6 STG.E.U8 desc[UR8][R30.64+0xb8], R59 ;  /* 0x0000b83b1e00e986 */ /* 0x0001e2000c101108 */
[----:B------:R-:W-:-:S02]  /*3a770*/  ISETP.LT.OR P6, PT, R28, 0xba, !P0 ;  /* 0x000000ba1c00780c */ /* 0x000fc400047c1670 */
[----:B------:R-:W-:Y:S01]  /*3a780*/  LOP3.LUT P4, RZ, R5, 0x800000, RZ, 0xc0, !PT ;  /* 0x0080000005ff7812 */ /* 0x000fe2000788c0ff */
[----:B------:R-:W3:Y:S04]  /*3a790*/  LDL.LU R178, [R1+0x674] ;  /* 0x0006740001b27983 */ /* 0x000ee80000300800 */
[----:B------:R-:W3:Y:S01]  /*3a7a0*/  LDL.LU.64 R180, [R1+0x60] ;  /* 0x0000600001b47983 */ /* 0x000ee20000300a00 */
[----:B0-----:R-:W-:-:S05]  /*3a7b0*/  PRMT R59, RZ, 0x7610, R59 ;  /* 0x00007610ff3b7816 */ /* 0x001fca000000003b */
        /* <DEDUP_REMOVED lines=12> */
[----:B------:R0:W-:Y:S01]  /*3a880*/  @!P6 STG.E.U8 desc[UR8][R30.64+0xb9], R59 ;  /* 0x0000b93b1e00e986 */ /* 0x0001e2000c101108 */
[----:B------:R-:W-:Y:S02]  /*3a890*/  LOP3.LUT P6, RZ, R5, 0x10000000, RZ, 0xc0, !PT ;  /* 0x1000000005ff7812 */ /* 0x000fe400078cc0ff */
[----:B0-----:R-:W-:-:S11]  /*3a8a0*/  PRMT R30, RZ, 0x7610, R30 ;  /* 0x00007610ff1e7816 */ /* 0x001fd6000000001e */
[----:B------:R-:W5:Y:S02]  /*3a8b0*/  @!P6 LDG.E.U8 R30, desc[UR8][R18.64+0xb8] ;  /* 0x0000b808121ee981 */ /* 0x000f64000c1e1100 */
[----:B-----5:R-:W-:-:S04]  /*3a8c0*/  LOP3.LUT R30, R30, 0xff, RZ, 0xc0, !PT ;  /* 0x000000ff1e1e7812 */ /* 0x020fc800078ec0ff */
[----:B------:R-:W-:-:S05]  /*3a8d0*/  F2FP.F16.E4M3.UNPACK_B R30, R30 ;  /* 0x0000001eff1e723e */ /* 0x000fca00020006ff */
[----:B------:R-:W-:-:S05]  /*3a8e0*/  HADD2.F32 R30, -RZ, R30.H0_H0 ;  /* 0x2000001eff1e7230 */ /* 0x000fca0000004100 */
[----:B------:R-:W-:-:S04]  /*3a8f0*/  FMUL R30, R30, UR10 ;  /* 0x0000000a1e1e7c20 */ /* 0x000fc80008400000 */
[----:B------:R-:W-:-:S05]  /*3a900*/  FFMA R30, R191, UR61, R30 ;  /* 0x0000003dbf1e7c23 */ /* 0x000fca000800001e */
[----:B------:R-:W-:-:S05]  /*3a910*/  F2FP.SATFINITE.E4M3.F32.PACK_AB_MERGE_C R30, RZ, R30, RZ ;  /* 0x0000001eff1e723e */ /* 0x000fca00048070ff */
[----:B------:R0:W-:Y:S02]  /*3a920*/  @!P6 STG.E.U8 desc[UR8][R172.64+0xb8], R30 ;  /* 0x0000b81eac00e986 */ /* 0x0001e4000c101108 */
[----:B0-----:R-:W-:Y:S02]  /*3a930*/  PRMT R30, RZ, 0x7610, R30 ;  /* 0x00007610ff1e7816 */ /* 0x001fe4000000001e */
[----:B------:R-:W5:Y:S04]  /*3a940*/  LDL.LU.64 R172, [R1+0x48] ;  /* 0x0000480001ac7983 */ /* 0x000f680000300a00 */
        /* <DEDUP_REMOVED lines=9> */
[----:B---3--:R0:W-:Y:S02]  /*3a9e0*/  @!P3 STG.E.U8 desc[UR8][R182.64+0xb9], R30 ;  /* 0x0000b91eb600b986 */ /* 0x0081e4000c101108 */
[----:B0-----:R-:W-:-:S06]  /*3a9f0*/  PRMT R30, RZ, 0x7610, R30 ;  /* 0x00007610ff1e7816 */ /* 0x001fcc000000001e */
[----:B------:R-:W3:Y:S02]  /*3aa00*/  @!P4 LDG.E.U8 R30, desc[UR8][R20.64+0xb0] ;  /* 0x0000b008141ec981 */ /* 0x000ee4000c1e1100 */
[----:B---3--:R-:W-:-:S04]  /*3aa10*/  LOP3.LUT R30, R30, 0xff, RZ, 0xc0, !PT ;  /* 0x000000ff1e1e7812 */ /* 0x008fc800078ec0ff */
        /* <DEDUP_REMOVED lines=15> */
[----:B------:R-:W-:Y:S01]  /*3ab10*/  LOP3.LUT P4, RZ, R5, 0x100000, RZ, 0xc0, !PT ;  /* 0x0010000005ff7812 */ /* 0x000fe2000788c0ff */
[----:B------:R-:W4:Y:S03]  /*3ab20*/  LDL.LU R179, [R1+0x684] ;  /* 0x0006840001b37983 */ /* 0x000f260000300800 */
[----:B------:R-:W-:Y:S01]  /*3ab30*/  F2FP.SATFINITE.E4M3.F32.PACK_AB_MERGE_C R30, RZ, R30, RZ ;  /* 0x0000001eff1e723e */ /* 0x000fe200048070ff */
[----:B------:R-:W4:Y:S04]  /*3ab40*/  LDL.LU.64 R180, [R1+0x38] ;  /* 0x0000380001b47983 */ /* 0x000f280000300a00 */
[----:B-----5:R0:W-:Y:S02]  /*3ab50*/  @!P5 STG.E.U8 desc[UR8][R172.64+0xb1], R30 ;  /* 0x0000b11eac00d986 */ /* 0x0201e4000c101108 */
        /* <DEDUP_REMOVED lines=51> */
[----:B-----5:R0:W-:Y:S04]  /*3ae90*/  @!P5 STG.E.U8 desc[UR8][R172.64+0xb9], R30 ;  /* 0x0000b91eac00d986 */ /* 0x0201e8000c101108 */
[----:B------:R-:W5:Y:S01]  /*3aea0*/  @!P4 LDG.E.U8 R59, desc[UR8][R22.64+0xb8] ;  /* 0x0000b808163bc981 */ /* 0x000f62000c1e1100 */
[----:B0-----:R-:W0:Y:S01]  /*3aeb0*/  @!P4 LDC.64 R30, c[0x0][0x5c0] ;  /* 0x00017000ff1ecb82 */ /* 0x001e220000000a00 */
[----:B------:R-:W-:Y:S02]  /*3aec0*/  ISETP.LT.OR P5, PT, R28, 0xba, !P1 ;  /* 0x000000ba1c00780c */ /* 0x000fe40004fa1670 */
        /* <DEDUP_REMOVED lines=27> */
[----:B0-----:R-:W-:Y:S01]  /*3b080*/  PRMT R59, RZ, 0x7610, R59 ;  /* 0x00007610ff3b7816 */ /* 0x001fe2000000003b */
[----:B------:R-:W0:Y:S01]  /*3b090*/  @!P4 LDC.64 R30, c[0x0][0x5c0] ;  /* 0x00017000ff1ecb82 */ /* 0x000e220000000a00 */
[----:B-----5:R-:W-:-:S04]  /*3b0a0*/  LOP3.LUT R60, R60, 0xff, RZ, 0xc0, !PT ;  /* 0x000000ff3c3c7812 */ /* 0x020fc800078ec0ff */
[----:B------:R-:W-:-:S05]  /*3b0b0*/  F2FP.F16.E4M3.UNPACK_B R60, R60 ;  /* 0x0000003cff3c723e */ /* 0x000fca00020006ff */
[----:B------:R-:W-:-:S05]  /*3b0c0*/  HADD2.F32 R60, -RZ, R60.H0_H0 ;  /* 0x2000003cff3c7230 */ /* 0x000fca0000004100 */
[----:B------:R-:W-:-:S04]  /*3b0d0*/  FMUL R60, R60, UR10 ;  /* 0x0000000a3c3c7c20 */ /* 0x000fc80008400000 */
[----:B--2---:R-:W-:Y:S01]  /*3b0e0*/  FFMA R60, R177, UR61, R60 ;  /* 0x0000003db13c7c23 */ /* 0x004fe2000800003c */
[----:B------:R-:W-:Y:S01]  /*3b0f0*/  LOP3.LUT P5, RZ, R0, 0x200, RZ, 0xc0, !PT ;  /* 0x0000020000ff7812 */ /* 0x000fe200078ac0ff */
[----:B------:R-:W2:Y:S03]  /*3b100*/  LDL.LU R177, [R1+0x6a0] ;  /* 0x0006a00001b17983 */ /* 0x000ea60000300800 */
[----:B------:R-:W-:Y:S02]  /*3b110*/  F2FP.SATFINITE.E4M3.F32.PACK_AB_MERGE_C R67, RZ, R60, RZ ;  /* 0x0000003cff43723e */ /* 0x000fe400048070ff */
[----:B------:R-:W-:-:S03]  /*3b120*/  PRMT R60, RZ, 0x7610, R60 ;  /* 0x00007610ff3c7816 */ /* 0x000fc6000000003c */
[----:B------:R1:W-:Y:S04]  /*3b130*/  @!P6 STG.E.U8 desc[UR8][R224.64+0xb0], R67 ;  /* 0x0000b043e000e986 */ /* 0x0003e8000c101108 */
[----:B------:R-:W5:Y:S02]  /*3b140*/  @!P3 LDG.E.U8 R60, desc[UR8][R24.64+0xb1] ;  /* 0x0000b108183cb981 */ /* 0x000f64000c1e1100 */
[----:B-----5:R-:W-:-:S04]  /*3b150*/  LOP3.LUT R60, R60, 0xff, RZ, 0xc0, !PT ;  /* 0x000000ff3c3c7812 */ /* 0x020fc800078ec0ff */
[----:B------:R-:W-:-:S05]  /*3b160*/  F2FP.F16.E4M3.UNPACK_B R60, R60 ;  /* 0x0000003cff3c723e */ /* 0x000fca00020006ff */
[----:B------:R-:W-:-:S05]  /*3b170*/  HADD2.F32 R60, -RZ, R60.H0_H0 ;  /* 0x2000003cff3c7230 */ /* 0x000fca0000004100 */
[----:B------:R-:W-:-:S04]  /*3b180*/  FMUL R60, R60, UR10 ;  /* 0x0000000a3c3c7c20 */ /* 0x000fc80008400000 */
[----:B---3--:R-:W-:Y:S01]  /*3b190*/  FFMA R60, R178, UR61, R60 ;  /* 0x0000003db23c7c23 */ /* 0x008fe2000800003c */
[----:B0-----:R-:W-:Y:S01]  /*3b1a0*/  @!P4 IADD3 R30, P6, R161, R30, RZ ;  /* 0x0000001ea11ec210 */ /* 0x001fe20007fde0ff */
[----:B------:R-:W3:Y:S03]  /*3b1b0*/  LDL.LU R178, [R1+0x6a4] ;  /* 0x0006a40001b27983 */ /* 0x000ee60000300800 */
[----:B------:R-:W-:-:S05]  /*3b1c0*/  F2FP.SATFINITE.E4M3.F32.PACK_AB_MERGE_C R81, RZ, R60, RZ ;  /* 0x0000003cff51723e */ /* 0x000fca00048070ff */
[----:B------:R-:W-:Y:S04]  /*3b1d0*/  @!P3 STG.E.U8 desc[UR8][R210.64+0xb1], R81 ;  /* 0x0000b151d200b986 */ /* 0x000fe8000c101108 */
[----:B------:R-:W5:Y:S01]  /*3b1e0*/  @!P4 LDG.E.U8 R59, desc[UR8][R26.64+0xb0] ;  /* 0x0000b0081a3bc981 */ /* 0x000f62000c1e1100 */
        /* <DEDUP_REMOVED lines=8> */
[----:B-1----:R-:W-:Y:S02]  /*3b270*/  F2FP.SATFINITE.E4M3.F32.PACK_AB_MERGE_C R67, RZ, R59, RZ ;  /* 0x0000003bff43723e */ /* 0x002fe400048070ff */
[----:B------:R-:W-:-:S03]  /*3b280*/  PRMT R59, RZ, 0x7610, R59 ;  /* 0x00007610ff3b7816 */ /* 0x000fc6000000003b */
[----:B------:R0:W-:Y:S04]  /*3b290*/  @!P4 STG.E.U8 desc[UR8][R30.64+0xb0], R67 ;  /* 0x0000b0431e00c986 */ /* 0x0001e8000c101108 */
[----:B------:R-:W5:Y:S01]  /*3b2a0*/  @!P5 LDG.E.U8 R59, desc[UR8][R26.64+0xb1] ;  /* 0x0000b1081a3bd981 */ /* 0x000f62000c1e1100 */
[----:B0-----:R-:W0:Y:S02]  /*3b2b0*/  @!P5 LDC.64 R30, c[0x0][0x5c0] ;  /* 0x00017000ff1edb82 */ /* 0x001e240000000a00 */
        /* <DEDUP_REMOVED lines=13> */
[----:B------:R-:W5:Y:S01]  /*3b390*/  @!P6 LDG.E.U8 R59, desc[UR8][R24.64+0xb8] ;  /* 0x0000b808183be981 */ /* 0x000f62000c1e1100 */
[----:B0-----:R-:W0:Y:S01]  /*3b3a0*/  @!P4 LDC.64 R30, c[0x0][0x5c0] ;  /* 0x00017000ff1ecb82 */ /* 0x001e220000000a00 */
[----:B-----5:R-:W-:-:S04]  /*3b3b0*/  LOP3.LUT R59, R59, 0xff, RZ, 0xc0, !PT ;  /* 0x000000ff3b3b7812 */ /* 0x020fc800078ec0ff */
[----:B------:R-:W-:-:S05]  /*3b3c0*/  F2FP.F16.E4M3.UNPACK_B R59, R59 ;  /* 0x0000003bff3b723e */ /* 0x000fca00020006ff */
[----:B------:R-:W-:-:S05]  /*3b3d0*/  HADD2.F32 R59, -RZ, R59.H0_H0 ;  /* 0x2000003bff3b7230 */ /* 0x000fca0000004100 */
[----:B------:R-:W-:-:S04]  /*3b3e0*/  FMUL R59, R59, UR10 ;  /* 0x0000000a3b3b7c20 */ /* 0x000fc80008400000 */
[----:B---3--:R-:W-:Y:S01]  /*3b3f0*/  FFMA R59, R178, UR61, R59 ;  /* 0x0000003db23b7c23 */ /* 0x008fe2000800003b */
[----:B------:R-:W-:Y:S01]  /*3b400*/  LOP3.LUT P5, RZ, R7, 0x20, RZ, 0xc0, !PT ;  /* 0x0000002007ff7812 */ /* 0x000fe200078ac0ff */
[----:B------:R-:W3:Y:S03]  /*3b410*/  LDL.LU R178, [R1+0x6b0] ;  /* 0x0006b00001b27983 */ /* 0x000ee60000300800 */
[----:B------:R-:W-:Y:S02]  /*3b420*/  F2FP.SATFINITE.E4M3.F32.PACK_AB_MERGE_C R81, RZ, R59, RZ ;  /* 0x0000003bff51723e */ /* 0x000fe400048070ff */
[----:B------:R-:W-:-:S03]  /*3b430*/  PRMT R59, RZ, 0x7610, R59 ;  /* 0x00007610ff3b7816 */ /* 0x000fc6000000003b */
[----:B------:R-:W-:Y:S04]  /*3b440*/  @!P6 STG.E.U8 desc[UR8][R200.64+0xb8], R81 ;  /* 0x0000b851c800e986 */ /* 0x000fe8000c101108 */
[----:B------:R-:W5:Y:S02]  /*3b450*/  @!P3 LDG.E.U8 R59, desc[UR8][R24.64+0xb9] ;  /* 0x0000b908183bb981 */ /* 0x000f64000c1e1100 */
[----:B-----5:R-:W-:-:S04]  /*3b460*/  LOP3.LUT R59, R59, 0xff, RZ, 0xc0, !PT ;  /* 0x000000ff3b3b7812 */ /* 0x020fc800078ec0ff */
[----:B------:R-:W-:-:S05]  /*3b470*/  F2FP.F16.E4M3.UNPACK_B R59, R59 ;  /* 0x0000003bff3b723e */ /* 0x000fca00020006ff */
[----:B------:R-:W-:-:S05]  /*3b480*/  HADD2.F32 R59, -RZ, R59.H0_H0 ;  /* 0x2000003bff3b7230 */ /* 0x000fca0000004100 */
[----:B------:R-:W-:-:S04]  /*3b490*/  FMUL R59, R59, UR10 ;  /* 0x0000000a3b3b7c20 */ /* 0x000fc80008400000 */
[----:B----4-:R-:W-:Y:S01]  /*3b4a0*/  FFMA R59, R179, UR61, R59 ;  /* 0x0000003db33b7c23 */ /* 0x010fe2000800003b */
[----:B0-----:R-:W-:Y:S01]  /*3b4b0*/  @!P4 IADD3 R30, P6, R86, R30, RZ ;  /* 0x0000001e561ec210 */ /* 0x001fe20007fde0ff */
[----:B------:R-:W4:Y:S03]  /*3b4c0*/  LDL.LU R179, [R1+0x6b4] ;  /* 0x0006b40001b37983 */ /* 0x000f260000300800 */
[----:B------:R-:W-:Y:S02]  /*3b4d0*/  F2FP.SATFINITE.E4M3.F32.PACK_AB_MERGE_C R67, RZ, R59, RZ ;  /* 0x0000003bff43723e */ /* 0x000fe400048070ff */
[----:B------:R-:W-:-:S03]  /*3b4e0*/  PRMT R59, RZ, 0x7610, R59 ;  /* 0x00007610ff3b7816 */ /* 0x000fc6000000003b */
[----:B------:R0:W-:Y:S04]  /*3b4f0*/  @!P3 STG.E.U8 desc[UR8][R198.64+0xb9], R67 ;  /* 0x0000b943c600b986 */ /* 0x0001e8000c101108 */
[----:B------:R-:W5:Y:S01]  /*3b500*/  @!P4 LDG.E.U8 R59, desc[UR8][R26.64+0xb8] ;  /* 0x0000b8081a3bc981 */ /* 0x000f62000c1e1100 */
[----:B------:R-:W-:Y:S01]  /*3b510*/  @!P4 IMAD.X R31, R88, 0x1, R31, P6 ;  /* 0x00000001581fc824 */ /* 0x000fe200030e061f */
[----:B-----5:R-:W-:-:S04]  /*3b520*/  LOP3.LUT R59, R59, 0xff, RZ, 0xc0, !PT ;  /* 0x000000ff3b3b7812 */ /* 0x020fc800078ec0ff */
[----:B------:R-:W-:-:S05]  /*3b530*/  F2FP.F16.E4M3.UNPACK_B R59, R59 ;  /* 0x0000003bff3b723e */ /* 0x000fca00020006ff */
[----:B------:R-:W-:-:S05]  /*3b540*/  HADD2.F32 R59, -RZ, R59.H0_H0 ;  /* 0x2000003bff3b7230 */ /* 0x000fca0000004100 */
[----:B------:R-:W-:-:S04]  /*3b550*/  FMUL R59, R59, UR10 ;  /* 0x0000000a3b3b7c20 */ /* 0x000fc80008400000 */
[----:B--2---:R-:W-:Y:S02]  /*3b560*/  FFMA R59, R177, UR61, R59 ;  /* 0x0000003db13b7c23 */ /* 0x004fe4000800003b */
[----:B------:R-:W2:Y:S03]  /*3b570*/  LDL.LU R177, [R1+0x6b8] ;  /* 0x0006b80001b17983 */ /* 0x000ea60000300800 */
[----:B0-----:R-:W-:Y:S02]  /*3b580*/  F2FP.SATFINITE.E4M3.F32.PACK_AB_MERGE_C R67, RZ, R59, RZ ;  /* 0x0000003bff43723e */ /* 0x001fe400048070ff */
[----:B------:R-:W-:-:S03]  /*3b590*/  PRMT R59, RZ, 0x7610, R59 ;  /* 0x00007610ff3b7816 */ /* 0x000fc6000000003b */
        /* <DEDUP_REMOVED lines=13> */
[----:B------:R0:W-:Y:S01]  /*3b670*/  @!P5 STG.E.U8 desc[UR8][R30.64+0xb9], R67 ;  /* 0x0000b9431e00d986 */ /* 0x0001e2000c101108 */
[----:B------:R-:W-:Y:S02]  /*3b680*/  ISETP.LT.OR P5, PT, R28, 0xc1, !P0 ;  /* 0x000000c11c00780c */ /* 0x000fe400047a1670 */
[----:B------:R-:W-:-:S11]  /*3b690*/  PRMT R59, RZ, 0x7610, R59 ;  /* 0x00007610ff3b7816 */ /* 0x000fd6000000003b */
        /* <DEDUP_REMOVED lines=23> */
[----:B--2---:R-:W-:Y:S02]  /*3b810*/  FFMA R59, R177, UR61, R59 ;  /* 0x0000003db13b7c23 */ /* 0x004fe4000800003b */
        /* <DEDUP_REMOVED lines=9> */
[----:B---3--:R-:W-:-:S05]  /*3b8b0*/  FFMA R59, R178, UR61, R59 ;  /* 0x0000003db23b7c23 */ /* 0x008fca000800003b */
[----:B------:R-:W-:Y:S02]  /*3b8c0*/  F2FP.SATFINITE.E4M3.F32.PACK_AB_MERGE_C R81, RZ, R59, RZ ;  /* 0x0000003bff51723e */ /* 0x000fe400048070ff */
[----:B------:R-:W-:-:S03]  /*3b8d0*/  PRMT R59, RZ, 0x7610, R59 ;  /* 0x00007610ff3b7816 */ /* 0x000fc6000000003b */
[----:B------:R-:W-:Y:S04]  /*3b8e0*/  @!P3 STG.E.U8 desc[UR8][R192.64+0xc0], R81 ;  /* 0x0000c051c000b986 */ /* 0x000fe8000c101108 */
[----:B------:R-:W3:Y:S01]  /*3b8f0*/  @!P4 LDG.E.U8 R59, desc[UR8][R18.64+0xc1] ;  /* 0x0000c108123bc981 */ /* 0x000ee2000c1e1100 */
[----:B------:R-:W-:-:S13]  /*3b900*/  ISETP.LT.OR P5, PT, R28, 0xc9, !P0 ;  /* 0x000000c91c00780c */ /* 0x000fda00047a1670 */
[----:B0-----:R-:W0:Y:S01]  /*3b910*/  @!P5 LDC.64 R30, c[0x0][0x5c0] ;  /* 0x00017000ff1edb82 */ /* 0x001e220000000a00 */
[----:B---3--:R-:W-:-:S04]  /*3b920*/  LOP3.LUT R59, R59, 0xff, RZ, 0xc0, !PT ;  /* 0x000000ff3b3b7812 */ /* 0x008fc800078ec0ff */
[----:B------:R-:W-:-:S05]  /*3b930*/  F2FP.F16.E4M3.UNPACK_B R59, R59 ;  /* 0x0000003bff3b723e */ /* 0x000fca00020006ff */
[----:B------:R-:W-:-:S05]  /*3b940*/  HADD2.F32 R59, -RZ, R59.H0_H0 ;  /* 0x2000003bff3b7230 */ /* 0x000fca0000004100 */
[----:B------:R-:W-:-:S04]  /*3b950*/  FMUL R59, R59, UR10 ;  /* 0x0000000a3b3b7c20 */ /* 0x000fc80008400000 */
[----:B----4-:R-:W-:Y:S01]  /*3b960*/  FFMA R59, R179, UR61, R59 ;  /* 0x0000003db33b7c23 */ /* 0x010fe2000800003b */
[----:B0-----:R-:W-:Y:S01]  /*3b970*/  @!P5 IADD3 R30, P6, R14, R30, RZ ;  /* 0x0000001e0e1ed210 */ /* 0x001fe20007fde0ff */
[----:B------:R-:W3:Y:S04]  /*3b980*/  LDL.LU R179, [R1+0x6c8] ;  /* 0x0006c80001b37983 */ /* 0x000ee80000300800 */
[----:B------:R-:W4:Y:S01]  /*3b990*/  LDL.LU R173, [R1+0x6cc] ;  /* 0x0006cc0001ad7983 */ /* 0x000f220000300800 */
        /* <DEDUP_REMOVED lines=10> */
[----:B------:R-:W2:Y:S01]  /*3ba40*/  LDL.LU R177, [R1+0x6d0] ;  /* 0x0006d00001b17983 */ /* 0x000ea20000300800 */
[----:B------:R-:W-:-:S03]  /*3ba50*/  LOP3.LUT P3, RZ, R5, 0x40, RZ, 0xc0, !PT ;  /* 0x0000004005ff7812 */ /* 0x000fc6000786c0ff */
[----:B------:R-:W5:Y:S01]  /*3ba60*/  LDL.LU R178, [R1+0x6d4] ;  /* 0x0006d40001b27983 */ /* 0x000f620000300800 */
[----:B0-----:R-:W-:-:S05]  /*3ba70*/  F2FP.SATFINITE.E4M3.F32.PACK_AB_MERGE_C R67, RZ, R59, RZ ;  /* 0x0000003bff43723e */ /* 0x001fca00048070ff */
[----:B------:R0:W-:Y:S01]  /*3ba80*/  @!P5 STG.E.U8 desc[UR8][R30.64+0xc8], R67 ;  /* 0x0000c8431e00d986 */ /* 0x0001e2000c101108 */
[----:B------:R-:W-:Y:S02]  /*3ba90*/  ISETP.LT.OR P5, PT, R28, 0xca, !P0 ;  /* 0x000000ca1c00780c */ /* 0x000fe400047a1670 */
[----:B------:R-:W-:-:S11]  /*3baa0*/  PRMT R59, RZ, 0x7610, R59 ;  /* 0x00007610ff3b7816 */ /* 0x000fd6000000003b */
[----:B------:R-:W3:Y:S01]  /*3bab0*/  @!P5 LDG.E.U8 R59, desc[UR8][R16.64+0xc9] ;  /* 0x0000c908103bd981 */ /* 0x000ee2000c1e1100 */
[----:B0-----:R-:W0:Y:S02]  /*3bac0*/  @!P5 LDC.64 R30, c[0x0][0x5c0] ;  /* 0x00017000ff1edb82 */ /* 0x001e240000000a00 */
[----:B0-----:R-:W-:-:S05]  /*3bad0*/  @!P5 IADD3 R30, P6, R14, R30, RZ ;  /* 0x0000001e0e1ed210 */ /* 0x001fca0007fde0ff */
[----:B------:R-:W-:Y:S01]  /*3bae0*/  @!P5 IMAD.X R31, R29, 0x1, R31, P6 ;  /* 0x000000011d1fd824 */ /* 0x000fe200030e061f */
[----:B---3--:R-:W-:-:S04]  /*3baf0*/  LOP3.LUT R59, R59, 0xff, RZ, 0xc0, !PT ;  /* 0x000000ff3b3b7812 */ /* 0x008fc800078ec0ff */
[----:B------:R-:W-:-:S05]  /*3bb00*/  F2FP.F16.E4M3.UNPACK_B R59, R59 ;  /* 0x0000003bff3b723e */ /* 0x000fca00020006ff */
[----:B------:R-:W-:-:S05]  /*3bb10*/  HADD2.F32 R59, -RZ, R59.H0_H0 ;  /* 0x2000003bff3b7230 */ /* 0x000fca0000004100 */
[----:B------:R-:W-:-:S04]  /*3bb20*/  FMUL R59, R59, UR10 ;  /* 0x0000000a3b3b7c20 */ /* 0x000fc80008400000 */
[----:B------:R-:W-:Y:S01]  /*3bb30*/  FFMA R59, R179, UR61, R59 ;  /* 0x0000003db33b7c23 */ /* 0x000fe2000800003b */
[C---:B------:R-:W-:Y:S02]  /*3bb40*/  LOP3.LUT P6, RZ, R5.reuse, 0x80, RZ, 0xc0, !PT ;  /* 0x0000008005ff7812 */ /* 0x040fe400078cc0ff */
[----:B------:R-:W-:Y:S01]  /*3bb50*/  LOP3.LUT P4, RZ, R5, 0x20, RZ, 0xc0, !PT ;  /* 0x0000002005ff7812 */ /* 0x000fe2000788c0ff */
[----:B------:R-:W3:Y:S01]  /*3bb60*/  LDL.LU R179, [R1+0x6d8] ;  /* 0x0006d80001b37983 */ /* 0x000ee20000300800 */
[----:B------:R-:W-:-:S05]  /*3bb70*/  F2FP.SATFINITE.E4M3.F32.PACK_AB_MERGE_C R67, RZ, R59, RZ ;  /* 0x0000003bff43723e */ /* 0x000fca00048070ff */
[----:B------:R0:W-:Y:S01]  /*3bb80*/  @!P5 STG.E.U8 desc[UR8][R30.64+0xc9], R67 ;  /* 0x0000c9431e00d986 */ /* 0x0001e2000c101108 */
[----:B------:R-:W-:Y:S02]  /*3bb90*/  LOP3.LUT P5, RZ, R5, 0x100, RZ, 0xc0, !PT ;  /* 0x0000010005ff7812 */ /* 0x000fe400078ac0ff */
[----:B------:R-:W-:-:S11]  /*3bba0*/  PRMT R59, RZ, 0x7610, R59 ;  /* 0x00007610ff3b7816 */ /* 0x000fd6000000003b */
[----:B------:R-:W4:Y:S02]  /*3bbb0*/  @!P5 LDG.E.U8 R59, desc[UR8][R18.64+0xc8] ;  /* 0x0000c808123bd981 */ /* 0x000f24000c1e1100 */
[----:B----4-:R-:W-:-:S04]  /*3bbc0*/  LOP3.LUT R59, R59, 0xff, RZ, 0xc0, !PT ;  /* 0x000000ff3b3b7812 */ /* 0x010fc800078ec0ff */
[----:B------:R-:W-:-:S05]  /*3bbd0*/  F2FP.F16.E4M3.UNPACK_B R59, R59 ;  /* 0x0000003bff3b723e */ /* 0x000fca00020006ff */
[----:B------:R-:W-:-:S05]  /*3bbe0*/  HADD2.F32 R59, -RZ, R59.H0_H0 ;  /* 0x2000003bff3b7230 */ /* 0x000fca0000004100 */
[----:B------:R-:W-:-:S04]  /*3bbf0*/  FMUL R59, R59, UR10 ;  /* 0x0000000a3b3b7c20 */ /* 0x000fc80008400000 */
[----:B------:R-:W-:-:S05]  /*3bc00*/  FFMA R59, R173, UR61, R59 ;  /* 0x0000003dad3b7c23 */ /* 0x000fca000800003b */
[----:B------:R-:W-:Y:S02]  /*3bc10*/  F2FP.SATFINITE.E4M3.F32.PACK_AB_MERGE_C R81, RZ, R59, RZ ;  /* 0x0000003bff51723e */ /* 0x000fe400048070ff */
[----:B------:R-:W-:-:S03]  /*3bc20*/  PRMT R59, RZ, 0x7610, R59 ;  /* 0x00007610ff3b7816 */ /* 0x000fc6000000003b */
[----:B------:R-:W-:Y:S04]  /*3bc30*/  @!P5 STG.E.U8 desc[UR8][R184.64+0xc8], R81 ;  /* 0x0000c851b800d986 */ /* 0x000fe8000c101108 */
[----:B------:R-:W4:Y:S01]  /*3bc40*/  @!P6 LDG.E.U8 R59, desc[UR8][R18.64+0xc9] ;  /* 0x0000c908123be981 */ /* 0x000f22000c1e1100 */
[----:B0-----:R-:W-:Y:S02]  /*3bc50*/  PRMT R30, RZ, 0x7610, R30 ;  /* 0x00007610ff1e7816 */ /* 0x001fe4000000001e */
[----:B----4-:R-:W-:-:S04]  /*3bc60*/  LOP3.LUT R59, R59, 0xff, RZ, 0xc0, !PT ;  /* 0x000000ff3b3b7812 */ /* 0x010fc800078ec0ff */
[----:B------:R-:W-:-:S05]  /*3bc70*/  F2FP.F16.E4M3.UNPACK_B R59, R59 ;  /* 0x0000003bff3b723e */ /* 0x000fca00020006ff */
[----:B------:R-:W-:-:S05]  /*3bc80*/  HADD2.F32 R59, -RZ, R59.H0_H0 ;  /* 0x2000003bff3b7230 */ /* 0x000fca0000004100 */
[----:B------:R-:W-:-:S04]  /*3bc90*/  FMUL R59, R59, UR10 ;  /* 0x0000000a3b3b7c20 */ /* 0x000fc80008400000 */
[----:B--2---:R-:W-:Y:S02]  /*3bca0*/  FFMA R59, R177, UR61, R59 ;  /* 0x0000003db13b7c23 */ /* 0x004fe4000800003b */
[----:B------:R-:W2:Y:S03]  /*3bcb0*/  LDL.LU R177, [R1+0x6dc] ;  /* 0x0006dc0001b17983 */ /* 0x000ea60000300800 */
[----:B------:R-:W-:-:S05]  /*3bcc0*/  F2FP.SATFINITE.E4M3.F32.PACK_AB_MERGE_C R59, RZ, R59, RZ ;  /* 0x0000003bff3b723e */ /* 0x000fca00048070ff */
[----:B------:R0:W-:Y:S04]  /*3bcd0*/  @!P6 STG.E.U8 desc[UR8][R166.64+0xc9], R59 ;  /* 0x0000c93ba600e986 */ /* 0x0001e8000c101108 */
[----:B------:R-:W4:Y:S02]  /*3bce0*/  @!P3 LDG.E.U8 R30, desc[UR8][R20.64+0xc0] ;  /* 0x0000c008141eb981 */ /* 0x000f24000c1e1100 */
[----:B----4-:R-:W-:-:S04]  /*3bcf0*/  LOP3.LUT R30, R30, 0xff, RZ, 0xc0, !PT ;  /* 0x000000ff1e1e7812 */ /* 0x010fc800078ec0ff */
[----:B------:R-:W-:-:S05]  /*3bd00*/  F2FP.F16.E4M3.UNPACK_B R30, R30 ;  /* 0x0000001eff1e723e */ /* 0x000fca00020006ff */
[----:B------:R-:W-:-:S05]  /*3bd10*/  HADD2.F32 R30, -RZ, R30.H0_H0 ;  /* 0x2000001eff1e7230 */ /* 0x000fca0000004100 */
[----:B------:R-:W-:-:S04]  /*3bd20*/  FMUL R30, R30, UR10 ;  /* 0x0000000a1e1e7c20 */ /* 0x000fc80008400000 */
[----:B-----5:R-:W-:Y:S01]  /*3bd30*/  FFMA R30, R178, UR61, R30 ;  /* 0x0000003db21e7c23 */ /* 0x020fe2000800001e */
[----:B------:R-:W-:Y:S02]  /*3bd40*/  ISETP.LT.OR P6, PT, R28, 0xc1, !P1 ;  /* 0x000000c11c00780c */ /* 0x000fe40004fc1670 */
[----:B0-----:R-:W-:Y:S01]  /*3bd50*/  PRMT R59, RZ, 0x7610, R59 ;  /* 0x00007610ff3b7816 */ /* 0x001fe2000000003b */
[----:B------:R-:W4:Y:S01]  /*3bd60*/  LDL.LU R178, [R1+0x6e0] ;  /* 0x0006e00001b27983 */ /* 0x000f220000300800 */
        /* <DEDUP_REMOVED lines=12> */
[----:B------:R-:W1:Y:S03]  /*3be30*/  @!P6 LDC.64 R30, c[0x0][0x5c0] ;  /* 0x00017000ff1eeb82 */ /* 0x000e660000000a00 */
[----:B------:R-:W-:Y:S01]  /*3be40*/  @!P4 STG.E.U8 desc[UR8][R162.64+0xc1], R81 ;  /* 0x0000c151a200c986 */ /* 0x000fe2000c101108 */
[----:B-1----:R-:W-:-:S05]  /*3be50*/  @!P6 IADD3 R30, P5, R155, R30, RZ ;  /* 0x0000001e9b1ee210 */ /* 0x002fca0007fbe0ff */
        /* <DEDUP_REMOVED lines=33> */
[----:B------:R-:W-:Y:S01]  /*3c070*/  ISETP.LT.OR P6, PT, R28, 0xc9, !P1 ;  /* 0x000000c91c00780c */ /* 0x000fe20004fc1670 */
[----:B------:R-:W3:Y:S03]  /*3c080*/  LDL.LU R179, [R1+0x6f0] ;  /* 0x0006f00001b37983 */ /* 0x000ee60000300800 */
[----:B------:R-:W-:Y:S02]  /*3c090*/  F2FP.SATFINITE.E4M3.F32.PACK_AB_MERGE_C R81, RZ, R59, RZ ;  /* 0x0000003bff51723e */ /* 0x000fe400048070ff */
[----:B------:R-:W-:-:S03]  /*3c0a0*/  PRMT R59, RZ, 0x7610, R59 ;  /* 0x00007610ff3b7816 */ /* 0x000fc6000000003b */
[----:B------:R-:W-:Y:S04]  /*3c0b0*/  @!P3 STG.E.U8 desc[UR8][R150.64+0xc8], R81 ;  /* 0x0000c8519600b986 */ /* 0x000fe8000c101108 */
[----:B------:R-:W5:Y:S01]  /*3c0c0*/  @!P4 LDG.E.U8 R59, desc[UR8][R20.64+0xc9] ;  /* 0x0000c908143bc981 */ /* 0x000f62000c1e1100 */
[----:B0-----:R-:W0:Y:S01]  /*3c0d0*/  @!P6 LDC.64 R30, c[0x0][0x5c0] ;  /* 0x00017000ff1eeb82 */ /* 0x001e220000000a00 */
[----:B-----5:R-:W-:-:S04]  /*3c0e0*/  LOP3.LUT R59, R59, 0xff, RZ, 0xc0, !PT ;  /* 0x000000ff3b3b7812 */ /* 0x020fc800078ec0ff */
[----:B------:R-:W-:-:S05]  /*3c0f0*/  F2FP.F16.E4M3.UNPACK_B R59, R59 ;  /* 0x0000003bff3b723e */ /* 0x000fca00020006ff */
[----:B------:R-:W-:-:S05]  /*3c100*/  HADD2.F32 R59, -RZ, R59.H0_H0 ;  /* 0x2000003bff3b7230 */ /* 0x000fca0000004100 */
[----:B------:R-:W-:-:S04]  /*3c110*/  FMUL R59, R59, UR10 ;  /* 0x0000000a3b3b7c20 */ /* 0x000fc80008400000 */
[----:B--2---:R-:W-:Y:S01]  /*3c120*/  FFMA R59, R177, UR61, R59 ;  /* 0x0000003db13b7c23 */ /* 0x004fe2000800003b */
[----:B0-----:R-:W-:Y:S02]  /*3c130*/  @!P6 IADD3 R30, P5, R97, R30, RZ ;  /* 0x0000001e611ee210 */ /* 0x001fe40007fbe0ff */
[----:B------:R-:W-:Y:S01]  /*3c140*/  LOP3.LUT P3, RZ, R5, 0x4, RZ, 0xc0, !PT ;  /* 0x0000000405ff7812 */ /* 0x000fe2000786c0ff */
[----:B------:R-:W2:Y:S01]  /*3c150*/  LDL.LU R177, [R1+0x6f4] ;  /* 0x0006f40001b17983 */ /* 0x000ea20000300800 */
[----:B------:R-:W-:Y:S02]  /*3c160*/  F2FP.SATFINITE.E4M3.F32.PACK_AB_MERGE_C R67, RZ, R59, RZ ;  /* 0x0000003bff43723e */ /* 0x000fe400048070ff */
[----:B------:R-:W-:-:S03]  /*3c170*/  PRMT R59, RZ, 0x7610, R59 ;  /* 0x00007610ff3b7816 */ /* 0x000fc6000000003b */
[----:B------:R0:W-:Y:S04]  /*3c180*/  @!P4 STG.E.U8 desc[UR8][R142.64+0xc9], R67 ;  /* 0x0000c9438e00c986 */ /* 0x0001e8000c101108 */
[----:B------:R-:W5:Y:S01]  /*3c190*/  @!P6 LDG.E.U8 R59, desc[UR8][R22.64+0xc8] ;  /* 0x0000c808163be981 */ /* 0x000f62000c1e1100 */
[----:B------:R-:W-:Y:S01]  /*3c1a0*/  ISETP.LT.OR P4, PT, R28, 0xca, !P1 ;  /* 0x000000ca1c00780c */ /* 0x000fe20004f81670 */
[----:B------:R-:W-:Y:S01]  /*3c1b0*/  @!P6 IMAD.X R31, R98, 0x1, R31, P5 ;  /* 0x00000001621fe824 */ /* 0x000fe200028e061f */
[----:B-----5:R-:W-:-:S04]  /*3c1c0*/  LOP3.LUT R59, R59, 0xff, RZ, 0xc0, !PT ;  /* 0x000000ff3b3b7812 */ /* 0x020fc800078ec0ff */
[----:B------:R-:W-:-:S05]  /*3c1d0*/  F2FP.F16.E4M3.UNPACK_B R59, R59 ;  /* 0x0000003bff3b723e */ /* 0x000fca00020006ff */
[----:B------:R-:W-:-:S05]  /*3c1e0*/  HADD2.F32 R59, -RZ, R59.H0_H0 ;  /* 0x2000003bff3b7230 */ /* 0x000fca0000004100 */
[----:B------:R-:W-:-:S04]  /*3c1f0*/  FMUL R59, R59, UR10 ;  /* 0x0000000a3b3b7c20 */ /* 0x000fc80008400000 */
[----:B----4-:R-:W-:Y:S02]  /*3c200*/  FFMA R59, R178, UR61, R59 ;  /* 0x0000003db23b7c23 */ /* 0x010fe4000800003b */
[----:B------:R-:W4:Y:S03]  /*3c210*/  LDL.LU R178, [R1+0x6f8] ;  /* 0x0006f80001b27983 */ /* 0x000f260000300800 */
        /* <DEDUP_REMOVED lines=12> */
[----:B------:R-:W-:Y:S02]  /*3c2e0*/  LOP3.LUT P5, RZ, R5, 0x2, RZ, 0xc0, !PT ;  /* 0x0000000205ff7812 */ /* 0x000fe400078ac0ff */
[----:B------:R-:W-:Y:S01]  /*3c2f0*/  LOP3.LUT P6, RZ, R0, 0x800000, RZ, 0xc0, !PT ;  /* 0x0080000000ff7812 */ /* 0x000fe200078cc0ff */
[----:B------:R-:W3:Y:S01]  /*3c300*/  LDL.LU R179, [R1+0x6fc] ;  /* 0x0006fc0001b37983 */ /* 0x000ee20000300800 */
[----:B------:R-:W-:Y:S02]  /*3c310*/  F2FP.SATFINITE.E4M3.F32.PACK_AB_MERGE_C R67, RZ, R59, RZ ;  /* 0x0000003bff43723e */ /* 0x000fe400048070ff */
[----:B------:R-:W-:-:S03]  /*3c320*/  PRMT R59, RZ, 0x7610, R59 ;  /* 0x00007610ff3b7816 */ /* 0x000fc6000000003b */
[----:B------:R0:W-:Y:S04]  /*3c330*/  @!P4 STG.E.U8 desc[UR8][R30.64+0xc9], R67 ;  /* 0x0000c9431e00c986 */ /* 0x0001e8000c101108 */
[----:B------:R-:W5:Y:S02]  /*3c340*/  @!P3 LDG.E.U8 R59, desc[UR8][R24.64+0xc0] ;  /* 0x0000c008183bb981 */ /* 0x000f64000c1e1100 */
[----:B0-----:R-:W0:Y:S01]  /*3c350*/  @!P6 LDC.64 R30, c[0x0][0x5c0] ;  /* 0x00017000ff1eeb82 */ /* 0x001e220000000a00 */
        /* <DEDUP_REMOVED lines=18> */
[----:B------:R-:W-:Y:S02]  /*3c480*/  F2FP.SATFINITE.E4M3.F32.PACK_AB_MERGE_C R67, RZ, R59, RZ ;  /* 0x0000003bff43723e */ /* 0x000fe400048070ff */
[----:B------:R-:W-:-:S03]  /*3c490*/  PRMT R59, RZ, 0x7610, R59 ;  /* 0x00007610ff3b7816 */ /* 0x000fc6000000003b */
[----:B------:R1:W-:Y:S04]  /*3c4a0*/  @!P5 STG.E.U8 desc[UR8][R136.64+0xc1], R67 ;  /* 0x0000c1438800d986 */ /* 0x0003e8000c101108 */
[----:B------:R-:W5:Y:S01]  /*3c4b0*/  @!P6 LDG.E.U8 R59, desc[UR8][R26.64+0xc0] ;  /* 0x0000c0081a3be981 */ /* 0x000f62000c1e1100 */
        /* <DEDUP_REMOVED lines=8> */
[----:B-1----:R-:W-:Y:S02]  /*3c540*/  F2FP.SATFINITE.E4M3.F32.PACK_AB_MERGE_C R67, RZ, R59, RZ ;  /* 0x0000003bff43723e */ /* 0x002fe400048070ff */
        /* <DEDUP_REMOVED lines=11> */
[----:B------:R-:W-:Y:S02]  /*3c600*/  LOP3.LUT P5, RZ, R4, 0x80000000, RZ, 0xc0, !PT ;  /* 0x8000000004ff7812 */ /* 0x000fe400078ac0ff */
[----:B------:R-:W-:Y:S01]  /*3c610*/  LOP3.LUT P6, RZ, R0, 0x4000000, RZ, 0xc0, !PT ;  /* 0x0400000000ff7812 */ /* 0x000fe200078cc0ff */
[----:B------:R-:W2:Y:S01]  /*3c620*/  LDL.LU R177, [R1+0x70c] ;  /* 0x00070c0001b17983 */ /* 0x000ea20000300800 */
        /* <DEDUP_REMOVED lines=20> */
[----:B---3--:R-:W-:Y:S02]  /*3c770*/  FFMA R59, R179, UR61, R59 ;  /* 0x0000003db33b7c23 */ /* 0x008fe4000800003b */
[----:B------:R-:W3:Y:S03]  /*3c780*/  LDL.LU R179, [R1+0x714] ;  /* 0x0007140001b37983 */ /* 0x000ee60000300800 */
        /* <DEDUP_REMOVED lines=12> */
[----:B-1----:R-:W-:Y:S02]  /*3c850*/  F2FP.SATFINITE.E4M3.F32.PACK_AB_MERGE_C R67, RZ, R59, RZ ;  /* 0x0000003bff43723e */ /* 0x002fe400048070ff */
[----:B------:R-:W-:-:S03]  /*3c860*/  PRMT R59, RZ, 0x7610, R59 ;  /* 0x00007610ff3b7816 */ /* 0x000fc6000000003b */
[----:B------:R0:W-:Y:S04]  /*3c870*/  @!P6 STG.E.U8 desc[UR8][R30.64+0xc8], R67 ;  /* 0x0000c8431e00e986 */ /* 0x0001e8000c101108 */
[----:B------:R-:W5:Y:S01]  /*3c880*/  @!P4 LDG.E.U8 R59, desc[UR8][R26.64+0xc9] ;  /* 0x0000c9081a3bc981 */ /* 0x000f62000c1e1100 */
[----:B0-----:R-:W0:Y:S02]  /*3c890*/  @!P4 LDC.64 R30, c[0x0][0x5c0] ;  /* 0x00017000ff1ecb82 */ /* 0x001e240000000a00 */
[----:B0-----:R-:W-:-:S05]  /*3c8a0*/  @!P4 IADD3 R30, P5, R89, R30, RZ ;  /* 0x0000001e591ec210 */ /* 0x001fca0007fbe0ff */
[----:B------:R-:W-:Y:S01]  /*3c8b0*/  @!P4 IMAD.X R31, R84, 0x1, R31, P5 ;  /* 0x00000001541fc824 */ /* 0x000fe200028e061f */
[----:B------:R-:W-:Y:S02]  /*3c8c0*/  ISETP.LT.OR P5, PT, R28, 0xd1, !P0 ;  /* 0x000000d11c00780c */ /* 0x000fe400047a1670 */
        /* <DEDUP_REMOVED lines=43> */
[----:B----4-:R-:W-:Y:S01]  /*3cb80*/  FFMA R59, R178, UR61, R59 ;  /* 0x0000003db23b7c23 */ /* 0x010fe2000800003b */
[----:B------:R-:W-:Y:S01]  /*3cb90*/  ISETP.LT.OR P5, PT, R28, 0xd9, !P0 ;  /* 0x000000d91c00780c */ /* 0x000fe200047a1670 */
[----:B------:R-:W4:Y:S04]  /*3cba0*/  LDL.LU R178, [R1+0x728] ;  /* 0x0007280001b27983 */ /* 0x000f280000300800 */
[----:B------:R-:W5:Y:S01]  /*3cbb0*/  LDL.LU R173, [R1+0x72c] ;  /* 0x00072c0001ad7983 */ /* 0x000f620000300800 */
[----:B------:R-:W-:Y:S02]  /*3cbc0*/  F2FP.SATFINITE.E4M3.F32.PACK_AB_MERGE_C R81, RZ, R59, RZ ;  /* 0x0000003bff51723e */ /* 0x000fe400048070ff */
[----:B------:R-:W-:-:S03]  /*3cbd0*/  PRMT R59, RZ, 0x7610, R59 ;  /* 0x00007610ff3b7816 */ /* 0x000fc6000000003b */
[----:B------:R-:W-:Y:S04]  /*3cbe0*/  @!P6 STG.E.U8 desc[UR8][R126.64+0xd0], R81 ;  /* 0x0000d0517e00e986 */ /* 0x000fe8000c101108 */
[----:B------:R-:W3:Y:S01]  /*3cbf0*/  @!P4 LDG.E.U8 R59, desc[UR8][R18.64+0xd1] ;  /* 0x0000d108123bc981 */ /* 0x000ee2000c1e1100 */
[----:B0-----:R-:W0:Y:S01]  /*3cc00*/  @!P5 LDC.64 R30, c[0x0][0x5c0] ;  /* 0x00017000ff1edb82 */ /* 0x001e220000000a00 */
[----:B---3--:R-:W-:-:S04]  /*3cc10*/  LOP3.LUT R59, R59, 0xff, RZ, 0xc0, !PT ;  /* 0x000000ff3b3b7812 */ /* 0x008fc800078ec0ff */
[----:B------:R-:W-:-:S05]  /*3cc20*/  F2FP.F16.E4M3.UNPACK_B R59, R59 ;  /* 0x0000003bff3b723e */ /* 0x000fca00020006ff */
[----:B------:R-:W-:-:S05]  /*3cc30*/  HADD2.F32 R59, -RZ, R59.H0_H0 ;  /* 0x2000003bff3b7230 */ /* 0x000fca0000004100 */
[----:B------:R-:W-:-:S04]  /*3cc40*/  FMUL R59, R59, UR10 ;  /* 0x0000000a3b3b7c20 */ /* 0x000fc80008400000 */
[----:B------:R-:W-:-:S05]  /*3cc50*/  FFMA R59, R179, UR61, R59 ;  /* 0x0000003db33b7c23 */ /* 0x000fca000800003b */
[----:B------:R-:W-:Y:S02]  /*3cc60*/  F2FP.SATFINITE.E4M3.F32.PACK_AB_MERGE_C R67, RZ, R59, RZ ;  /* 0x0000003bff43723e */ /* 0x000fe400048070ff */
[----:B------:R-:W-:-:S03]  /*3cc70*/  PRMT R59, RZ, 0x7610, R59 ;  /* 0x00007610ff3b7816 */ /* 0x000fc6000000003b */
[----:B------:R1:W-:Y:S04]  /*3cc80*/  @!P4 STG.E.U8 desc[UR8][R120.64+0xd1], R67 ;  /* 0x0000d1437800c986 */ /* 0x0003e8000c101108 */
[----:B------:R-:W3:Y:S01]  /*3cc90*/  @!P5 LDG.E.U8 R59, desc[UR8][R16.64+0xd8] ;  /* 0x0000d808103bd981 */ /* 0x000ee2000c1e1100 */
[----:B0-----:R-:W-:-:S05]  /*3cca0*/  @!P5 IADD3 R30, P6, R14, R30, RZ ;  /* 0x0000001e0e1ed210 */ /* 0x001fca0007fde0ff */
[----:B------:R-:W-:Y:S01]  /*3ccb0*/  @!P5 IMAD.X R31, R29, 0x1, R31, P6 ;  /* 0x000000011d1fd824 */ /* 0x000fe200030e061f */
[----:B---3--:R-:W-:-:S04]  /*3ccc0*/  LOP3.LUT R59, R59, 0xff, RZ, 0xc0, !PT ;  /* 0x000000ff3b3b7812 */ /* 0x008fc800078ec0ff */
[----:B------:R-:W-:-:S05]  /*3ccd0*/  F2FP.F16.E4M3.UNPACK_B R59, R59 ;  /* 0x0000003bff3b723e */ /* 0x000fca00020006ff */
[----:B------:R-:W-:-:S05]  /*3cce0*/  HADD2.F32 R59, -RZ, R59.H0_H0 ;  /* 0x2000003bff3b7230 */ /* 0x000fca0000004100 */
[----:B------:R-:W-:-:S04]  /*3ccf0*/  FMUL R59, R59, UR10 ;  /* 0x0000000a3b3b7c20 */ /* 0x000fc80008400000 */
[----:B--2---:R-:W-:Y:S02]  /*3cd00*/  FFMA R59, R177, UR61, R59 ;  /* 0x0000003db13b7c23 */ /* 0x004fe4000800003b */
[----:B------:R-:W2:Y:S04]  /*3cd10*/  LDL.LU R177, [R1+0x730] ;  /* 0x0007300001b17983 */ /* 0x000ea80000300800 */
[----:B------:R-:W3:Y:S01]  /*3cd20*/  LDL.LU R179, [R1+0x734] ;  /* 0x0007340001b37983 */ /* 0x000ee20000300800 */
[----:B-1----:R-:W-:-:S05]  /*3cd30*/  F2FP.SATFINITE.E4M3.F32.PACK_AB_MERGE_C R67, RZ, R59, RZ ;  /* 0x0000003bff43723e */ /* 0x002fca00048070ff */
[----:B------:R0:W-:Y:S01]  /*3cd40*/  @!P5 STG.E.U8 desc[UR8][R30.64+0xd8], R67 ;  /* 0x0000d8431e00d986 */ /* 0x0001e2000c101108 */
[----:B------:R-:W-:Y:S02]  /*3cd50*/  ISETP.LT.OR P5, PT, R28, 0xda, !P0 ;  /* 0x000000da1c00780c */ /* 0x000fe400047a1670 */
[----:B------:R-:W-:-:S11]  /*3cd60*/  PRMT R59, RZ, 0x7610, R59 ;  /* 0x00007610ff3b7816 */ /* 0x000fd6000000003b */
[----:B------:R-:W4:Y:S01]  /*3cd70*/  @!P5 LDG.E.U8 R59, desc[UR8][R16.64+0xd9] ;  /* 0x0000d908103bd981 */ /* 0x000f22000c1e1100 */
[----:B------:R-:W1:Y:S01]  /*3cd80*/  @!P5 LDC.64 R84, c[0x0][0x5c0] ;  /* 0x00017000ff54db82 */ /* 0x000e620000000a00 */
[----:B0-----:R-:W-:Y:S02]  /*3cd90*/  PRMT R30, RZ, 0x7610, R30 ;  /* 0x00007610ff1e7816 */ /* 0x001fe4000000001e */
[----:B-1----:R-:W-:-:S05]  /*3cda0*/  @!P5 IADD3 R84, P6, R14, R84, RZ ;  /* 0x000000540e54d210 */ /* 0x002fca0007fde0ff */
[----:B------:R-:W-:Y:S01]  /*3cdb0*/  @!P5 IMAD.X R85, R29, 0x1, R85, P6 ;  /* 0x000000011d55d824 */ /* 0x000fe200030e0655 */
[----:B----4-:R-:W-:-:S04]  /*3cdc0*/  LOP3.LUT R59, R59, 0xff, RZ, 0xc0, !PT ;  /* 0x000000ff3b3b7812 */ /* 0x010fc800078ec0ff */
[----:B------:R-:W-:-:S05]  /*3cdd0*/  F2FP.F16.E4M3.UNPACK_B R59, R59 ;  /* 0x0000003bff3b723e */ /* 0x000fca00020006ff */
[----:B------:R-:W-:-:S05]  /*3cde0*/  HADD2.F32 R59, -RZ, R59.H0_H0 ;  /* 0x2000003bff3b7230 */ /* 0x000fca0000004100 */
[----:B------:R-:W-:-:S04]  /*3cdf0*/  FMUL R59, R59, UR10 ;  /* 0x0000000a3b3b7c20 */ /* 0x000fc80008400000 */
[----:B------:R-:W-:Y:S01]  /*3ce00*/  FFMA R59, R178, UR61, R59 ;  /* 0x0000003db23b7c23 */ /* 0x000fe2000800003b */
[C---:B------:R-:W-:Y:S02]  /*3ce10*/  LOP3.LUT P6, RZ, R4.reuse, 0x8000000, RZ, 0xc0, !PT ;  /* 0x0800000004ff7812 */ /* 0x040fe400078cc0ff */
[C---:B------:R-:W-:Y:S02]  /*3ce20*/  LOP3.LUT P0, RZ, R4.reuse, 0x4000000, RZ, 0xc0, !PT ;  /* 0x0400000004ff7812 */ /* 0x040fe4000780c0ff */
[----:B------:R-:W-:Y:S01]  /*3ce30*/  LOP3.LUT P4, RZ, R4, 0x2000000, RZ, 0xc0, !PT ;  /* 0x0200000004ff7812 */ /* 0x000fe2000788c0ff */
[----:B------:R-:W4:Y:S01]  /*3ce40*/  LDL.LU R178, [R1+0x738] ;  /* 0x0007380001b27983 */ /* 0x000f220000300800 */
[----:B------:R-:W-:-:S05]  /*3ce50*/  F2FP.SATFINITE.E4M3.F32.PACK_AB_MERGE_C R59, RZ, R59, RZ ;  /* 0x0000003bff3b723e */ /* 0x000fca00048070ff */
[----:B------:R0:W-:Y:S01]  /*3ce60*/  @!P5 STG.E.U8 desc[UR8][R84.64+0xd9], R59 ;  /* 0x0000d93b5400d986 */ /* 0x0001e2000c101108 */
[----:B------:R-:W-:-:S13]  /*3ce70*/  LOP3.LUT P5, RZ, R4, 0x20000000, RZ, 0xc0, !PT ;  /* 0x2000000004ff7812 */ /* 0x000fda00078ac0ff */
[----:B------:R-:W5:Y:S02]  /*3ce80*/  @!P5 LDG.E.U8 R30, desc[UR8][R18.64+0xd8] ;  /* 0x0000d808121ed981 */ /* 0x000f64000c1e1100 */
[----:B-----5:R-:W-:-:S04]  /*3ce90*/  LOP3.LUT R30, R30, 0xff, RZ, 0xc0, !PT ;  /* 0x000000ff1e1e7812 */ /* 0x020fc800078ec0ff */
[----:B------:R-:W-:-:S05]  /*3cea0*/  F2FP.F16.E4M3.UNPACK_B R30, R30 ;  /* 0x0000001eff1e723e */ /* 0x000fca00020006ff */
[----:B------:R-:W-:-:S05]  /*3ceb0*/  HADD2.F32 R30, -RZ, R30.H0_H0 ;  /* 0x2000001eff1e7230 */ /* 0x000fca0000004100 */
[----:B------:R-:W-:-:S04]  /*3cec0*/  FMUL R30, R30, UR10 ;  /* 0x0000000a1e1e7c20 */ /* 0x000fc80008400000 */
[----:B------:R-:W-:-:S05]  /*3ced0*/  FFMA R30, R173, UR61, R30 ;  /* 0x0000003dad1e7c23 */ /* 0x000fca000800001e */
        /* <DEDUP_REMOVED lines=19> */
[----:B------:R-:W-:Y:S02]  /*3d010*/  ISETP.LT.OR P6, PT, R28, 0xd1, !P1 ;  /* 0x000000d11c00780c */ /* 0x000fe40004fc1670 */
[----:B0-----:R-:W-:Y:S01]  /*3d020*/  PRMT R59, RZ, 0x7610, R59 ;  /* 0x00007610ff3b7816 */ /* 0x001fe2000000003b */
[----:B------:R-:W3:Y:S01]  /*3d030*/  LDL.LU R179, [R1+0x740] ;  /* 0x0007400001b37983 */ /* 0x000ee20000300800 */
[----:B------:R-:W-:Y:S02]  /*3d040*/  F2FP.SATFINITE.E4M3.F32.PACK_AB_MERGE_C R31, RZ, R30, RZ ;  /* 0x0000001eff1f723e */ /* 0x000fe400048070ff */
[----:B------:R-:W-:-:S03]  /*3d050*/  PRMT R30, RZ, 0x7610, R30 ;  /* 0x00007610ff1e7816 */ /* 0x000fc6000000001e */
[----:B------:R0:W-:Y:S04]  /*3d060*/  @!P0 STG.E.U8 desc[UR8][R106.64+0xd0], R31 ;  /* 0x0000d01f6a008986 */ /* 0x0001e8000c101108 */
[----:B------:R-:W5:Y:S01]  /*3d070*/  @!P4 LDG.E.U8 R30, desc[UR8][R20.64+0xd1] ;  /* 0x0000d108141ec981 */ /* 0x000f62000c1e1100 */
[----:B------:R-:W1:Y:S01]  /*3d080*/  @!P6 LDC.64 R84, c[0x0][0x5c0] ;  /* 0x00017000ff54eb82 */ /* 0x000e620000000a00 */
        /* <DEDUP_REMOVED lines=8> */
[----:B-1----:R-:W-:-:S05]  /*3d110*/  @!P6 IADD3 R30, P5, R83, R84, RZ ;  /* 0x00000054531ee210 */ /* 0x002fca0007fbe0ff */
[----:B0-----:R-:W-:Y:S01]  /*3d120*/  @!P6 IMAD.X R31, R82, 0x1, R85, P5 ;  /* 0x00000001521fe824 */ /* 0x001fe200028e0655 */
[----:B------:R-:W-:Y:S01]  /*3d130*/  ISETP.LT.OR P5, PT, R28, 0xd1, !P1 ;  /* 0x000000d11c00780c */ /* 0x000fe20004fa1670 */
[----:B------:R0:W-:-:S12]  /*3d140*/  @!P4 STG.E.U8 desc[UR8][R102.64+0xd1], R67 ;  /* 0x0000d1436600c986 */ /* 0x0001d8000c101108 */
[----:B------:R-:W5:Y:S01]  /*3d150*/  @!P5 LDG.E.U8 R59, desc[UR8][R22.64+0xd0] ;  /* 0x0000d008163bd981 */ /* 0x000f62000c1e1100 */
[----:B------:R-:W-:-:S13]  /*3d160*/  ISETP.LT.OR P6, PT, R28, 0xd2, !P1 ;  /* 0x000000d21c00780c */ /* 0x000fda0004fc1670 */
[----:B------:R-:W1:Y:S01]  /*3d170*/  @!P6 LDC.64 R82, c[0x0][0x5c0] ;  /* 0x00017000ff52eb82 */ /* 0x000e620000000a00 */
        /* <DEDUP_REMOVED lines=11> */
[----:B-1----:R-:W-:-:S05]  /*3d230*/  @!P6 IADD3 R80, P5, R80, R82, RZ ;  /* 0x000000525050e210 */ /* 0x002fca0007fbe0ff */
[----:B------:R-:W-:Y:S01]  /*3d240*/  @!P6 IMAD.X R81, R79, 0x1, R83, P5 ;  /* 0x000000014f51e824 */ /* 0x000fe200028e0653 */
[----:B0-----:R-:W-:Y:S02]  /*3d250*/  PRMT R30, RZ, 0x7610, R30 ;  /* 0x00007610ff1e7816 */ /* 0x001fe4000000001e */
[----:B-----5:R-:W-:-:S04]  /*3d260*/  LOP3.LUT R59, R59, 0xff, RZ, 0xc0, !PT ;  /* 0x000000ff3b3b7812 */ /* 0x020fc800078ec0ff */
[----:B------:R-:W-:-:S05]  /*3d270*/  F2FP.F16.E4M3.UNPACK_B R59, R59 ;  /* 0x0000003bff3b723e */ /* 0x000fca00020006ff */
[----:B------:R-:W-:-:S05]  /*3d280*/  HADD2.F32 R59, -RZ, R59.H0_H0 ;  /* 0x2000003bff3b7230 */ /* 0x000fca0000004100 */
[----:B------:R-:W-:-:S04]  /*3d290*/  FMUL R59, R59, UR10 ;  /* 0x0000000a3b3b7c20 */ /* 0x000fc80008400000 */
[----:B---3--:R-:W-:Y:S02]  /*3d2a0*/  FFMA R59, R179, UR61, R59 ;  /* 0x0000003db33b7c23 */ /* 0x008fe4000800003b */
[----:B------:R-:W3:Y:S03]  /*3d2b0*/  LDL.LU R179, [R1+0x74c] ;  /* 0x00074c0001b37983 */ /* 0x000ee60000300800 */
[----:B------:R-:W-:-:S05]  /*3d2c0*/  F2FP.SATFINITE.E4M3.F32.PACK_AB_MERGE_C R59, RZ, R59, RZ ;  /* 0x0000003bff3b723e */ /* 0x000fca00048070ff */
[----:B------:R0:W-:Y:S04]  /*3d2d0*/  @!P6 STG.E.U8 desc[UR8][R80.64+0xd1], R59 ;  /* 0x0000d13b5000e986 */ /* 0x0001e8000c101108 */
[----:B------:R-:W5:Y:S02]  /*3d2e0*/  @!P0 LDG.E.U8 R30, desc[UR8][R20.64+0xd8] ;  /* 0x0000d808141e8981 */ /* 0x000f64000c1e1100 */
[----:B-----5:R-:W-:-:S04]  /*3d2f0*/  LOP3.LUT R30, R30, 0xff, RZ, 0xc0, !PT ;  /* 0x000000ff1e1e7812 */ /* 0x020fc800078ec0ff */
[----:B------:R-:W-:-:S05]  /*3d300*/  F2FP.F16.E4M3.UNPACK_B R30, R30 ;  /* 0x0000001eff1e723e */ /* 0x000fca00020006ff */
[----:B------:R-:W-:-:S05]  /*3d310*/  HADD2.F32 R30, -RZ, R30.H0_H0 ;  /* 0x2000001eff1e7230 */ /* 0x000fca0000004100 */
[----:B------:R-:W-:-:S04]  /*3d320*/  FMUL R30, R30, UR10 ;  /* 0x0000000a1e1e7c20 */ /* 0x000fc80008400000 */
[----:B----4-:R-:W-:-:S05]  /*3d330*/  FFMA R30, R178, UR61, R30 ;  /* 0x0000003db21e7c23 */ /* 0x010fca000800001e */
[----:B------:R-:W-:Y:S02]  /*3d340*/  F2FP.SATFINITE.E4M3.F32.PACK_AB_MERGE_C R31, RZ, R30, RZ ;  /* 0x0000001eff1f723e */ /* 0x000fe400048070ff */
[----:B------:R-:W-:-:S03]  /*3d350*/  PRMT R30, RZ, 0x7610, R30 ;  /* 0x00007610ff1e7816 */ /* 0x000fc6000000001e */
[----:B------:R-:W-:Y:S04]  /*3d360*/  @!P0 STG.E.U8 desc[UR8][R76.64+0xd8], R31 ;  /* 0x0000d81f4c008986 */ /* 0x000fe8000c101108 */
[----:B------:R-:W4:Y:S01]  /*3d370*/  @!P4 LDG.E.U8 R30, desc[UR8][R20.64+0xd9] ;  /* 0x0000d908141ec981 */ /* 0x000f22000c1e1100 */
[----:B------:R-:W-:-:S13]  /*3d380*/  ISETP.LT.OR P0, PT, R28, 0xd9, !P1 ;  /* 0x000000d91c00780c */ /* 0x000fda0004f01670 */
[----:B0-----:R-:W0:Y:S01]  /*3d390*/  @!P0 LDC.64 R80, c[0x0][0x5c0] ;  /* 0x00017000ff508b82 */ /* 0x001e220000000a00 */
[----:B----4-:R-:W-:-:S04]  /*3d3a0*/  LOP3.LUT R30, R30, 0xff, RZ, 0xc0, !PT ;  /* 0x000000ff1e1e7812 */ /* 0x010fc800078ec0ff */
[----:B------:R-:W-:-:S05]  /*3d3b0*/  F2FP.F16.E4M3.UNPACK_B R30, R30 ;  /* 0x0000001eff1e723e */ /* 0x000fca00020006ff */
[----:B------:R-:W-:-:S05]  /*3d3c0*/  HADD2.F32 R30, -RZ, R30.H0_H0 ;  /* 0x2000001eff1e7230 */ /* 0x000fca0000004100 */
[----:B------:R-:W-:-:S04]  /*3d3d0*/  FMUL R30, R30, UR10 ;  /* 0x0000000a1e1e7c20 */ /* 0x000fc80008400000 */
[----:B--2---:R-:W-:Y:S01]  /*3d3e0*/  FFMA R30, R177, UR61, R30 ;  /* 0x0000003db11e7c23 */ /* 0x004fe2000800001e */
[----:B0-----:R-:W-:Y:S01]  /*3d3f0*/  @!P0 IADD3 R78, P5, R78, R80, RZ ;  /* 0x000000504e4e8210 */ /* 0x001fe20007fbe0ff */
[----:B------:R-:W2:Y:S04]  /*3d400*/  LDL.LU R177, [R1+0x750] ;  /* 0x0007500001b17983 */ /* 0x000ea80000300800 */
[----:B------:R-:W4:Y:S01]  /*3d410*/  LDL.LU R178, [R1+0x754] ;  /* 0x0007540001b27983 */ /* 0x000f220000300800 */
[----:B------:R-:W-:Y:S02]  /*3d420*/  F2FP.SATFINITE.E4M3.F32.PACK_AB_MERGE_C R59, RZ, R30, RZ ;  /* 0x0000001eff3b723e */ /* 0x000fe400048070ff */
[----:B------:R-:W-:-:S03]  /*3d430*/  PRMT R30, RZ, 0x7610, R30 ;  /* 0x00007610ff1e7816 */ /* 0x000fc6000000001e */
[----:B------:R0:W-:Y:S04]  /*3d440*/  @!P4 STG.E.U8 desc[UR8][R64.64+0xd9], R59 ;  /* 0x0000d93b4000c986 */ /* 0x0001e8000c101108 */
[----:B------:R-:W5:Y:S01]  /*3d450*/  @!P0 LDG.E.U8 R30, desc[UR8][R22.64+0xd8] ;  /* 0x0000d808161e8981 */ /* 0x000f62000c1e1100 */
[----:B------:R-:W-:Y:S01]  /*3d460*/  ISETP.LT.OR P4, PT, R28, 0xda, !P1 ;  /* 0x000000da1c00780c */ /* 0x000fe20004f81670 */
[----:B------:R-:W-:-:S12]  /*3d470*/  @!P0 IMAD.X R79, R75, 0x1, R81, P5 ;  /* 0x000000014b4f8824 */ /* 0x000fd800028e0651 */
[----:B0-----:R-:W0:Y:S01]  /*3d480*/  @!P4 LDC.64 R64, c[0x0][0x5c0] ;  /* 0x00017000ff40cb82 */ /* 0x001e220000000a00 */
[----:B-----5:R-:W-:-:S04]  /*3d490*/  LOP3.LUT R30, R30, 0xff, RZ, 0xc0, !PT ;  /* 0x000000ff1e1e7812 */ /* 0x020fc800078ec0ff */
[----:B------:R-:W-:-:S05]  /*3d4a0*/  F2FP.F16.E4M3.UNPACK_B R30, R30 ;  /* 0x0000001eff1e723e */ /* 0x000fca00020006ff */
[----:B------:R-:W-:-:S05]  /*3d4b0*/  HADD2.F32 R30, -RZ, R30.H0_H0 ;  /* 0x2000001eff1e7230 */ /* 0x000fca0000004100 */
[----:B------:R-:W-:-:S04]  /*3d4c0*/  FMUL R30, R30, UR10 ;  /* 0x0000000a1e1e7c20 */ /* 0x000fc80008400000 */
[----:B---3--:R-:W-:Y:S01]  /*3d4d0*/  FFMA R30, R179, UR61, R30 ;  /* 0x0000003db31e7c23 */ /* 0x008fe2000800001e */
[----:B0-----:R-:W-:Y:S02]  /*3d4e0*/  @!P4 IADD3 R74, P5, R74, R64, RZ ;  /* 0x000000404a4ac210 */ /* 0x001fe40007fbe0ff */
[----:B------:R-:W-:Y:S01]  /*3d4f0*/  LOP3.LUT P6, RZ, R4, 0x200000, RZ, 0xc0, !PT ;  /* 0x0020000004ff7812 */ /* 0x000fe200078cc0ff */
[----:B------:R-:W3:Y:S01]  /*3d500*/  LDL.LU R179, [R1+0x758] ;  /* 0x0007580001b37983 */ /* 0x000ee20000300800 */
[----:B------:R-:W-:Y:S02]  /*3d510*/  F2FP.SATFINITE.E4M3.F32.PACK_AB_MERGE_C R31, RZ, R30, RZ ;  /* 0x0000001eff1f723e */ /* 0x000fe400048070ff */
[----:B------:R-:W-:-:S03]  /*3d520*/  PRMT R30, RZ, 0x7610, R30 ;  /* 0x00007610ff1e7816 */ /* 0x000fc6000000001e */
[----:B------:R0:W-:Y:S04]  /*3d530*/  @!P0 STG.E.U8 desc[UR8][R78.64+0xd8], R31 ;  /* 0x0000d81f4e008986 */ /* 0x0001e8000c101108 */
[----:B------:R-:W5:Y:S01]  /*3d540*/  @!P4 LDG.E.U8 R30, desc[UR8][R22.64+0xd9] ;  /* 0x0000d908161ec981 */ /* 0x000f62000c1e1100 */
        /* <DEDUP_REMOVED lines=29> */
[----:B---3--:R-:W-:Y:S01]  /*3d720*/  FFMA R30, R179, UR61, R30 ;  /* 0x0000003db31e7c23 */ /* 0x008fe2000800001e */
[----:B-1----:R-:W-:Y:S01]  /*3d730*/  @!P0 IADD3 R72, P5, R72, R64, RZ ;  /* 0x0000004048488210 */ /* 0x002fe20007fbe0ff */
[----:B------:R-:W3:Y:S03]  /*3d740*/  LDL.LU R179, [R1+0x764] ;  /* 0x0007640001b37983 */ /* 0x000ee60000300800 */
[----:B0-----:R-:W-:Y:S02]  /*3d750*/  F2FP.SATFINITE.E4M3.F32.PACK_AB_MERGE_C R31, RZ, R30, RZ ;  /* 0x0000001eff1f723e */ /* 0x001fe400048070ff */
[----:B------:R-:W-:-:S03]  /*3d760*/  PRMT R30, RZ, 0x7610, R30 ;  /* 0x00007610ff1e7816 */ /* 0x000fc6000000001e */
[----:B------:R0:W-:Y:S04]  /*3d770*/  @!P6 STG.E.U8 desc[UR8][R50.64+0xd1], R31 ;  /* 0x0000d11f3200e986 */ /* 0x0001e8000c101108 */
[----:B------:R-:W5:Y:S01]  /*3d780*/  @!P0 LDG.E.U8 R30, desc[UR8][R26.64+0xd0] ;  /* 0x0000d0081a1e8981 */ /* 0x000f62000c1e1100 */
[----:B------:R-:W-:Y:S01]  /*3d790*/  @!P0 IMAD.X R73, R71, 0x1, R65, P5 ;  /* 0x0000000147498824 */ /* 0x000fe200028e0641 */
        /* <DEDUP_REMOVED lines=22> */
[----:B0-----:R-:W-:Y:S02]  /*3d900*/  F2FP.SATFINITE.E4M3.F32.PACK_AB_MERGE_C R31, RZ, R30, RZ ;  /* 0x0000001eff1f723e */ /* 0x001fe400048070ff */
[----:B------:R-:W-:-:S03]  /*3d910*/  PRMT R30, RZ, 0x7610, R30 ;  /* 0x00007610ff1e7816 */ /* 0x000fc6000000001e */
[----:B------:R-:W-:Y:S04]  /*3d920*/  @!P4 STG.E.U8 desc[UR8][R70.64+0xd1], R31 ;  /* 0x0000d11f4600c986 */ /* 0x000fe8000c101108 */
[----:B------:R-:W5:Y:S01]  /*3d930*/  @!P5 LDG.E.U8 R30, desc[UR8][R24.64+0xd8] ;  /* 0x0000d808181ed981 */ /* 0x000f62000c1e1100 */
[----:B------:R-:W0:Y:S01]  /*3d940*/  @!P0 LDC.64 R54, c[0x0][0x5c0] ;  /* 0x00017000ff368b82 */ /* 0x000e220000000a00 */
        /* <DEDUP_REMOVED lines=15> */
[----:B--2---:R-:W-:Y:S01]  /*3da40*/  FFMA R30, R177, UR61, R30 ;  /* 0x0000003db11e7c23 */ /* 0x004fe2000800001e */
[----:B0-----:R-:W-:Y:S02]  /*3da50*/  @!P0 IADD3 R66, P5, R66, R54, RZ ;  /* 0x0000003642428210 */ /* 0x001fe40007fbe0ff */
[----:B-1----:R-:W-:Y:S01]  /*3da60*/  PRMT R48, RZ, 0x7610, R48 ;  /* 0x00007610ff307816 */ /* 0x002fe20000000030 */
[----:B------:R-:W2:Y:S01]  /*3da70*/  LDL.LU R177, [R1+0x774] ;  /* 0x0007740001b17983 */ /* 0x000ea20000300800 */
[----:B------:R-:W-:Y:S02]  /*3da80*/  F2FP.SATFINITE.E4M3.F32.PACK_AB_MERGE_C R31, RZ, R30, RZ ;  /* 0x0000001eff1f723e */ /* 0x000fe400048070ff */
[----:B------:R-:W-:-:S03]  /*3da90*/  PRMT R30, RZ, 0x7610, R30 ;  /* 0x00007610ff1e7816 */ /* 0x000fc6000000001e */
[----:B------:R0:W-:Y:S04]  /*3daa0*/  @!P6 STG.E.U8 desc[UR8][R46.64+0xd9], R31 ;  /* 0x0000d91f2e00e986 */ /* 0x0001e8000c101108 */
[----:B------:R-:W5:Y:S01]  /*3dab0*/  @!P0 LDG.E.U8 R30, desc[UR8][R26.64+0xd8] ;  /* 0x0000d8081a1e8981 */ /* 0x000f62000c1e1100 */
[----:B------:R-:W-:Y:S01]  /*3dac0*/  @!P0 IMAD.X R67, R63, 0x1, R55, P5 ;  /* 0x000000013f438824 */ /* 0x000fe200028e0637 */
[----:B0-----:R-:W-:Y:S02]  /*3dad0*/  PRMT R46, RZ, 0x7610, R46 ;  /* 0x00007610ff2e7816 */ /* 0x001fe4000000002e */
[----:B-----5:R-:W-:-:S04]  /*3dae0*/  LOP3.LUT R30, R30, 0xff, RZ, 0xc0, !PT ;  /* 0x000000ff1e1e7812 */ /* 0x020fc800078ec0ff */
[----:B------:R-:W-:-:S05]  /*3daf0*/  F2FP.F16.E4M3.UNPACK_B R30, R30 ;  /* 0x0000001eff1e723e */ /* 0x000fca00020006ff */
[----:B------:R-:W-:-:S05]  /*3db00*/  HADD2.F32 R30, -RZ, R30.H0_H0 ;  /* 0x2000001eff1e7230 */ /* 0x000fca0000004100 */
[----:B------:R-:W-:-:S04]  /*3db10*/  FMUL R30, R30, UR10 ;  /* 0x0000000a1e1e7c20 */ /* 0x000fc80008400000 */
[----:B----4-:R-:W-:Y:S01]  /*3db20*/  FFMA R30, R178, UR61, R30 ;  /* 0x0000003db21e7c23 */ /* 0x010fe2000800001e */
[----:B------:R-:W-:Y:S01]  /*3db30*/  ISETP.GE.AND P6, PT, R13, 0x1, PT ;  /* 0x000000010d00780c */ /* 0x000fe20003fc6270 */
[----:B------:R-:W4:Y:S03]  /*3db40*/  LDL.LU R178, [R1+0x778] ;  /* 0x0007780001b27983 */ /* 0x000f260000300800 */
[----:B------:R-:W-:Y:S02]  /*3db50*/  F2FP.SATFINITE.E4M3.F32.PACK_AB_MERGE_C R47, RZ, R30, RZ ;  /* 0x0000001eff2f723e */ /* 0x000fe400048070ff */
[----:B------:R-:W0:Y:S03]  /*3db60*/  @!P4 LDC.64 R30, c[0x0][0x5c0] ;  /* 0x00017000ff1ecb82 */ /* 0x000e260000000a00 */
        /* <DEDUP_REMOVED lines=11> */
[----:B------:R0:W-:Y:S01]  /*3dc20*/  @!P4 STG.E.U8 desc[UR8][R30.64+0xd9], R49 ;  /* 0x0000d9311e00c986 */ /* 0x0001e2000c101108 */
[----:B------:R-:W-:-:S13]  /*3dc30*/  ISETP.LT.OR P4, PT, R28, 0xe1, !P6 ;  /* 0x000000e11c00780c */ /* 0x000fda0007781670 */
[----:B------:R-:W5:Y:S01]  /*3dc40*/  @!P4 LDG.E.U8 R48, desc[UR8][R16.64+0xe0] ;  /* 0x0000e0081030c981 */ /* 0x000f62000c1e1100 */
[----:B-1----:R-:W1:Y:S02]  /*3dc50*/  @!P4 LDC.64 R46, c[0x0][0x5c0] ;  /* 0x00017000ff2ecb82 */ /* 0x002e640000000a00 */
[----:B-1----:R-:W-:-:S05]  /*3dc60*/  @!P4 IADD3 R46, P5, R14, R46, RZ ;  /* 0x0000002e0e2ec210 */ /* 0x002fca0007fbe0ff */
        /* <DEDUP_REMOVED lines=8> */
[----:B0-----:R-:W-:-:S05]  /*3dcf0*/  F2FP.SATFINITE.E4M3.F32.PACK_AB_MERGE_C R49, RZ, R48, RZ ;  /* 0x00000030ff31723e */ /* 0x001fca00048070ff */
[----:B------:R0:W-:Y:S01]  /*3dd00*/  @!P4 STG.E.U8 desc[UR8][R46.64+0xe0], R49 ;  /* 0x0000e0312e00c986 */ /* 0x0001e2000c101108 */
[----:B------:R-:W-:Y:S02]  /*3dd10*/  ISETP.LT.OR P4, PT, R28, 0xe2, !P6 ;  /* 0x000000e21c00780c */ /* 0x000fe40007781670 */
[----:B------:R-:W-:-:S11]  /*3dd20*/  PRMT R48, RZ, 0x7610, R48 ;  /* 0x00007610ff307816 */ /* 0x000fd60000000030 */
[----:B------:R-:W5:Y:S01]  /*3dd30*/  @!P4 LDG.E.U8 R48, desc[UR8][R16.64+0xe1] ;  /* 0x0000e1081030c981 */ /* 0x000f62000c1e1100 */
[----:B------:R-:W1:Y:S01]  /*3dd40*/  @!P4 LDC.64 R30, c[0x0][0x5c0] ;  /* 0x00017000ff1ecb82 */ /* 0x000e620000000a00 */
[----:B0-----:R-:W-:Y:S02]  /*3dd50*/  PRMT R46, RZ, 0x7610, R46 ;  /* 0x00007610ff2e7816 */ /* 0x001fe4000000002e */
[----:B-1----:R-:W-:-:S05]  /*3dd60*/  @!P4 IADD3 R30, P5, R14, R30, RZ ;  /* 0x0000001e0e1ec210 */ /* 0x002fca0007fbe0ff */
[----:B------:R-:W-:Y:S01]  /*3dd70*/  @!P4 IMAD.X R31, R29, 0x1, R31, P5 ;  /* 0x000000011d1fc824 */ /* 0x000fe200028e061f */
[----:B------:R-:W-:Y:S02]  /*3dd80*/  LOP3.LUT P5, RZ, R4, 0x40000, RZ, 0xc0, !PT ;  /* 0x0004000004ff7812 */ /* 0x000fe400078ac0ff */
[----:B-----5:R-:W-:-:S04]  /*3dd90*/  LOP3.LUT R48, R48, 0xff, RZ, 0xc0, !PT ;  /* 0x000000ff30307812 */ /* 0x020fc800078ec0ff */
[----:B------:R-:W-:-:S05]  /*3dda0*/  F2FP.F16.E4M3.UNPACK_B R48, R48 ;  /* 0x00000030ff30723e */ /* 0x000fca00020006ff */
[----:B------:R-:W-:-:S05]  /*3ddb0*/  HADD2.F32 R48, -RZ, R48.H0_H0 ;  /* 0x20000030ff307230 */ /* 0x000fca0000004100 */
[----:B------:R-:W-:-:S04]  /*3ddc0*/  FMUL R48, R48, UR10 ;  /* 0x0000000a30307c20 */ /* 0x000fc80008400000 */
[----:B----4-:R-:W-:Y:S02]  /*3ddd0*/  FFMA R48, R178, UR61, R48 ;  /* 0x0000003db2307c23 */ /* 0x010fe40008000030 */
[----:B------:R-:W4:Y:S03]  /*3dde0*/  LDL.LU R178, [R1+0x784] ;  /* 0x0007840001b27983 */ /* 0x000f260000300800 */
[----:B------:R-:W-:-:S05]  /*3ddf0*/  F2FP.SATFINITE.E4M3.F32.PACK_AB_MERGE_C R47, RZ, R48, RZ ;  /* 0x00000030ff2f723e */ /* 0x000fca00048070ff */
[----:B------:R-:W-:Y:S04]  /*3de00*/  @!P4 STG.E.U8 desc[UR8][R30.64+0xe1], R47 ;  /* 0x0000e12f1e00c986 */ /* 0x000fe8000c101108 */
        /* <DEDUP_REMOVED lines=8> */
[----:B------:R0:W-:Y:S04]  /*3de90*/  @!P5 STG.E.U8 desc[UR8][R44.64+0xe0], R49 ;  /* 0x0000e0312c00d986 */ /* 0x0001e8000c101108 */
[----:B------:R-:W3:Y:S01]  /*3dea0*/  @!P0 LDG.E.U8 R46, desc[UR8][R18.64+0xe1] ;  /* 0x0000e108122e8981 */ /* 0x000ee2000c1e1100 */
[----:B------:R-:W-:Y:S02]  /*3deb0*/  ISETP.LT.OR P4, PT, R28, 0xe9, !P6 ;  /* 0x000000e91c00780c */ /* 0x000fe40007781670 */
[----:B0-----:R-:W-:-:S11]  /*3dec0*/  PRMT R44, RZ, 0x7610, R44 ;  /* 0x00007610ff2c7816 */ /* 0x001fd6000000002c */
[----:B------:R-:W0:Y:S01]  /*3ded0*/  @!P4 LDC.64 R30, c[0x0][0x5c0] ;  /* 0x00017000ff1ecb82 */ /* 0x000e220000000a00 */
[----:B---3--:R-:W-:-:S04]  /*3dee0*/  LOP3.LUT R46, R46, 0xff, RZ, 0xc0, !PT ;  /* 0x000000ff2e2e7812 */ /* 0x008fc800078ec0ff */
[----:B------:R-:W-:-:S05]  /*3def0*/  F2FP.F16.E4M3.UNPACK_B R46, R46 ;  /* 0x0000002eff2e723e */ /* 0x000fca00020006ff */
[----:B------:R-:W-:-:S05]  /*3df00*/  HADD2.F32 R46, -RZ, R46.H0_H0 ;  /* 0x2000002eff2e7230 */ /* 0x000fca0000004100 */
[----:B------:R-:W-:-:S04]  /*3df10*/  FMUL R46, R46, UR10 ;  /* 0x0000000a2e2e7c20 */ /* 0x000fc80008400000 */
[----:B--2---:R-:W-:Y:S01]  /*3df20*/  FFMA R46, R177, UR61, R46 ;  /* 0x0000003db12e7c23 */ /* 0x004fe2000800002e */
[----:B0-----:R-:W-:Y:S01]  /*3df30*/  @!P4 IADD3 R30, P5, R14, R30, RZ ;  /* 0x0000001e0e1ec210 */ /* 0x001fe20007fbe0ff */
[----:B------:R-:W2:Y:S04]  /*3df40*/  LDL.LU R177, [R1+0x788] ;  /* 0x0007880001b17983 */ /* 0x000ea80000300800 */
[----:B------:R-:W3:Y:S01]  /*3df50*/  LDL.LU R179, [R1+0x78c] ;  /* 0x00078c0001b37983 */ /* 0x000ee20000300800 */
[----:B------:R-:W-:-:S05]  /*3df60*/  F2FP.SATFINITE.E4M3.F32.PACK_AB_MERGE_C R47, RZ, R46, RZ ;  /* 0x0000002eff2f723e */ /* 0x000fca00048070ff */
[----:B------:R0:W-:Y:S04]  /*3df70*/  @!P0 STG.E.U8 desc[UR8][R42.64+0xe1], R47 ;  /* 0x0000e12f2a008986 */ /* 0x0001e8000c101108 */
        /* <DEDUP_REMOVED lines=14> */
[----:B0-----:R-:W0:Y:S01]  /*3e060*/  @!P4 LDC.64 R42, c[0x0][0x5c0] ;  /* 0x00017000ff2acb82 */ /* 0x001e220000000a00 */
[----:B-1----:R-:W-:Y:S02]  /*3e070*/  PRMT R30, RZ, 0x7610, R30 ;  /* 0x00007610ff1e7816 */ /* 0x002fe4000000001e */
[----:B0-----:R-:W-:-:S05]  /*3e080*/  @!P4 IADD3 R42, P5, R14, R42, RZ ;  /* 0x0000002a0e2ac210 */ /* 0x001fca0007fbe0ff */
[----:B------:R-:W-:Y:S01]  /*3e090*/  @!P4 IMAD.X R43, R29, 0x1, R43, P5 ;  /* 0x000000011d2bc824 */ /* 0x000fe200028e062b */
[----:B-----5:R-:W-:-:S04]  /*3e0a0*/  LOP3.LUT R44, R44, 0xff, RZ, 0xc0, !PT ;  /* 0x000000ff2c2c7812 */ /* 0x020fc800078ec0ff */
[----:B------:R-:W-:-:S05]  /*3e0b0*/  F2FP.F16.E4M3.UNPACK_B R44, R44 ;  /* 0x0000002cff2c723e */ /* 0x000fca00020006ff */
[----:B------:R-:W-:-:S05]  /*3e0c0*/  HADD2.F32 R44, -RZ, R44.H0_H0 ;  /* 0x2000002cff2c7230 */ /* 0x000fca0000004100 */
[----:B------:R-:W-:-:S04]  /*3e0d0*/  FMUL R44, R44, UR10 ;  /* 0x0000000a2c2c7c20 */ /* 0x000fc80008400000 */
[----:B--2---:R-:W-:Y:S01]  /*3e0e0*/  FFMA R44, R177, UR61, R44 ;  /* 0x0000003db12c7c23 */ /* 0x004fe2000800002c */
[----:B------:R-:W-:Y:S02]  /*3e0f0*/  PRMT R16, RZ, 0x7610, R16 ;  /* 0x00007610ff107816 */ /* 0x000fe40000000010 */
[----:B------:R-:W-:Y:S01]  /*3e100*/  LOP3.LUT P6, RZ, R4, 0x4000, RZ, 0xc0, !PT ;  /* 0x0000400004ff7812 */ /* 0x000fe200078cc0ff */
[----:B------:R-:W2:Y:S01]  /*3e110*/  LDL.LU R177, [R1+0x794] ;  /* 0x0007940001b17983 */ /* 0x000ea20000300800 */
[----:B------:R-:W-:-:S05]  /*3e120*/  F2FP.SATFINITE.E4M3.F32.PACK_AB_MERGE_C R31, RZ, R44, RZ ;  /* 0x0000002cff1f723e */ /* 0x000fca00048070ff */
[----:B------:R0:W-:Y:S04]  /*3e130*/  @!P4 STG.E.U8 desc[UR8][R42.64+0xe9], R31 ;  /* 0x0000e91f2a00c986 */ /* 0x0001e8000c101108 */
[----:B------:R-:W5:Y:S01]  /*3e140*/  @!P0 LDG.E.U8 R30, desc[UR8][R18.64+0xe8] ;  /* 0x0000e808121e8981 */ /* 0x000f62000c1e1100 */
        /* <DEDUP_REMOVED lines=15> */
[----:B----4-:R-:W-:Y:S01]  /*3e240*/  FFMA R16, R178, UR61, R16 ;  /* 0x0000003db2107c23 */ /* 0x010fe20008000010 */
[----:B------:R-:W-:Y:S02]  /*3e250*/  LOP3.LUT P3, RZ, R7, 0x10, RZ, 0xc0, !PT ;  /* 0x0000001007ff7812 */ /* 0x000fe4000786c0ff */
[----:B------:R-:W-:Y:S01]  /*3e260*/  PRMT R30, RZ, 0x7610, R30 ;  /* 0x00007610ff1e7816 */ /* 0x000fe2000000001e */
[----:B------:R-:W4:Y:S01]  /*3e270*/  LDL.LU R178, [R1+0x79c] ;  /* 0x00079c0001b27983 */ /* 0x000f220000300800 */
[----:B0-----:R-:W-:Y:S02]  /*3e280*/  F2FP.SATFINITE.E4M3.F32.PACK_AB_MERGE_C R31, RZ, R16, RZ ;  /* 0x00000010ff1f723e */ /* 0x001fe400048070ff */
[----:B------:R-:W-:-:S03]  /*3e290*/  PRMT R16, RZ, 0x7610, R16 ;  /* 0x00007610ff107816 */ /* 0x000fc60000000010 */
[----:B------:R0:W-:Y:S04]  /*3e2a0*/  @!P4 STG.E.U8 desc[UR8][R38.64+0xe9], R31 ;  /* 0x0000e91f2600c986 */ /* 0x0001e8000c101108 */
[----:B------:R-:W5:Y:S01]  /*3e2b0*/  @!P6 LDG.E.U8 R16, desc[UR8][R20.64+0xe0] ;  /* 0x0000e0081410e981 */ /* 0x000f62000c1e1100 */
[----:B------:R-:W0:Y:S01]  /*3e2c0*/  @!P3 LDC.64 R18, c[0x0][0x5c0] ;  /* 0x00017000ff12bb82 */ /* 0x000e220000000a00 */
        /* <DEDUP_REMOVED lines=17> */
[----:B0-----:R-:W-:-:S05]  /*3e3e0*/  F2FP.SATFINITE.E4M3.F32.PACK_AB_MERGE_C R31, RZ, R16, RZ ;  /* 0x00000010ff1f723e */ /* 0x001fca00048070ff */
[----:B------:R0:W-:Y:S04]  /*3e3f0*/  @!P5 STG.E.U8 desc[UR8][R34.64+0xe1], R31 ;  /* 0x0000e11f2200d986 */ /* 0x0001e8000c101108 */
[----:B------:R-:W5:Y:S01]  /*3e400*/  @!P3 LDG.E.U8 R30, desc[UR8][R22.64+0xe0] ;  /* 0x0000e008161eb981 */ /* 0x000f62000c1e1100 */
[----:B------:R-:W-:-:S05]  /*3e410*/  @!P3 IADD3 R16, P4, R57, R18, RZ ;  /* 0x000000123910b210 */ /* 0x000fca0007f9e0ff */
[----:B-1----:R-:W-:Y:S02]  /*3e420*/  @!P3 IMAD.X R17, R56, 0x1, R19, P4 ;  /* 0x000000013811b824 */ /* 0x002fe400020e0613 */
[----:B------:R-:W1:Y:S01]  /*3e430*/  @!P2 LDC.64 R18, c[0x0][0x5c0] ;  /* 0x00017000ff12ab82 */ /* 0x000e620000000a00 */
[----:B-----5:R-:W-:-:S04]  /*3e440*/  LOP3.LUT R30, R30, 0xff, RZ, 0xc0, !PT ;  /* 0x000000ff1e1e7812 */ /* 0x020fc800078ec0ff */
[----:B------:R-:W-:-:S05]  /*3e450*/  F2FP.F16.E4M3.UNPACK_B R30, R30 ;  /* 0x0000001eff1e723e */ /* 0x000fca00020006ff */
[----:B------:R-:W-:-:S05]  /*3e460*/  HADD2.F32 R30, -RZ, R30.H0_H0 ;  /* 0x2000001eff1e7230 */ /* 0x000fca0000004100 */
[----:B------:R-:W-:-:S04]  /*3e470*/  FMUL R30, R30, UR10 ;  /* 0x0000000a1e1e7c20 */ /* 0x000fc80008400000 */
[----:B----4-:R-:W-:Y:S01]  /*3e480*/  FFMA R30, R178, UR61, R30 ;  /* 0x0000003db21e7c23 */ /* 0x010fe2000800001e */
[----:B-1----:R-:W-:Y:S02]  /*3e490*/  @!P2 IADD3 R18, P4, R53, R18, RZ ;  /* 0x000000123512a210 */ /* 0x002fe40007f9e0ff */
[----:B------:R-:W-:Y:S01]  /*3e4a0*/  ISETP.GE.AND P5, PT, R13, 0x81, PT ;  /* 0x000000810d00780c */ /* 0x000fe20003fa6270 */
[----:B------:R-:W4:Y:S01]  /*3e4b0*/  LDL.LU R178, [R1+0x7a8] ;  /* 0x0007a80001b27983 */ /* 0x000f220000300800 */
[----:B0-----:R-:W-:Y:S02]  /*3e4c0*/  F2FP.SATFINITE.E4M3.F32.PACK_AB_MERGE_C R31, RZ, R30, RZ ;  /* 0x0000001eff1f723e */ /* 0x001fe400048070ff */
        /* <DEDUP_REMOVED lines=8> */
[----:B--2---:R-:W-:Y:S01]  /*3e550*/  FFMA R30, R177, UR61, R30 ;  /* 0x0000003db11e7c23 */ /* 0x004fe2000800001e */
[----:B------:R-:W-:Y:S02]  /*3e560*/  ISETP.LT.OR P3, PT, R28, 0xea, !P5 ;  /* 0x000000ea1c00780c */ /* 0x000fe40006f61670 */
[----:B0-----:R-:W-:Y:S01]  /*3e570*/  PRMT R16, RZ, 0x7610, R16 ;  /* 0x00007610ff107816 */ /* 0x001fe20000000010 */
[----:B------:R-:W2:Y:S01]  /*3e580*/  LDL.LU R177, [R1+0x7ac] ;  /* 0x0007ac0001b17983 */ /* 0x000ea20000300800 */
        /* <DEDUP_REMOVED lines=16> */
[----:B------:R-:W-:Y:S01]  /*3e690*/  HADD2.F32 R17, -RZ, R16.H0_H0 ;  /* 0x20000010ff117230 */ /* 0x000fe20000004100 */
[----:B0-----:R-:W-:-:S04]  /*3e6a0*/  @!P3 IADD3 R16, P2, P4, R14, R18, R9 ;  /* 0x000000120e10b210 */ /* 0x001fc80007c5e009 */
[----:B------:R-:W-:Y:S01]  /*3e6b0*/  FMUL R18, R17, UR10 ;  /* 0x0000000a11127c20 */ /* 0x000fe20008400000 */
[----:B------:R-:W-:Y:S02]  /*3e6c0*/  @!P3 IADD3.X R17, R29, R19, R8, P2, P4 ;  /* 0x000000131d11b210 */ /* 0x000fe400017e8408 */
[----:B------:R-:W-:Y:S01]  /*3e6d0*/  ISETP.LT.OR P2, PT, R28, 0xe9, !P1 ;  /* 0x000000e91c00780c */ /* 0x000fe20004f41670 */
[----:B----4-:R-:W-:Y:S01]  /*3e6e0*/  FFMA R18, R178, UR61, R18 ;  /* 0x0000003db2127c23 */ /* 0x010fe20008000012 */
[----:B------:R-:W-:Y:S02]  /*3e6f0*/  ISETP.LT.OR P1, PT, R28, 0xea, !P1 ;  /* 0x000000ea1c00780c */ /* 0x000fe40004f21670 */
[----:B------:R-:W-:Y:S01]  /*3e700*/  ISETP.GE.AND P6, PT, R13, 0x101, PT ;  /* 0x000001010d00780c */ /* 0x000fe20003fc6270 */
[----:B------:R-:W4:Y:S01]  /*3e710*/  LDL.LU R178, [R1+0x7b4] ;  /* 0x0007b40001b27983 */ /* 0x000f220000300800 */
[----:B-1----:R-:W-:Y:S02]  /*3e720*/  F2FP.SATFINITE.E4M3.F32.PACK_AB_MERGE_C R31, RZ, R18, RZ ;  /* 0x00000012ff1f723e */ /* 0x002fe400048070ff */
[----:B------:R-:W-:-:S03]  /*3e730*/  PRMT R18, RZ, 0x7610, R18 ;  /* 0x00007610ff127816 */ /* 0x000fc60000000012 */
[----:B------:R0:W-:Y:S04]  /*3e740*/  @!P3 STG.E.U8 desc[UR8][R16.64+0xe9], R31 ;  /* 0x0000e91f1000b986 */ /* 0x0001e8000c101108 */
[----:B------:R-:W5:Y:S01]  /*3e750*/  @!P2 LDG.E.U8 R18, desc[UR8][R22.64+0xe8] ;  /* 0x0000e8081612a981 */ /* 0x000f62000c1e1100 */
[----:B------:R-:W1:Y:S01]  /*3e760*/  @!P2 LDC.64 R32, c[0x0][0x5c0] ;  /* 0x00017000ff20ab82 */ /* 0x000e620000000a00 */
[----:B------:R-:W-:-:S04]  /*3e770*/  @!P2 IADD3 R21, P3, P4, R3, R14, R9 ;  /* 0x0000000e0315a210 */ /* 0x000fc80007c7e009 */
[----:B------:R-:W-:-:S03]  /*3e780*/  @!P2 IADD3.X R20, R2, R29, R8, P3, P4 ;  /* 0x0000001d0214a210 */ /* 0x000fc60001fe8408 */
[----:B0-----:R-:W0:Y:S01]  /*3e790*/  @!P1 LDC.64 R30, c[0x0][0x5c0] ;  /* 0x00017000ff1e9b82 */ /* 0x001e220000000a00 */
[----:B-----5:R-:W-:-:S04]  /*3e7a0*/  LOP3.LUT R18, R18, 0xff, RZ, 0xc0, !PT ;  /* 0x000000ff12127812 */ /* 0x020fc800078ec0ff */
[----:B------:R-:W-:-:S05]  /*3e7b0*/  F2FP.F16.E4M3.UNPACK_B R18, R18 ;  /* 0x00000012ff12723e */ /* 0x000fca00020006ff */
[----:B------:R-:W-:-:S05]  /*3e7c0*/  HADD2.F32 R18, -RZ, R18.H0_H0 ;  /* 0x20000012ff127230 */ /* 0x000fca0000004100 */
[----:B------:R-:W-:Y:S01]  /*3e7d0*/  FMUL R19, R18, UR10 ;  /* 0x0000000a12137c20 */ /* 0x000fe20008400000 */
[----:B-1----:R-:W-:-:S03]  /*3e7e0*/  @!P2 IADD3 R18, P3, R21, R32, RZ ;  /* 0x000000201512a210 */ /* 0x002fc60007f7e0ff */
[----:B--2---:R-:W-:Y:S02]  /*3e7f0*/  FFMA R16, R177, UR61, R19 ;  /* 0x0000003db1107c23 */ /* 0x004fe40008000013 */
[----:B------:R-:W-:Y:S01]  /*3e800*/  @!P2 IMAD.X R19, R20, 0x1, R33, P3 ;  /* 0x000000011413a824 */ /* 0x000fe200018e0621 */
[----:B------:R-:W2:Y:S02]  /*3e810*/  LDL.LU R177, [R1+0x7b8] ;  /* 0x0007b80001b17983 */ /* 0x000ea40000300800 */
[----:B------:R-:W-:Y:S02]  /*3e820*/  F2FP.SATFINITE.E4M3.F32.PACK_AB_MERGE_C R17, RZ, R16, RZ ;  /* 0x00000010ff11723e */ /* 0x000fe400048070ff */
[----:B------:R-:W-:-:S03]  /*3e830*/  PRMT R16, RZ, 0x7610, R16 ;  /* 0x00007610ff107816 */ /* 0x000fc60000000010 */
[----:B------:R1:W-:Y:S04]  /*3e840*/  @!P2 STG.E.U8 desc[UR8][R18.64+0xe8], R17 ;  /* 0x0000e8111200a986 */ /* 0x0003e8000c101108 */
[----:B------:R-:W5:Y:S01]  /*3e850*/  @!P1 LDG.E.U8 R16, desc[UR8][R22.64+0xe9] ;  /* 0x0000e90816109981 */ /* 0x000f62000c1e1100 */
[----:B------:R-:W-:Y:S02]  /*3e860*/  @!P1 IADD3 R21, P3, P4, R3, R14, R9 ;  /* 0x0000000e03159210 */ /* 0x000fe40007c7e009 */
[----:B------:R-:W-:Y:S02]  /*3e870*/  ISETP.LT.OR P2, PT, R28, 0xe1, !P6 ;  /* 0x000000e11c00780c */ /* 0x000fe40007741670 */
[----:B------:R-:W-:-:S11]  /*3e880*/  @!P1 IADD3.X R20, R2, R29, R8, P3, P4 ;  /* 0x0000001d02149210 */ /* 0x000fd60001fe8408 */
[----:B-1----:R-:W1:Y:S01]  /*3e890*/  @!P2 LDC.64 R18, c[0x0][0x5c0] ;  /* 0x00017000ff12ab82 */ /* 0x002e620000000a00 */
        /* <DEDUP_REMOVED lines=8> */
[----:B------:R-:W-:Y:S01]  /*3e920*/  F2FP.SATFINITE.E4M3.F32.PACK_AB_MERGE_C R21, RZ, R13, RZ ;  /* 0x0000000dff15723e */ /* 0x000fe200048070ff */
[----:B------:R-:W-:Y:S01]  /*3e930*/  @!P1 IMAD.X R17, R20, 0x1, R31, P3 ;  /* 0x0000000114119824 */ /* 0x000fe200018e061f */
[----:B------:R-:W-:-:S04]  /*3e940*/  PRMT R13, RZ, 0x7610, R13 ;  /* 0x00007610ff0d7816 */ /* 0x000fc8000000000d */
[----:B------:R0:W-:Y:S04]  /*3e950*/  @!P1 STG.E.U8 desc[UR8][R16.64+0xe9], R21 ;  /* 0x0000e91510009986 */ /* 0x0001e8000c101108 */
[----:B------:R-:W5:Y:S01]  /*3e960*/  @!P2 LDG.E.U8 R13, desc[UR8][R24.64+0xe0] ;  /* 0x0000e008180da981 */ /* 0x000f62000c1e1100 */
[----:B------:R-:W-:Y:S02]  /*3e970*/  ISETP.LT.OR P1, PT, R28, 0xe2, !P6 ;  /* 0x000000e21c00780c */ /* 0x000fe40007721670 */
[----:B-1----:R-:W-:-:S04]  /*3e980*/  @!P2 IADD3 R18, P3, P4, R14, R18, R11 ;  /* 0x000000120e12a210 */ /* 0x002fc80007c7e00b */
[----:B------:R-:W-:-:S07]  /*3e990*/  @!P2 IADD3.X R19, R29, R19, R10, P3, P4 ;  /* 0x000000131d13a210 */ /* 0x000fce0001fe840a */
[----:B0-----:R-:W0:Y:S01]  /*3e9a0*/  @!P1 LDC.64 R16, c[0x0][0x5c0] ;  /* 0x00017000ff109b82 */ /* 0x001e220000000a00 */
[----:B-----5:R-:W-:-:S04]  /*3e9b0*/  LOP3.LUT R13, R13, 0xff, RZ, 0xc0, !PT ;  /* 0x000000ff0d0d7812 */ /* 0x020fc800078ec0ff */
[----:B------:R-:W-:-:S05]  /*3e9c0*/  F2FP.F16.E4M3.UNPACK_B R13, R13 ;  /* 0x0000000dff0d723e */ /* 0x000fca00020006ff */
[----:B------:R-:W-:-:S05]  /*3e9d0*/  HADD2.F32 R13, -RZ, R13.H0_H0 ;  /* 0x2000000dff0d7230 */ /* 0x000fca0000004100 */
[----:B------:R-:W-:-:S04]  /*3e9e0*/  FMUL R13, R13, UR10 ;  /* 0x0000000a0d0d7c20 */ /* 0x000fc80008400000 */
[----:B----4-:R-:W-:-:S05]  /*3e9f0*/  FFMA R13, R178, UR61, R13 ;  /* 0x0000003db20d7c23 */ /* 0x010fca000800000d */
[----:B------:R-:W-:Y:S02]  /*3ea00*/  F2FP.SATFINITE.E4M3.F32.PACK_AB_MERGE_C R21, RZ, R13, RZ ;  /* 0x0000000dff15723e */ /* 0x000fe400048070ff */
[----:B------:R-:W-:-:S03]  /*3ea10*/  PRMT R13, RZ, 0x7610, R13 ;  /* 0x00007610ff0d7816 */ /* 0x000fc6000000000d */
[----:B------:R1:W-:Y:S04]  /*3ea20*/  @!P2 STG.E.U8 desc[UR8][R18.64+0xe0], R21 ;  /* 0x0000e0151200a986 */ /* 0x0003e8000c101108 */
[----:B------:R-:W4:Y:S01]  /*3ea30*/  @!P1 LDG.E.U8 R13, desc[UR8][R24.64+0xe1] ;  /* 0x0000e108180d9981 */ /* 0x000f22000c1e1100 */
[----:B------:R-:W-:Y:S02]  /*3ea40*/  ISETP.LT.OR P2, PT, R28, 0xe1, !P0 ;  /* 0x000000e11c00780c */ /* 0x000fe40004741670 */
[----:B0-----:R-:W-:-:S04]  /*3ea50*/  @!P1 IADD3 R16, P3, P4, R14, R16, R11 ;  /* 0x000000100e109210 */ /* 0x001fc80007c7e00b */
[----:B------:R-:W-:-:S07]  /*3ea60*/  @!P1 IADD3.X R17, R29, R17, R10, P3, P4 ;  /* 0x000000111d119210 */ /* 0x000fce0001fe840a */
[----:B------:R-:W0:Y:S01]  /*3ea70*/  @!P2 LDC.64 R22, c[0x0][0x5c0] ;  /* 0x00017000ff16ab82 */ /* 0x000e220000000a00 */
[----:B----4-:R-:W-:-:S04]  /*3ea80*/  LOP3.LUT R13, R13, 0xff, RZ, 0xc0, !PT ;  /* 0x000000ff0d0d7812 */ /* 0x010fc800078ec0ff */
[----:B------:R-:W-:-:S05]  /*3ea90*/  F2FP.F16.E4M3.UNPACK_B R13, R13 ;  /* 0x0000000dff0d723e */ /* 0x000fca00020006ff */
[----:B------:R-:W-:-:S05]  /*3eaa0*/  HADD2.F32 R13, -RZ, R13.H0_H0 ;  /* 0x2000000dff0d7230 */ /* 0x000fca0000004100 */
[----:B------:R-:W-:-:S04]  /*3eab0*/  FMUL R13, R13, UR10 ;  /* 0x0000000a0d0d7c20 */ /* 0x000fc80008400000 */
[----:B--2---:R-:W-:Y:S01]  /*3eac0*/  FFMA R13, R177, UR61, R13 ;  /* 0x0000003db10d7c23 */ /* 0x004fe2000800000d */
[----:B-1----:R-:W-:Y:S01]  /*3ead0*/  @!P2 IADD3 R19, P3, P4, R3, R14, R11 ;  /* 0x0000000e0313a210 */ /* 0x002fe20007c7e00b */
[----:B------:R-:W2:Y:S04]  /*3eae0*/  LDL.LU R177, [R1+0x7c0] ;  /* 0x0007c00001b17983 */ /* 0x000ea80000300800 */
[----:B------:R-:W4:Y:S01]  /*3eaf0*/  LDL.LU R178, [R1+0x7c4] ;  /* 0x0007c40001b27983 */ /* 0x000f220000300800 */
[----:B------:R-:W-:Y:S02]  /*3eb00*/  F2FP.SATFINITE.E4M3.F32.PACK_AB_MERGE_C R21, RZ, R13, RZ ;  /* 0x0000000dff15723e */ /* 0x000fe400048070ff */
[----:B------:R-:W-:-:S03]  /*3eb10*/  PRMT R13, RZ, 0x7610, R13 ;  /* 0x00007610ff0d7816 */ /* 0x000fc6000000000d */
[----:B------:R1:W-:Y:S04]  /*3eb20*/  @!P1 STG.E.U8 desc[UR8][R16.64+0xe1], R21 ;  /* 0x0000e11510009986 */ /* 0x0003e8000c101108 */
[----:B------:R-:W5:Y:S01]  /*3eb30*/  @!P2 LDG.E.U8 R13, desc[UR8][R26.64+0xe0] ;  /* 0x0000e0081a0da981 */ /* 0x000f62000c1e1100 */
[----:B------:R-:W-:Y:S02]  /*3eb40*/  ISETP.LT.OR P1, PT, R28, 0xe2, !P0 ;  /* 0x000000e21c00780c */ /* 0x000fe40004721670 */
[----:B------:R-:W-:Y:S02]  /*3eb50*/  @!P2 IADD3.X R20, R2, R29, R10, P3, P4 ;  /* 0x0000001d0214a210 */ /* 0x000fe40001fe840a */
[----:B0-----:R-:W-:-:S05]  /*3eb60*/  @!P2 IADD3 R18, P3, R19, R22, RZ ;  /* 0x000000161312a210 */ /* 0x001fca0007f7e0ff */
[----:B------:R-:W-:-:S04]  /*3eb70*/  @!P2 IMAD.X R19, R20, 0x1, R23, P3 ;  /* 0x000000011413a824 */ /* 0x000fc800018e0617 */
[----:B------:R-:W0:Y:S01]  /*3eb80*/  @!P1 LDC.64 R22, c[0x0][0x5c0] ;  /* 0x00017000ff169b82 */ /* 0x000e220000000a00 */
[----:B-----5:R-:W-:-:S04]  /*3eb90*/  LOP3.LUT R13, R13, 0xff, RZ, 0xc0, !PT ;  /* 0x000000ff0d0d7812 */ /* 0x020fc800078ec0ff */
[----:B------:R-:W-:-:S05]  /*3eba0*/  F2FP.F16.E4M3.UNPACK_B R13, R13 ;  /* 0x0000000dff0d723e */ /* 0x000fca00020006ff */
[----:B------:R-:W-:-:S05]  /*3ebb0*/  HADD2.F32 R13, -RZ, R13.H0_H0 ;  /* 0x2000000dff0d7230 */ /* 0x000fca0000004100 */
[----:B------:R-:W-:-:S04]  /*3ebc0*/  FMUL R13, R13, UR10 ;  /* 0x0000000a0d0d7c20 */ /* 0x000fc80008400000 */
[----:B---3--:R-:W-:Y:S01]  /*3ebd0*/  FFMA R13, R179, UR61, R13 ;  /* 0x0000003db30d7c23 */ /* 0x008fe2000800000d */
[----:B-1----:R-:W-:Y:S01]  /*3ebe0*/  @!P1 IADD3 R17, P3, P4, R3, R14, R11 ;  /* 0x0000000e03119210 */ /* 0x002fe20007c7e00b */
[----:B------:R-:W3:Y:S03]  /*3ebf0*/  LDL.LU R179, [R1+0x7c8] ;  /* 0x0007c80001b37983 */ /* 0x000ee60000300800 */
        /* <DEDUP_REMOVED lines=8> */
[----:B-1----:R-:W0:Y:S01]  /*3ec80*/  @!P2 LDC.64 R18, c[0x0][0x5c0] ;  /* 0x00017000ff12ab82 */ /* 0x002e220000000a00 */
[----:B-----5:R-:W-:-:S04]  /*3ec90*/  LOP3.LUT R13, R13, 0xff, RZ, 0xc0, !PT ;  /* 0x000000ff0d0d7812 */ /* 0x020fc800078ec0ff */
[----:B------:R-:W-:-:S05]  /*3eca0*/  F2FP.F16.E4M3.UNPACK_B R13, R13 ;  /* 0x0000000dff0d723e */ /* 0x000fca00020006ff */
[----:B------:R-:W-:-:S05]  /*3ecb0*/  HADD2.F32 R13, -RZ, R13.H0_H0 ;  /* 0x2000000dff0d7230 */ /* 0x000fca0000004100 */
[----:B------:R-:W-:-:S04]  /*3ecc0*/  FMUL R13, R13, UR10 ;  /* 0x0000000a0d0d7c20 */ /* 0x000fc80008400000 */
[----:B--2---:R-:W-:Y:S01]  /*3ecd0*/  FFMA R13, R177, UR61, R13 ;  /* 0x0000003db10d7c23 */ /* 0x004fe2000800000d */
[----:B0-----:R-:W-:Y:S01]  /*3ece0*/  @!P2 IADD3 R18, P3, P4, R14, R18, R11 ;  /* 0x000000120e12a210 */ /* 0x001fe20007c7e00b */
[----:B------:R-:W2:Y:S03]  /*3ecf0*/  LDL.LU R177, [R1+0x7cc] ;  /* 0x0007cc0001b17983 */ /* 0x000ea60000300800 */
[----:B------:R-:W-:Y:S02]  /*3ed00*/  F2FP.SATFINITE.E4M3.F32.PACK_AB_MERGE_C R21, RZ, R13, RZ ;  /* 0x0000000dff15723e */ /* 0x000fe400048070ff */
[----:B------:R-:W-:-:S03]  /*3ed10*/  PRMT R13, RZ, 0x7610, R13 ;  /* 0x00007610ff0d7816 */ /* 0x000fc6000000000d */
[----:B------:R0:W-:Y:S04]  /*3ed20*/  @!P1 STG.E.U8 desc[UR8][R16.64+0xe1], R21 ;  /* 0x0000e11510009986 */ /* 0x0001e8000c101108 */
[----:B------:R-:W5:Y:S01]  /*3ed30*/  @!P2 LDG.E.U8 R13, desc[UR8][R24.64+0xe8] ;  /* 0x0000e808180da981 */ /* 0x000f62000c1e1100 */
[----:B------:R-:W-:Y:S02]  /*3ed40*/  ISETP.LT.OR P1, PT, R28, 0xea, !P6 ;  /* 0x000000ea1c00780c */ /* 0x000fe40007721670 */
[----:B------:R-:W-:-:S11]  /*3ed50*/  @!P2 IADD3.X R19, R29, R19, R10, P3, P4 ;  /* 0x000000131d13a210 */ /* 0x000fd60001fe840a */
        /* <DEDUP_REMOVED lines=18> */
[----:B---3--:R-:W-:-:S05]  /*3ee80*/  FFMA R13, R179, UR61, R13 ;  /* 0x0000003db30d7c23 */ /* 0x008fca000800000d */
[----:B-1----:R-:W-:Y:S02]  /*3ee90*/  F2FP.SATFINITE.E4M3.F32.PACK_AB_MERGE_C R21, RZ, R13, RZ ;  /* 0x0000000dff15723e */ /* 0x002fe400048070ff */
[----:B------:R-:W-:-:S03]  /*3eea0*/  PRMT R13, RZ, 0x7610, R13 ;  /* 0x00007610ff0d7816 */ /* 0x000fc6000000000d */
[----:B------:R1:W-:Y:S04]  /*3eeb0*/  @!P1 STG.E.U8 desc[UR8][R16.64+0xe9], R21 ;  /* 0x0000e91510009986 */ /* 0x0003e8000c101108 */
[----:B------:R-:W3:Y:S01]  /*3eec0*/  @!P2 LDG.E.U8 R13, desc[UR8][R26.64+0xe8] ;  /* 0x0000e8081a0da981 */ /* 0x000ee2000c1e1100 */
[----:B------:R-:W-:Y:S02]  /*3eed0*/  @!P2 IADD3 R19, P1, P3, R3, R14, R11 ;  /* 0x0000000e0313a210 */ /* 0x000fe40007b3e00b */
[----:B------:R-:W-:Y:S02]  /*3eee0*/  ISETP.LT.OR P0, PT, R28, 0xea, !P0 ;  /* 0x000000ea1c00780c */ /* 0x000fe40004701670 */
[----:B0-----:R-:W-:Y:S02]  /*3eef0*/  @!P2 IADD3 R18, P4, R19, R22, RZ ;  /* 0x000000161312a210 */ /* 0x001fe40007f9e0ff */
[----:B------:R-:W-:-:S05]  /*3ef00*/  @!P2 IADD3.X R20, R2, R29, R10, P1, P3 ;  /* 0x0000001d0214a210 */ /* 0x000fca0000fe640a */
[----:B------:R-:W-:Y:S01]  /*3ef10*/  @!P2 IMAD.X R19, R20, 0x1, R23, P4 ;  /* 0x000000011413a824 */ /* 0x000fe200020e0617 */
[----:B------:R-:W-:Y:S01]  /*3ef20*/  BSSY B1, `(.L_x_37) ;  /* 0x000000c000017945 */ /* 0x000fe20003800000 */
[----:B---3--:R-:W-:-:S04]  /*3ef30*/  LOP3.LUT R13, R13, 0xff, RZ, 0xc0, !PT ;  /* 0x000000ff0d0d7812 */ /* 0x008fc800078ec0ff */
[----:B------:R-:W-:-:S05]  /*3ef40*/  F2FP.F16.E4M3.UNPACK_B R13, R13 ;  /* 0x0000000dff0d723e */ /* 0x000fca00020006ff */
[----:B------:R-:W-:-:S05]  /*3ef50*/  HADD2.F32 R13, -RZ, R13.H0_H0 ;  /* 0x2000000dff0d7230 */ /* 0x000fca0000004100 */
[----:B------:R-:W-:-:S04]  /*3ef60*/  FMUL R13, R13, UR10 ;  /* 0x0000000a0d0d7c20 */ /* 0x000fc80008400000 */
[----:B--2---:R-:W-:-:S05]  /*3ef70*/  FFMA R13, R177, UR61, R13 ;  /* 0x0000003db10d7c23 */ /* 0x004fca000800000d */
[----:B-1----:R-:W-:Y:S02]  /*3ef80*/  F2FP.SATFINITE.E4M3.F32.PACK_AB_MERGE_C R17, RZ, R13, RZ ;  /* 0x0000000dff11723e */ /* 0x002fe400048070ff */
[----:B------:R-:W-:-:S03]  /*3ef90*/  PRMT R13, RZ, 0x7610, R13 ;  /* 0x00007610ff0d7816 */ /* 0x000fc6000000000d */
[----:B------:R0:W-:Y:S01]  /*3efa0*/  @!P2 STG.E.U8 desc[UR8][R18.64+0xe8], R17 ;  /* 0x0000e8111200a986 */ /* 0x0001e2000c101108 */
[----:B------:R-:W-:Y:S05]  /*3efb0*/  @P0 BRA `(.L_x_38) ;  /* 0x0000000000080947 */ /* 0x000fea0003800000 */
[----:B------:R-:W-:Y:S02]  /*3efc0*/  ULDC.64 UR4, c[0x0][0x208] ;  /* 0x0000820000047ab9 */ /* 0x000fe40000000a00 */
[----:B------:R1:W5:Y:S03]  /*3efd0*/  LDG.E.U8 R13, desc[UR4][R26.64+0xe9] ;  /* 0x0000e9041a0d7981 */ /* 0x000366000c1e1100 */
.L_x_38:
[----:B------:R-:W-:Y:S05]  /*3efe0*/  BSYNC B1 ;  /* 0x0000000000017941 */ /* 0x000fea0003800000 */
.L_x_37:
[----:B------:R-:W-:Y:S05]  /*3eff0*/  @P0 BRA `(.L_x_39) ;  /* 0x000000f400ec0947 */ /* 0x000fea0003800000 */
[----:B0-----:R-:W2:Y:S04]  /*3f000*/  LDL R17, [R1+0x80c] ;  /* 0x00080c0001117983 */ /* 0x001ea80000100800 */
[----:B------:R-:W3:Y:S01]  /*3f010*/  LDL.LU R16, [R1+0x7d0] ;  /* 0x0007d00001107983 */ /* 0x000ee20000300800 */
[----:B-----5:R-:W-:Y:S01]  /*3f020*/  LOP3.LUT R13, R13, 0xff, RZ, 0xc0, !PT ;  /* 0x000000ff0d0d7812 */ /* 0x020fe200078ec0ff */
[----:B------:R-:W-:Y:S01]  /*3f030*/  ULDC.64 UR6, c[0x0][0x208] ;  /* 0x0000820000067ab9 */ /* 0x000fe20000000a00 */
[----:B------:R-:W-:Y:S02]  /*3f040*/  IADD3 R14, P0, P1, R3, R14, R11 ;  /* 0x0000000e030e7210 */ /* 0x000fe4000791e00b */
[----:B------:R-:W-:Y:S02]  /*3f050*/  F2FP.F16.E4M3.UNPACK_B R13, R13 ;  /* 0x0000000dff0d723e */ /* 0x000fe400020006ff */
[----:B------:R-:W-:-:S03]  /*3f060*/  IADD3.X R29, R2, R29, R10, P0, P1 ;  /* 0x0000001d021d7210 */ /* 0x000fc600007e240a */
[----:B------:R-:W-:Y:S01]  /*3f070*/  HADD2.F32 R13, -RZ, R13.H0_H0 ;  /* 0x2000000dff0d7230 */ /* 0x000fe20000004100 */
[----:B--2---:R-:W-:-:S13]  /*3f080*/  R2UR UR4, R17 ;  /* 0x00000000110472ca */ /* 0x004fda00000e0000 */
[----:B------:R-:W-:Y:S01]  /*3f090*/  FMUL R13, R13, UR4 ;  /* 0x000000040d0d7c20 */ /* 0x000fe20008400000 */
[----:B------:R-:W-:Y:S02]  /*3f0a0*/  ULDC.64 UR4, c[0x0][0x5c0] ;  /* 0x0001700000047ab9 */ /* 0x000fe40000000a00 */
[----:B------:R-:W-:Y:S01]  /*3f0b0*/  IADD3 R14, P0, R14, UR4, RZ ;  /* 0x000000040e0e7c10 */ /* 0x000fe2000ff1e0ff */
[----:B---3--:R-:W-:-:S03]  /*3f0c0*/  FFMA R13, R16, UR61, R13 ;  /* 0x0000003d100d7c23 */ /* 0x008fc6000800000d */
[----:B------:R-:W-:Y:S02]  /*3f0d0*/  IADD3.X R15, R29, UR5, RZ, P0, !PT ;  /* 0x000000051d0f7c10 */ /* 0x000fe400087fe4ff */
[----:B------:R-:W-:-:S05]  /*3f0e0*/  F2FP.SATFINITE.E4M3.F32.PACK_AB_MERGE_C R13, RZ, R13, RZ ;  /* 0x0000000dff0d723e */ /* 0x000fca00048070ff */
[----:B------:R2:W-:Y:S01]  /*3f0f0*/  STG.E.U8 desc[UR6][R14.64+0xe9], R13 ;  /* 0x0000e90d0e007986 */ /* 0x0005e2000c101106 */
[----:B------:R-:W-:Y:S05]  /*3f100*/  BRA `(.L_x_39) ;  /* 0x000000f400a87947 */ /* 0x000fea0003800000 */
.L_x_36:
[----:B------:R-:W-:Y:S01]  /*3f110*/  ISETP.GE.AND P5, PT, R13, 0x1, PT ;  /* 0x000000010d00780c */ /* 0x000fe20003fa6270 */
[----:B------:R-:W2:Y:S03]  /*3f120*/  LDL.LU R35, [R1+0x260] ;  /* 0x0002600001237983 */ /* 0x000ea60000300800 */
[----:B------:R-:W-:Y:S01]  /*3f130*/  ISETP.LT.OR P0, PT, R28, 0x1, !P5 ;  /* 0x000000011c00780c */ /* 0x000fe20006f01670 */
[----:B------:R-:W-:Y:S01]  /*3f140*/  FMUL R19, R19, UR61 ;  /* 0x0000003d13137c20 */ /* 0x000fe20008400000 */
[----:B------:R-:W-:Y:S01]  /*3f150*/  ULDC.64 UR4, c[0x0][0x208] ;  /* 0x0000820000047ab9 */ /* 0x000fe20000000a00 */
[----:B------:R-:W-:Y:S01]  /*3f160*/  ISETP.GE.AND P2, PT, R13, 0x9, PT ;  /* 0x000000090d00780c */ /* 0x000fe20003f46270 */
[----:B------:R-:W-:Y:S01]  /*3f170*/  FMUL R20, R20, UR61 ;  /* 0x0000003d14147c20 */ /* 0x000fe20008400000 */
[----:B------:R-:W-:Y:S01]  /*3f180*/  FMUL R21, R21, UR61 ;  /* 0x0000003d15157c20 */ /* 0x000fe20008400000 */
[----:B------:R-:W-:Y:S01]  /*3f190*/  FMUL R22, R22, UR61 ;  /* 0x0000003d16167c20 */ /* 0x000fe20008400000 */
[----:B------:R-:W-:Y:S01]  /*3f1a0*/  FMUL R23, R23, UR61 ;  /* 0x0000003d17177c20 */ /* 0x000fe20008400000 */
[----:B------:R-:W-:Y:S01]  /*3f1b0*/  FMUL R232, R232, UR61 ;  /* 0x0000003de8e87c20 */ /* 0x000fe20008400000 */
[----:B------:R-:W3:Y:S04]  /*3f1c0*/  LDL.LU R34, [R1+0x264] ;  /* 0x0002640001227983 */ /* 0x000ee80000300800 */
[----:B------:R-:W0:Y:S01]  /*3f1d0*/  @!P0 LDC.64 R16, c[0x0][0x5c0] ;  /* 0x00017000ff108b82 */ /* 0x000e220000000a00 */
[----:B------:R-:W-:Y:S01]  /*3f1e0*/  F2FP.SATFINITE.E4M3.F32.PACK_AB_MERGE_C R19, RZ, R19, RZ ;  /* 0x00000013ff13723e */ /* 0x000fe200048070ff */
[----:B------:R-:W-:Y:S01]  /*3f1f0*/  FMUL R233, R233, UR61 ;  /* 0x0000003de9e97c20 */ /* 0x000fe20008400000 */
[----:B------:R-:W-:-:S02]  /*3f200*/  F2FP.SATFINITE.E4M3.F32.PACK_AB_MERGE_C R20, RZ, R20, RZ ;  /* 0x00000014ff14723e */ /* 0x000fc400048070ff */
[----:B------:R-:W-:Y:S01]  /*3f210*/  LOP3.LUT R7, R7, 0xffbfffff, RZ, 0xc0, !PT ;  /* 0xffbfffff07077812 */ /* 0x000fe200078ec0ff */
[----:B------:R-:W-:Y:S01]  /*3f220*/  FMUL R234, R234, UR61 ;  /* 0x0000003deaea7c20 */ /* 0x000fe20008400000 */
[----:B------:R-:W-:Y:S02]  /*3f230*/  F2FP.SATFINITE.E4M3.F32.PACK_AB_MERGE_C R21, RZ, R21, RZ ;  /* 0x00000015ff15723e */ /* 0x000fe400048070ff */
[----:B------:R-:W-:Y:S01]  /*3f240*/  LOP3.LUT R0, R0, 0xfffffffd, RZ, 0xc0, !PT ;  /* 0xfffffffd00007812 */ /* 0x000fe200078ec0ff */
[----:B------:R-:W-:Y:S01]  /*3f250*/  FMUL R235, R235, UR61 ;  /* 0x0000003debeb7c20 */ /* 0x000fe20008400000 */
[----:B------:R-:W-:Y:S01]  /*3f260*/  F2FP.SATFINITE.E4M3.F32.PACK_AB_MERGE_C R22, RZ, R22, RZ ;  /* 0x00000016ff16723e */ /* 0x000fe200048070ff */
[----:B------:R-:W-:Y:S01]  /*3f270*/  FMUL R236, R236, UR61 ;  /* 0x0000003decec7c20 */ /* 0x000fe20008400000 */
[----:B------:R-:W-:Y:S01]  /*3f280*/  F2FP.SATFINITE.E4M3.F32.PACK_AB_MERGE_C R23, RZ, R23, RZ ;  /* 0x00000017ff17723e */ /* 0x000fe200048070ff */
[----:B------:R-:W-:Y:S01]  /*3f290*/  FMUL R237, R237, UR61 ;  /* 0x0000003deded7c20 */ /* 0x000fe20008400000 */
[----:B------:R-:W-:Y:S01]  /*3f2a0*/  F2FP.SATFINITE.E4M3.F32.PACK_AB_MERGE_C R232, RZ, R232, RZ ;  /* 0x000000e8ffe8723e */ /* 0x000fe200048070ff */
[----:B------:R-:W4:Y:S01]  /*3f2b0*/  LDL.LU R36, [R1+0x268] ;  /* 0x0002680001247983 */ /* 0x000f220000300800 */
[----:B------:R-:W-:-:S02]  /*3f2c0*/  F2FP.SATFINITE.E4M3.F32.PACK_AB_MERGE_C R233, RZ, R233, RZ ;  /* 0x000000e9ffe9723e */ /* 0x000fc400048070ff */
[----:B------:R-:W-:Y:S02]  /*3f2d0*/  @P2 LOP3.LUT R7, R7, 0x400000, RZ, 0xfc, !PT ;  /* 0x0040000007072812 */ /* 0x000fe400078efcff */
[----:B------:R-:W-:Y:S02]  /*3f2e0*/  F2FP.SATFINITE.E4M3.F32.PACK_AB_MERGE_C R234, RZ, R234, RZ ;  /* 0x000000eaffea723e */ /* 0x000fe400048070ff */
[----:B------:R-:W-:Y:S02]  /*3f2f0*/  LOP3.LUT R7, R7, 0xffefffff, RZ, 0xc0, !PT ;  /* 0xffefffff07077812 */ /* 0x000fe400078ec0ff */
[----:B0-----:R-:W-:Y:S02]  /*3f300*/  @!P0 IADD3 R16, P1, R14, R16, RZ ;  /* 0x000000100e108210 */ /* 0x001fe40007f3e0ff */
[----:B------:R-:W-:Y:S02]  /*3f310*/  F2FP.SATFINITE.E4M3.F32.PACK_AB_MERGE_C R235, RZ, R235, RZ ;  /* 0x000000ebffeb723e */ /* 0x000fe400048070ff */
[----:B------:R-:W-:Y:S01]  /*3f320*/  F2FP.SATFINITE.E4M3.F32.PACK_AB_MERGE_C R236, RZ, R236, RZ ;  /* 0x000000ecffec723e */ /* 0x000fe200048070ff */
[----:B------:R-:W-:Y:S01]  /*3f330*/  @!P0 IMAD.X R17, R29, 0x1, R17, P1 ;  /* 0x000000011d118824 */ /* 0x000fe200008e0611 */
[----:B------:R-:W-:-:S02]  /*3f340*/  ISETP.LT.OR P1, PT, R28, 0x2, !P5 ;  /* 0x000000021c00780c */ /* 0x000fc40006f21670 */
[----:B------:R-:W-:Y:S02]  /*3f350*/  F2FP.SATFINITE.E4M3.F32.PACK_AB_MERGE_C R237, RZ, R237, RZ ;  /* 0x000000edffed723e */ /* 0x000fe400048070ff */
[----:B------:R0:W-:Y:S01]  /*3f360*/  @!P0 STG.E.U8 desc[UR4][R16.64], R19 ;  /* 0x0000001310008986 */ /* 0x0001e2000c101104 */
[----:B------:R-:W-:-:S08]  /*3f370*/  ISETP.LT.OR P0, PT, R28, 0x1, !P2 ;  /* 0x000000011c00780c */ /* 0x000fd00005701670 */
[----:B0-----:R-:W0:Y:S02]  /*3f380*/  @!P1 LDC.64 R16, c[0x0][0x5c0] ;  /* 0x00017000ff109b82 */ /* 0x001e240000000a00 */
[----:B0-----:R-:W-:-:S05]  /*3f390*/  @!P1 IADD3 R16, P3, R14, R16, RZ ;  /* 0x000000100e109210 */ /* 0x001fca0007f7e0ff */
[----:B------:R-:W-:-:S05]  /*3f3a0*/  @!P1 IMAD.X R17, R29, 0x1, R17, P3 ;  /* 0x000000011d119824 */ /* 0x000fca00018e0611 */
[----:B------:R0:W-:Y:S01]  /*3f3b0*/  @!P1 STG.E.U8 desc[UR4][R16.64+0x1], R20 ;  /* 0x0000011410009986 */ /* 0x0001e2000c101104 */
[----:B------:R-:W-:Y:S01]  /*3f3c0*/  ISETP.LT.OR P1, PT, R28, 0x2, !P2 ;  /* 0x000000021c00780c */ /* 0x000fe20005721670 */
[----:B0-----:R-:W0:Y:S02]  /*3f3d0*/  @!P0 LDC.64 R16, c[0x0][0x5c0] ;  /* 0x00017000ff108b82 */ /* 0x001e240000000a00 */
[----:B0-----:R-:W-:-:S04]  /*3f3e0*/  @!P0 IADD3 R16, P3, P4, R14, R16, R3 ;  /* 0x000000100e108210 */ /* 0x001fc80007c7e003 */
[----:B------:R-:W-:-:S05]  /*3f3f0*/  @!P0 IADD3.X R17, R29, R17, R2, P3, P4 ;  /* 0x000000111d118210 */ /* 0x000fca0001fe8402 */
[----:B------:R0:W-:Y:S01]  /*3f400*/  @!P0 STG.E.U8 desc[UR4][R16.64], R21 ;  /* 0x0000001510008986 */ /* 0x0001e2000c101104 */
[----:B------:R-:W-:Y:S01]  /*3f410*/  ISETP.LT.OR P0, PT, R28, 0x9, !P5 ;  /* 0x000000091c00780c */ /* 0x000fe20006f01670 */
[----:B0-----:R-:W0:-:S12]  /*3f420*/  @!P1 LDC.64 R16, c[0x0][0x5c0] ;  /* 0x00017000ff109b82 */ /* 0x001e180000000a00 */
[----:B------:R-:W1:Y:S01]  /*3f430*/  @!P0 LDC.64 R18, c[0x0][0x5c0] ;  /* 0x00017000ff128b82 */ /* 0x000e620000000a00 */
[----:B0-----:R-:W-:-:S04]  /*3f440*/  @!P1 IADD3 R16, P3, P4, R14, R16, R3 ;  /* 0x000000100e109210 */ /* 0x001fc80007c7e003 */
[----:B------:R-:W-:-:S05]  /*3f450*/  @!P1 IADD3.X R17, R29, R17, R2, P3, P4 ;  /* 0x000000111d119210 */ /* 0x000fca0001fe8402 */
[----:B------:R1:W-:Y:S01]  /*3f460*/  @!P1 STG.E.U8 desc[UR4][R16.64+0x1], R22 ;  /* 0x0000011610009986 */ /* 0x0003e2000c101104 */
[----:B------:R-:W-:Y:S02]  /*3f470*/  ISETP.LT.OR P1, PT, R28, 0xa, !P5 ;  /* 0x0000000a1c00780c */ /* 0x000fe40006f21670 */
[----:B-1----:R-:W-:-:S05]  /*3f480*/  @!P0 IADD3 R16, P3, R14, R18, RZ ;  /* 0x000000120e108210 */ /* 0x002fca0007f7e0ff */
[----:B------:R-:W-:Y:S01]  /*3f490*/  @!P0 IMAD.X R17, R29, 0x1, R19, P3 ;  /* 0x000000011d118824 */ /* 0x000fe200018e0613 */
[----:B------:R-:W-:-:S04]  /*3f4a0*/  ISETP.LT.OR P3, PT, R28, 0x9, !P2 ;  /* 0x000000091c00780c */ /* 0x000fc80005761670 */
[----:B------:R0:W-:Y:S01]  /*3f4b0*/  @!P0 STG.E.U8 desc[UR4][R16.64+0x8], R23 ;  /* 0x0000081710008986 */ /* 0x0001e2000c101104 */
[----:B------:R-:W-:-:S08]  /*3f4c0*/  ISETP.LT.OR P0, PT, R28, 0xa, !P2 ;  /* 0x0000000a1c00780c */ /* 0x000fd00005701670 */
[----:B------:R-:W1:Y:S08]  /*3f4d0*/  @!P3 LDC.64 R18, c[0x0][0x5c0] ;  /* 0x00017000ff12bb82 */ /* 0x000e700000000a00 */
[----:B0-----:R-:W0:Y:S08]  /*3f4e0*/  @!P1 LDC.64 R16, c[0x0][0x5c0] ;  /* 0x00017000ff109b82 */ /* 0x001e300000000a00 */
[----:B------:R-:W2:Y:S01]  /*3f4f0*/  @!P0 LDC.64 R20, c[0x0][0x5c0] ;  /* 0x00017000ff148b82 */ /* 0x000ea20000000a00 */
[----:B0-----:R-:W-:-:S05]  /*3f500*/  @!P1 IADD3 R16, P4, R14, R16, RZ ;  /* 0x000000100e109210 */ /* 0x001fca0007f9e0ff */
[----:B------:R-:W-:-:S05]  /*3f510*/  @!P1 IMAD.X R17, R29, 0x1, R17, P4 ;  /* 0x000000011d119824 */ /* 0x000fca00020e0611 */
[----:B------:R0:W-:Y:S01]  /*3f520*/  @!P1 STG.E.U8 desc[UR4][R16.64+0x9], R232 ;  /* 0x000009e810009986 */ /* 0x0001e2000c101104 */
[----:B-1----:R-:W-:-:S04]  /*3f530*/  @!P3 IADD3 R18, P1, P4, R14, R18, R3 ;  /* 0x000000120e12b210 */ /* 0x002fc80007c3e003 */
[----:B------:R-:W-:Y:S02]  /*3f540*/  @!P3 IADD3.X R19, R29, R19, R2, P1, P4 ;  /* 0x000000131d13b210 */ /* 0x000fe40000fe8402 */
[----:B--2---:R-:W-:-:S03]  /*3f550*/  @!P0 IADD3 R22, P1, P4, R14, R20, R3 ;  /* 0x000000140e168210 */ /* 0x004fc60007c3e003 */
[----:B------:R1:W-:Y:S01]  /*3f560*/  @!P3 STG.E.U8 desc[UR4][R18.64+0x8], R233 ;  /* 0x000008e91200b986 */ /* 0x0003e2000c101104 */
[----:B------:R-:W-:Y:S02]  /*3f570*/  @!P0 IADD3.X R23, R29, R21, R2, P1, P4 ;  /* 0x000000151d178210 */ /* 0x000fe40000fe8402 */
[----:B------:R-:W-:-:S03]  /*3f580*/  ISETP.GE.AND P1, PT, R13, 0x81, PT ;  /* 0x000000810d00780c */ /* 0x000fc60003f26270 */
[----:B------:R2:W-:Y:S01]  /*3f590*/  @!P0 STG.E.U8 desc[UR4][R22.64+0x9], R234 ;  /* 0x000009ea16008986 */ /* 0x0005e2000c101104 */
[C---:B------:R-:W-:Y:S02]  /*3f5a0*/  ISETP.LT.OR P4, PT, R28.reuse, 0x1, !P1 ;  /* 0x000000011c00780c */ /* 0x040fe40004f81670 */
[C---:B------:R-:W-:Y:S02]  /*3f5b0*/  ISETP.LT.OR P3, PT, R28.reuse, 0x2, !P1 ;  /* 0x000000021c00780c */ /* 0x040fe40004f61670 */
[C---:B------:R-:W-:Y:S02]  /*3f5c0*/  ISETP.LT.OR P2, PT, R28.reuse, 0x9, !P1 ;  /* 0x000000091c00780c */ /* 0x040fe40004f41670 */
[----:B------:R-:W-:-:S03]  /*3f5d0*/  ISETP.LT.OR P0, PT, R28, 0xa, !P1 ;  /* 0x0000000a1c00780c */ /* 0x000fc60004f01670 */
[----:B------:R-:W-:-:S04]  /*3f5e0*/  @P1 LOP3.LUT R7, R7, 0x100000, RZ, 0xfc, !PT ;  /* 0x0010000007071812 */ /* 0x000fc800078efcff */
[----:B0-----:R-:W0:Y:S01]  /*3f5f0*/  @!P4 LDC.64 R16, c[0x0][0x5c0] ;  /* 0x00017000ff10cb82 */ /* 0x001e220000000a00 */
[----:B------:R-:W-:-:S03]  /*3f600*/  LOP3.LUT R7, R7, 0xff7fffff, RZ, 0xc0, !PT ;  /* 0xff7fffff07077812 */ /* 0x000fc600078ec0ff */
[----:B------:R-:W-:Y:S02]  /*3f610*/  @P2 LOP3.LUT R0, R0, 0x2, RZ, 0xfc, !PT ;  /* 0x0000000200002812 */ /* 0x000fe400078efcff */
[----:B------:R-:W-:Y:S02]  /*3f620*/  @P0 LOP3.LUT R7, R7, 0x800000, RZ, 0xfc, !PT ;  /* 0x0080000007070812 */ /* 0x000fe400078efcff */
[----:B------:R-:W-:Y:S02]  /*3f630*/  LOP3.LUT R0, R0, 0xfffffff7, RZ, 0xc0, !PT ;  /* 0xfffffff700007812 */ /* 0x000fe400078ec0ff */
[----:B------:R-:W-:Y:S02]  /*3f640*/  LOP3.LUT R7, R7, 0xffdfffff, RZ, 0xc0, !PT ;  /* 0xffdfffff07077812 */ /* 0x000fe400078ec0ff */
[----:B0-----:R-:W-:-:S04]  /*3f650*/  @!P4 IADD3 R20, P5, P6, R14, R16, R9 ;  /* 0x000000100e14c210 */ /* 0x001fc80007ebe009 */
[----:B------:R-:W-:Y:S02]  /*3f660*/  @!P4 IADD3.X R21, R29, R17, R8, P5, P6 ;  /* 0x000000111d15c210 */ /* 0x000fe40002fec408 */
[----:B------:R-:W1:Y:S03]  /*3f670*/  @!P3 LDC.64 R16, c[0x0][0x5c0] ;  /* 0x00017000ff10bb82 */ /* 0x000e660000000a00 */
[----:B------:R-:W-:Y:S01]  /*3f680*/  @!P4 STG.E.U8 desc[UR4][R20.64], R235 ;  /* 0x000000eb1400c986 */ /* 0x000fe2000c101104 */
[----:B-1----:R-:W-:-:S04]  /*3f690*/  @!P3 IADD3 R18, P5, P6, R14, R16, R9 ;  /* 0x000000100e12b210 */ /* 0x002fc80007ebe009 */
[----:B------:R-:W-:Y:S02]  /*3f6a0*/  @!P3 IADD3.X R19, R29, R17, R8, P5, P6 ;  /* 0x000000111d13b210 */ /* 0x000fe40002fec408 */
[----:B------:R-:W0:Y:S03]  /*3f6b0*/  @!P2 LDC.64 R16, c[0x0][0x5c0] ;  /* 0x00017000ff10ab82 */ /* 0x000e260000000a00 */
[----:B------:R1:W-:Y:S01]  /*3f6c0*/  @!P3 STG.E.U8 desc[UR4][R18.64+0x1], R236 ;  /* 0x000001ec1200b986 */ /* 0x0003e2000c101104 */
[----:B0-----:R-:W-:-:S04]  /*3f6d0*/  @!P2 IADD3 R24, P5, P6, R14, R16, R9 ;  /* 0x000000100e18a210 */ /* 0x001fc80007ebe009 */
[----:B------:R-:W-:Y:S02]  /*3f6e0*/  @!P2 IADD3.X R25, R29, R17, R8, P5, P6 ;  /* 0x000000111d19a210 */ /* 0x000fe40002fec408 */
[----:B------:R-:W2:Y:S01]  /*3f6f0*/  @!P0 LDC.64 R16, c[0x0][0x5c0] ;  /* 0x00017000ff108b82 */ /* 0x000ea20000000a00 */
[----:B------:R-:W-:-:S04]  /*3f700*/  ISETP.GE.AND P2, PT, R13, 0x101, PT ;  /* 0x000001010d00780c */ /* 0x000fc80003f46270 */
[C---:B------:R-:W-:Y:S02]  /*3f710*/  ISETP.LT.OR P1, PT, R28.reuse, 0x1, !P2 ;  /* 0x000000011c00780c */ /* 0x040fe40005721670 */
[C---:B------:R-:W-:Y:S02]  /*3f720*/  ISETP.LT.OR P3, PT, R28.reuse, 0x2, !P2 ;  /* 0x000000021c00780c */ /* 0x040fe40005761670 */
[----:B------:R-:W-:-:S09]  /*3f730*/  ISETP.LT.OR P2, PT, R28, 0x9, !P2 ;  /* 0x000000091c00780c */ /* 0x000fd20005741670 */
[----:B------:R-:W-:Y:S02]  /*3f740*/  @P1 LOP3.LUT R0, R0, 0x8, RZ, 0xfc, !PT ;  /* 0x0000000800001812 */ /* 0x000fe400078efcff */
[----:B------:R-:W-:Y:S02]  /*3f750*/  @P3 LOP3.LUT R7, R7, 0x200000, RZ, 0xfc, !PT ;  /* 0x0020000007073812 */ /* 0x000fe400078efcff */
[----:B--2---:R-:W-:-:S04]  /*3f760*/  @!P0 IADD3 R22, P5, P6, R14, R16, R9 ;  /* 0x000000100e168210 */ /* 0x004fc80007ebe009 */
[----:B------:R-:W-:Y:S02]  /*3f770*/  @!P0 IADD3.X R23, R29, R17, R8, P5, P6 ;  /* 0x000000111d178210 */ /* 0x000fe40002fec408 */
[----:B------:R-:W0:Y:S02]  /*3f780*/  @!P1 LDC.64 R16, c[0x0][0x5c0] ;  /* 0x00017000ff109b82 */ /* 0x000e240000000a00 */
[----:B0-----:R-:W-:-:S04]  /*3f790*/  @!P1 IADD3 R30, P4, P5, R14, R16, R11 ;  /* 0x000000100e1e9210 */ /* 0x001fc80007d9e00b */
[----:B------:R-:W-:Y:S02]  /*3f7a0*/  @!P1 IADD3.X R31, R29, R17, R10, P4, P5 ;  /* 0x000000111d1f9210 */ /* 0x000fe400027ea40a */
[----:B------:R-:W-:Y:S01]  /*3f7b0*/  ISETP.GE.AND P1, PT, R13, 0x89, PT ;  /* 0x000000890d00780c */ /* 0x000fe20003f26270 */
[----:B------:R-:W0:Y:S03]  /*3f7c0*/  @!P3 LDC.64 R16, c[0x0][0x5c0] ;  /* 0x00017000ff10bb82 */ /* 0x000e260000000a00 */
[----:B------:R-:W-:-:S13]  /*3f7d0*/  ISETP.LT.OR P4, PT, R28, 0x1, !P1 ;  /* 0x000000011c00780c */ /* 0x000fda0004f81670 */
[----:B-1----:R-:W1:Y:S01]  /*3f7e0*/  @!P4 LDC.64 R18, c[0x0][0x5c0] ;  /* 0x00017000ff12cb82 */ /* 0x002e620000000a00 */
[----:B------:R-:W-:-:S04]  /*3f7f0*/  @!P4 IADD3 R15, P5, P6, R3, R14, R9 ;  /* 0x0000000e030fc210 */ /* 0x000fc80007ebe009 */
[----:B------:R-:W-:Y:S02]  /*3f800*/  @!P4 IADD3.X R20, R2, R29, R8, P5, P6 ;  /* 0x0000001d0214c210 */ /* 0x000fe40002fec408 */
[----:B0-----:R-:W-:-:S04]  /*3f810*/  @!P3 IADD3 R26, P5, P6, R14, R16, R11 ;  /* 0x000000100e1ab210 */ /* 0x001fc80007ebe00b */
[----:B------:R-:W-:Y:S02]  /*3f820*/  @!P3 IADD3.X R27, R29, R17, R10, P5, P6 ;  /* 0x000000111d1bb210 */ /* 0x000fe40002fec40a */
[C---:B------:R-:W-:Y:S02]  /*3f830*/  LOP3.LUT P3, RZ, R0.reuse, 0x2, RZ, 0xc0, !PT ;  /* 0x0000000200ff7812 */ /* 0x040fe4000786c0ff */
[----:B------:R-:W-:-:S04]  /*3f840*/  LOP3.LUT R0, R0, 0xffffffef, RZ, 0xc0, !PT ;  /* 0xffffffef00007812 */ /* 0x000fc800078ec0ff */
[----:B------:R-:W-:Y:S02]  /*3f850*/  @P2 LOP3.LUT R0, R0, 0x10, RZ, 0xfc, !PT ;  /* 0x0000001000002812 */ /* 0x000fe400078efcff */
[----:B-1----:R-:W-:-:S05]  /*3f860*/  @!P4 IADD3 R18, P0, R15, R18, RZ ;  /* 0x000000120f12c210 */ /* 0x002fca0007f1e0ff */
[----:B------:R-:W-:Y:S01]  /*3f870*/  @!P4 IMAD.X R19, R20, 0x1, R19, P0 ;  /* 0x000000011413c824 */ /* 0x000fe200000e0613 */
[----:B------:R-:W-:-:S04]  /*3f880*/  LOP3.LUT P0, RZ, R7, 0x800000, RZ, 0xc0, !PT ;  /* 0x0080000007ff7812 */ /* 0x000fc8000780c0ff */
[----:B------:R0:W-:Y:S01]  /*3f890*/  @!P4 STG.E.U8 desc[UR4][R18.64], R237 ;  /* 0x000000ed1200c986 */ /* 0x0001e2000c101104 */
[----:B------:R-:W-:-:S13]  /*3f8a0*/  ISETP.LT.OR P4, PT, R28, 0x2, !P1 ;  /* 0x000000021c00780c */ /* 0x000fda0004f81670 */
[----:B------:R-:W1:Y:S01]  /*3f8b0*/  @!P4 LDC.64 R16, c[0x0][0x5c0] ;  /* 0x00017000ff10cb82 */ /* 0x000e620000000a00 */
[----:B0-----:R-:W-:-:S04]  /*3f8c0*/  @!P4 IADD3 R18, P5, P6, R3, R14, R9 ;  /* 0x0000000e0312c210 */ /* 0x001fc80007ebe009 */
[----:B------:R-:W-:Y:S02]  /*3f8d0*/  @!P4 IADD3.X R15, R2, R29, R8, P5, P6 ;  /* 0x0000001d020fc210 */ /* 0x000fe40002fec408 */
[----:B-1----:R-:W-:-:S05]  /*3f8e0*/  @!P4 IADD3 R18, P5, R18, R16, RZ ;  /* 0x000000101212c210 */ /* 0x002fca0007fbe0ff */
[----:B------:R-:W-:Y:S02]  /*3f8f0*/  @!P4 IMAD.X R19, R15, 0x1, R17, P5 ;  /* 0x000000010f13c824 */ /* 0x000fe400028e0611 */
[----:B------:R-:W-:Y:S01]  /*3f900*/  FMUL R15, R35, UR61 ;  /* 0x0000003d230f7c20 */ /* 0x000fe20008400000 */
[----:B------:R-:W0:Y:S01]  /*3f910*/  @!P2 LDC.64 R16, c[0x0][0x5c0] ;  /* 0x00017000ff10ab82 */ /* 0x000e220000000a00 */
[----:B------:R-:W2:Y:S03]  /*3f920*/  LDL.LU R35, [R1+0x26c] ;  /* 0x00026c0001237983 */ /* 0x000ea60000300800 */
[----:B------:R-:W-:-:S05]  /*3f930*/  F2FP.SATFINITE.E4M3.F32.PACK_AB_MERGE_C R15, RZ, R15, RZ ;  /* 0x0000000fff0f723e */ /* 0x000fca00048070ff */
[----:B------:R3:W-:Y:S02]  /*3f940*/  @!P4 STG.E.U8 desc[UR4][R18.64+0x1], R15 ;  /* 0x0000010f1200c986 */ /* 0x0007e4000c101104 */
[----:B---3--:R-:W-:Y:S02]  /*3f950*/  FMUL R15, R34, UR61 ;  /* 0x0000003d220f7c20 */ /* 0x008fe40008400000 */
[----:B------:R-:W3:Y:S01]  /*3f960*/  LDL.LU R34, [R1+0x270] ;  /* 0x0002700001227983 */ /* 0x000ee20000300800 */
[----:B0-----:R-:W-:-:S03]  /*3f970*/  @!P2 IADD3 R32, P5, P6, R14, R16, R11 ;  /* 0x000000100e20a210 */ /* 0x001fc60007ebe00b */
[----:B------:R-:W3:Y:S01]  /*3f980*/  LDL.LU R41, [R1+0x274] ;  /* 0x0002740001297983 */ /* 0x000ee20000300800 */
[----:B------:R-:W-:Y:S02]  /*3f990*/  @!P2 IADD3.X R33, R29, R17, R10, P5, P6 ;  /* 0x000000111d21a210 */ /* 0x000fe40002fec40a */
[----:B------:R-:W-:Y:S01]  /*3f9a0*/  ISETP.GE.AND P6, PT, R13, 0x101, PT ;  /* 0x000001010d00780c */ /* 0x000fe20003fc6270 */
[----:B------:R-:W3:Y:S01]  /*3f9b0*/  LDL.LU R40, [R1+0x278] ;  /* 0x0002780001287983 */ /* 0x000ee20000300800 */
[----:B------:R-:W-:Y:S02]  /*3f9c0*/  F2FP.SATFINITE.E4M3.F32.PACK_AB_MERGE_C R15, RZ, R15, RZ ;  /* 0x0000000fff0f723e */ /* 0x000fe400048070ff */
[----:B------:R-:W-:Y:S01]  /*3f9d0*/  ISETP.LT.OR P6, PT, R28, 0xa, !P6 ;  /* 0x0000000a1c00780c */ /* 0x000fe200077c1670 */
[----:B------:R-:W3:Y:S01]  /*3f9e0*/  LDL.LU R42, [R1+0x27c] ;  /* 0x00027c00012a7983 */ /* 0x000ee20000300800 */
[----:B------:R-:W-:-:S11]  /*3f9f0*/  LOP3.LUT P2, RZ, R7, 0x400000, RZ, 0xc0, !PT ;  /* 0x0040000007ff7812 */ /* 0x000fd6000784c0ff */
[----:B------:R-:W0:Y:S01]  /*3fa00*/  @!P6 LDC.64 R16, c[0x0][0x5c0] ;  /* 0x00017000ff10eb82 */ /* 0x000e220000000a00 */
[----:B------:R4:W-:Y:S01]  /*3fa10*/  @!P3 STG.E.U8 desc[UR4][R24.64+0x8], R15 ;  /* 0x0000080f1800b986 */ /* 0x0009e2000c101104 */
        /* <DEDUP_REMOVED lines=8> */
[----:B------:R-:W-:Y:S01]  /*3faa0*/  ISETP.LT.OR P3, PT, R28, 0x12, !P2 ;  /* 0x000000121c00780c */ /* 0x000fe20005761670 */
[----:B----4-:R-:W-:Y:S01]  /*3fab0*/  FMUL R15, R36, UR61 ;  /* 0x0000003d240f7c20 */ /* 0x010fe20008400000 */
[----:B------:R-:W-:-:S04]  /*3fac0*/  LOP3.LUT R0, R0, 0xfffffffe, RZ, 0xc0, !PT ;  /* 0xfffffffe00007812 */ /* 0x000fc800078ec0ff */
[----:B------:R-:W-:Y:S02]  /*3fad0*/  @P6 LOP3.LUT R0, R0, 0x1, RZ, 0xfc, !PT ;  /* 0x0000000100006812 */ /* 0x000fe400078efcff */
[----:B------:R-:W-:Y:S02]  /*3fae0*/  F2FP.SATFINITE.E4M3.F32.PACK_AB_MERGE_C R15, RZ, R15, RZ ;  /* 0x0000000fff0f723e */ /* 0x000fe400048070ff */
[----:B------:R-:W-:-:S03]  /*3faf0*/  @!P4 IADD3 R16, P5, P6, R3, R14, R9 ;  /* 0x0000000e0310c210 */ /* 0x000fc60007ebe009 */
[----:B------:R2:W-:Y:S01]  /*3fb00*/  @!P0 STG.E.U8 desc[UR4][R22.64+0x9], R15 ;  /* 0x0000090f16008986 */ /* 0x0005e2000c101104 */
[----:B0-----:R-:W-:Y:S02]  /*3fb10*/  @!P4 IADD3 R18, P0, R16, R18, RZ ;  /* 0x000000121012c210 */ /* 0x001fe40007f1e0ff */
[----:B------:R-:W0:Y:S01]  /*3fb20*/  @!P3 LDC.64 R16, c[0x0][0x5c0] ;  /* 0x00017000ff10bb82 */ /* 0x000e220000000a00 */
[----:B------:R-:W-:-:S05]  /*3fb30*/  @!P4 IADD3.X R24, R2, R29, R8, P5, P6 ;  /* 0x0000001d0218c210 */ /* 0x000fca0002fec408 */
[----:B------:R-:W-:Y:S01]  /*3fb40*/  @!P4 IMAD.X R19, R24, 0x1, R19, P0 ;  /* 0x000000011813c824 */ /* 0x000fe200000e0613 */
[----:B------:R-:W-:Y:S02]  /*3fb50*/  ISETP.LT.OR P0, PT, R28, 0xa, !P1 ;  /* 0x0000000a1c00780c */ /* 0x000fe40004f01670 */
[----:B0-----:R-:W-:-:S04]  /*3fb60*/  @!P3 IADD3 R36, P5, P6, R14, R16, R3 ;  /* 0x000000100e24b210 */ /* 0x001fc80007ebe003 */
[----:B------:R-:W-:-:S07]  /*3fb70*/  @!P3 IADD3.X R37, R29, R17, R2, P5, P6 ;  /* 0x000000111d25b210 */ /* 0x000fce0002fec402 */
[----:B------:R-:W0:Y:S01]  /*3fb80*/  @!P0 LDC.64 R16, c[0x0][0x5c0] ;  /* 0x00017000ff108b82 */ /* 0x000e220000000a00 */
[----:B------:R-:W-:Y:S02]  /*3fb90*/  ISETP.LT.OR P1, PT, R28, 0x19, !P2 ;  /* 0x000000191c00780c */ /* 0x000fe40005721670 */
[C---:B------:R-:W-:Y:S02]  /*3fba0*/  LOP3.LUT P6, RZ, R0.reuse, 0x8, RZ, 0xc0, !PT ;  /* 0x0000000800ff7812 */ /* 0x040fe400078cc0ff */
[----:B------:R-:W-:Y:S02]  /*3fbb0*/  LOP3.LUT R0, R0, 0xfffffeff, RZ, 0xc0, !PT ;  /* 0xfffffeff00007812 */ /* 0x000fe400078ec0ff */
[----:B------:R-:W-:-:S07]  /*3fbc0*/  LOP3.LUT P3, RZ, R7, 0x200000, RZ, 0xc0, !PT ;  /* 0x0020000007ff7812 */ /* 0x000fce000786c0ff */
[----:B------:R-:W-:Y:S01]  /*3fbd0*/  @P1 LOP3.LUT R0, R0, 0x100, RZ, 0xfc, !PT ;  /* 0x0000010000001812 */ /* 0x000fe200078efcff */
[----:B--2---:R-:W-:-:S05]  /*3fbe0*/  FMUL R15, R35, UR61 ;  /* 0x0000003d230f7c20 */ /* 0x004fca0008400000 */
[----:B------:R-:W-:-:S05]  /*3fbf0*/  F2FP.SATFINITE.E4M3.F32.PACK_AB_MERGE_C R15, RZ, R15, RZ ;  /* 0x0000000fff0f723e */ /* 0x000fca00048070ff */
[----:B------:R1:W-:Y:S02]  /*3fc00*/  @!P4 STG.E.U8 desc[UR4][R18.64+0x8], R15 ;  /* 0x0000080f1200c986 */ /* 0x0003e4000c101104 */
[----:B-1----:R-:W-:-:S04]  /*3fc10*/  @!P0 IADD3 R18, P4, P5, R3, R14, R9 ;  /* 0x0000000e03128210 */ /* 0x002fc80007d9e009 */
[----:B------:R-:W-:Y:S02]  /*3fc20*/  @!P0 IADD3.X R15, R2, R29, R8, P4, P5 ;  /* 0x0000001d020f8210 */ /* 0x000fe400027ea408 */
[----:B0-----:R-:W-:-:S05]  /*3fc30*/  @!P0 IADD3 R18, P4, R18, R16, RZ ;  /* 0x0000001012128210 */ /* 0x001fca0007f9e0ff */
[----:B------:R-:W-:Y:S02]  /*3fc40*/  @!P0 IMAD.X R19, R15, 0x1, R17, P4 ;  /* 0x000000010f138824 */ /* 0x000fe400020e0611 */
[----:B------:R-:W0:Y:S01]  /*3fc50*/  @!P1 LDC.64 R16, c[0x0][0x5c0] ;  /* 0x00017000ff109b82 */ /* 0x000e220000000a00 */
[----:B---3--:R-:W-:-:S05]  /*3fc60*/  FMUL R15, R34, UR61 ;  /* 0x0000003d220f7c20 */ /* 0x008fca0008400000 */
[----:B------:R-:W-:Y:S02]  /*3fc70*/  F2FP.SATFINITE.E4M3.F32.PACK_AB_MERGE_C R15, RZ, R15, RZ ;  /* 0x0000000fff0f723e */ /* 0x000fe400048070ff */
[----:B0-----:R-:W-:-:S04]  /*3fc80*/  @!P1 IADD3 R44, P4, P5, R14, R16, R3 ;  /* 0x000000100e2c9210 */ /* 0x001fc80007d9e003 */
[----:B------:R-:W-:Y:S02]  /*3fc90*/  @!P1 IADD3.X R45, R29, R17, R2, P4, P5 ;  /* 0x000000111d2d9210 */ /* 0x000fe400027ea402 */
[----:B------:R-:W-:Y:S01]  /*3fca0*/  ISETP.LT.OR P5, PT, R28, 0x1a, !P2 ;  /* 0x0000001a1c00780c */ /* 0x000fe200057a1670 */
[----:B------:R0:W-:Y:S01]  /*3fcb0*/  @!P0 STG.E.U8 desc[UR4][R18.64+0x9], R15 ;  /* 0x0000090f12008986 */ /* 0x0001e2000c101104 */
[----:B------:R-:W-:-:S11]  /*3fcc0*/  LOP3.LUT P1, RZ, R7, 0x100000, RZ, 0xc0, !PT ;  /* 0x0010000007ff7812 */ /* 0x000fd6000782c0ff */
[----:B------:R-:W1:Y:S01]  /*3fcd0*/  @!P5 LDC.64 R16, c[0x0][0x5c0] ;  /* 0x00017000ff10db82 */ /* 0x000e620000000a00 */
[----:B0-----:R-:W-:Y:S02]  /*3fce0*/  FMUL R15, R41, UR61 ;  /* 0x0000003d290f7c20 */ /* 0x001fe40008400000 */
[----:B------:R-:W2:Y:S01]  /*3fcf0*/  LDL.LU R41, [R1+0x280] ;  /* 0x0002800001297983 */ /* 0x000ea20000300800 */
[----:B------:R-:W-:-:S04]  /*3fd00*/  LOP3.LUT R7, R7, 0xfffbffff, RZ, 0xc0, !PT ;  /* 0xfffbffff07077812 */ /* 0x000fc800078ec0ff */
[----:B------:R-:W-:Y:S02]  /*3fd10*/  @P2 LOP3.LUT R7, R7, 0x40000, RZ, 0xfc, !PT ;  /* 0x0004000007072812 */ /* 0x000fe400078efcff */
[----:B------:R-:W-:Y:S02]  /*3fd20*/  ISETP.LT.OR P2, PT, R28, 0x11, !P1 ;  /* 0x000000111c00780c */ /* 0x000fe40004f41670 */
[----:B------:R-:W-:Y:S02]  /*3fd30*/  F2FP.SATFINITE.E4M3.F32.PACK_AB_MERGE_C R15, RZ, R15, RZ ;  /* 0x0000000fff0f723e */ /* 0x000fe400048070ff */
[----:B-1----:R-:W-:-:S04]  /*3fd40*/  @!P5 IADD3 R34, P0, P4, R14, R16, R3 ;  /* 0x000000100e22d210 */ /* 0x002fc80007c1e003 */
[----:B------:R-:W-:-:S05]  /*3fd50*/  @!P5 IADD3.X R35, R29, R17, R2, P0, P4 ;  /* 0x000000111d23d210 */ /* 0x000fca00007e8402 */
[----:B------:R-:W0:Y:S01]  /*3fd60*/  @!P2 LDC.64 R16, c[0x0][0x5c0] ;  /* 0x00017000ff10ab82 */ /* 0x000e220000000a00 */
[----:B------:R1:W-:Y:S02]  /*3fd70*/  @!P6 STG.E.U8 desc[UR4][R30.64], R15 ;  /* 0x0000000f1e00e986 */ /* 0x0003e4000c101104 */
[----:B-1----:R-:W-:Y:S02]  /*3fd80*/  FMUL R15, R40, UR61 ;  /* 0x0000003d280f7c20 */ /* 0x002fe40008400000 */
[----:B------:R-:W3:Y:S04]  /*3fd90*/  LDL.LU R40, [R1+0x284] ;  /* 0x0002840001287983 */ /* 0x000ee80000300800 */
[----:B------:R-:W4:Y:S01]  /*3fda0*/  LDL.LU R43, [R1+0x288] ;  /* 0x00028800012b7983 */ /* 0x000f220000300800 */
[----:B0-----:R-:W-:-:S04]  /*3fdb0*/  @!P2 IADD3 R30, P0, P4, R14, R16, R9 ;  /* 0x000000100e1ea210 */ /* 0x001fc80007c1e009 */
[----:B------:R-:W-:Y:S02]  /*3fdc0*/  @!P2 IADD3.X R31, R29, R17, R8, P0, P4 ;  /* 0x000000111d1fa210 */ /* 0x000fe400007e8408 */
[----:B------:R-:W-:-:S13]  /*3fdd0*/  ISETP.LT.OR P2, PT, R28, 0x12, !P1 ;  /* 0x000000121c00780c */ /* 0x000fda0004f41670 */
[----:B------:R-:W0:Y:S02]  /*3fde0*/  @!P2 LDC.64 R16, c[0x0][0x5c0] ;  /* 0x00017000ff10ab82 */ /* 0x000e240000000a00 */
[----:B0-----:R-:W-:-:S04]  /*3fdf0*/  @!P2 IADD3 R24, P0, P4, R14, R16, R9 ;  /* 0x000000100e18a210 */ /* 0x001fc80007c1e009 */
[----:B------:R-:W-:Y:S02]  /*3fe00*/  @!P2 IADD3.X R25, R29, R17, R8, P0, P4 ;  /* 0x000000111d19a210 */ /* 0x000fe400007e8408 */
[----:B------:R-:W-:-:S04]  /*3fe10*/  ISETP.GE.AND P0, PT, R13, 0x109, PT ;  /* 0x000001090d00780c */ /* 0x000fc80003f06270 */
[----:B------:R-:W-:-:S13]  /*3fe20*/  ISETP.LT.OR P4, PT, R28, 0x1, !P0 ;  /* 0x000000011c00780c */ /* 0x000fda0004781670 */
[----:B------:R-:W0:Y:S01]  /*3fe30*/  @!P4 LDC.64 R16, c[0x0][0x5c0] ;  /* 0x00017000ff10cb82 */ /* 0x000e220000000a00 */
[----:B------:R-:W-:Y:S02]  /*3fe40*/  F2FP.SATFINITE.E4M3.F32.PACK_AB_MERGE_C R15, RZ, R15, RZ ;  /* 0x0000000fff0f723e */ /* 0x000fe400048070ff */
[----:B------:R-:W-:-:S03]  /*3fe50*/  LOP3.LUT R0, R0, 0xffffffbf, RZ, 0xc0, !PT ;  /* 0xffffffbf00007812 */ /* 0x000fc600078ec0ff */
[----:B------:R1:W-:Y:S01]  /*3fe60*/  @!P3 STG.E.U8 desc[UR4][R26.64+0x1], R15 ;  /* 0x0000010f1a00b986 */ /* 0x0003e2000c101104 */
[----:B------:R-:W-:Y:S02]  /*3fe70*/  @P5 LOP3.LUT R0, R0, 0x40, RZ, 0xfc, !PT ;  /* 0x0000004000005812 */ /* 0x000fe400078efcff */
[----:B-1----:R-:W-:-:S04]  /*3fe80*/  @!P4 IADD3 R15, P3, P5, R3, R14, R11 ;  /* 0x0000000e030fc210 */ /* 0x002fc80007d7e00b */
[----:B------:R-:W-:Y:S02]  /*3fe90*/  @!P4 IADD3.X R18, R2, R29, R10, P3, P5 ;  /* 0x0000001d0212c210 */ /* 0x000fe40001fea40a */
[----:B0-----:R-:W-:Y:S01]  /*3fea0*/  @!P4 IADD3 R16, P3, R15, R16, RZ ;  /* 0x000000100f10c210 */ /* 0x001fe20007f7e0ff */
[----:B------:R-:W-:Y:S02]  /*3feb0*/  FMUL R15, R42, UR61 ;  /* 0x0000003d2a0f7c20 */ /* 0x000fe40008400000 */
[----:B------:R-:W4:Y:S04]  /*3fec0*/  LDL.LU R42, [R1+0x28c] ;  /* 0x00028c00012a7983 */ /* 0x000f280000300800 */
[----:B------:R-:W4:Y:S01]  /*3fed0*/  LDL.LU R50, [R1+0x290] ;  /* 0x0002900001327983 */ /* 0x000f220000300800 */
[----:B------:R-:W-:-:S02]  /*3fee0*/  LOP3.LUT P2, RZ, R0, 0x1, RZ, 0xc0, !PT ;  /* 0x0000000100ff7812 */ /* 0x000fc4000784c0ff */
[----:B------:R-:W-:Y:S01]  /*3fef0*/  LOP3.LUT R7, R7, 0xfff7ffff, RZ, 0xc0, !PT ;  /* 0xfff7ffff07077812 */ /* 0x000fe200078ec0ff */
[----:B------:R-:W-:Y:S01]  /*3ff00*/  @!P4 IMAD.X R17, R18, 0x1, R17, P3 ;  /* 0x000000011211c824 */ /* 0x000fe200018e0611 */
[----:B------:R-:W-:Y:S01]  /*3ff10*/  F2FP.SATFINITE.E4M3.F32.PACK_AB_MERGE_C R15, RZ, R15, RZ ;  /* 0x0000000fff0f723e */ /* 0x000fe200048070ff */
[----:B------:R-:W4:Y:S08]  /*3ff20*/  LDL.LU R49, [R1+0x294] ;  /* 0x0002940001317983 */ /* 0x000f300000300800 */
[----:B------:R-:W-:Y:S01]  /*3ff30*/  @P2 LOP3.LUT R7, R7, 0x80000, RZ, 0xfc, !PT ;  /* 0x0008000007072812 */ /* 0x000fe200078efcff */
[----:B------:R0:W-:Y:S01]  /*3ff40*/  @!P4 STG.E.U8 desc[UR4][R16.64], R15 ;  /* 0x0000000f1000c986 */ /* 0x0001e2000c101104 */
[----:B------:R-:W-:-:S02]  /*3ff50*/  ISETP.LT.OR P2, PT, R28, 0x19, !P1 ;  /* 0x000000191c00780c */ /* 0x000fc40004f41670 */
[----:B------:R-:W-:Y:S01]  /*3ff60*/  ISETP.LT.OR P3, PT, R28, 0x2, !P0 ;  /* 0x000000021c00780c */ /* 0x000fe20004761670 */
[----:B------:R-:W4:Y:S04]  /*3ff70*/  LDL.LU R48, [R1+0x298] ;  /* 0x0002980001307983 */ /* 0x000f280000300800 */
[----:B------:R-:W4:Y:S04]  /*3ff80*/  LDL.LU R53, [R1+0x29c] ;  /* 0x00029c0001357983 */ /* 0x000f280000300800 */
[----:B------:R-:W4:Y:S02]  /*3ff90*/  LDL.LU R52, [R1+0x2a0] ;  /* 0x0002a00001347983 */ /* 0x000f240000300800 */
[----:B0-----:R-:W0:Y:S02]  /*3ffa0*/  @!P2 LDC.64 R16, c[0x0][0x5c0] ;  /* 0x00017000ff10ab82 */ /* 0x001e240000000a00 */
[----:B------:R-:W-:Y:S01]  /*3ffb0*/  @!P3 IADD3 R22, P5, P6, R3, R14, R11 ;  /* 0x0000000e0316b210 */ /* 0x000fe20007ebe00b */
[----:B------:R-:W4:Y:S03]  /*3ffc0*/  LDL.LU R59, [R1+0x2a4] ;  /* 0x0002a400013b7983 */ /* 0x000f260000300800 */
[----:B------:R-:W-:Y:S01]  /*3ffd0*/  @!P3 IADD3.X R23, R2, R29, R10, P5, P6 ;  /* 0x0000001d0217b210 */ /* 0x000fe20002fec40a */
[----:B------:R-:W4:Y:S01]  /*3ffe0*/  LDL.LU R58, [R1+0x2a8] ;  /* 0x0002a800013a7983 */ /* 0x000f220000300800 */
[----:B------:R-:W1:Y:S03]  /*3fff0*/  @!P3 LDC.64 R18, c[0x0][0x5c0] ;  /* 0x00017000ff12bb82 */ /* 0x000e660000000a00 */
[----:B------:R-:W4:Y:S04]  /*40000*/  LDL.LU R57, [R1+0x2ac] ;  /* 0x0002ac0001397983 */ /* 0x000f280000300800 */
[----:B------:R-:W4:Y:S01]  /*40010*/  LDL.LU R56, [R1+0x2b0] ;  /* 0x0002b00001387983 */ /* 0x000f220000300800 */
[----:B0-----:R-:W-:-:S04]  /*40020*/  @!P2 IADD3 R26, P5, P6, R14, R16, R9 ;  /* 0x000000100e1aa210 */ /* 0x001fc80007ebe009 */
[----:B------:R-:W-:Y:S02]  /*40030*/  @!P2 IADD3.X R27, R29, R17, R8, P5, P6 ;  /* 0x000000111d1ba210 */ /* 0x000fe40002fec408 */
[----:B------:R-:W-:-:S13]  /*40040*/  ISETP.LT.OR P2, PT, R28, 0x1a, !P1 ;  /* 0x0000001a1c00780c */ /* 0x000fda0004f41670 */
[----:B------:R-:W0:Y:S01]  /*40050*/  @!P2 LDC.64 R16, c[0x0][0x5c0] ;  /* 0x00017000ff10ab82 */ /* 0x000e220000000a00 */
[----:B-1----:R-:W-:-:S05]  /*40060*/  @!P3 IADD3 R18, P4, R22, R18, RZ ;  /* 0x000000121612b210 */ /* 0x002fca0007f9e0ff */
[----:B------:R-:W-:Y:S01]  /*40070*/  @!P3 IMAD.X R19, R23, 0x1, R19, P4 ;  /* 0x000000011713b824 */ /* 0x000fe200020e0613 */
[----:B------:R-:W-:Y:S02]  /*40080*/  ISETP.GE.AND P6, PT, R13, 0x101, PT ;  /* 0x000001010d00780c */ /* 0x000fe40003fc6270 */
[----:B------:R-:W-:Y:S01]  /*40090*/  LOP3.LUT P5, RZ, R0, 0x10, RZ, 0xc0, !PT ;  /* 0x0000001000ff7812 */ /* 0x000fe200078ac0ff */
[----:B--2---:R-:W-:-:S05]  /*400a0*/  FMUL R15, R41, UR61 ;  /* 0x0000003d290f7c20 */ /* 0x004fca0008400000 */
[----:B------:R-:W-:-:S05]  /*400b0*/  F2FP.SATFINITE.E4M3.F32.PACK_AB_MERGE_C R15, RZ, R15, RZ ;  /* 0x0000000fff0f723e */ /* 0x000fca00048070ff */
[----:B------:R3:W-:Y:S01]  /*400c0*/  @!P3 STG.E.U8 desc[UR4][R18.64+0x1], R15 ;  /* 0x0000010f1200b986 */ /* 0x0007e2000c101104 */
[----:B0-----:R-:W-:-:S04]  /*400d0*/  @!P2 IADD3 R22, P3, P4, R14, R16, R9 ;  /* 0x000000100e16a210 */ /* 0x001fc80007c7e009 */
[----:B------:R-:W-:Y:S02]  /*400e0*/  @!P2 IADD3.X R23, R29, R17, R8, P3, P4 ;  /* 0x000000111d17a210 */ /* 0x000fe40001fe8408 */
[----:B------:R-:W-:-:S13]  /*400f0*/  ISETP.LT.OR P2, PT, R28, 0x11, !P6 ;  /* 0x000000111c00780c */ /* 0x000fda0007741670 */
[----:B------:R-:W0:Y:S01]  /*40100*/  @!P2 LDC.64 R16, c[0x0][0x5c0] ;  /* 0x00017000ff10ab82 */ /* 0x000e220000000a00 */
[----:B---3--:R-:W-:-:S05]  /*40110*/  FMUL R15, R40, UR61 ;  /* 0x0000003d280f7c20 */ /* 0x008fca0008400000 */
[----:B------:R-:W-:-:S05]  /*40120*/  F2FP.SATFINITE.E4M3.F32.PACK_AB_MERGE_C R15, RZ, R15, RZ ;  /* 0x0000000fff0f723e */ /* 0x000fca00048070ff */
[----:B------:R4:W-:Y:S01]  /*40130*/  @!P5 STG.E.U8 desc[UR4][R32.64+0x8], R15 ;  /* 0x0000080f2000d986 */ /* 0x0009e2000c101104 */
[----:B------:R-:W-:Y:S02]  /*40140*/  ISETP.LT.OR P5, PT, R28, 0x12, !P6 ;  /* 0x000000121c00780c */ /* 0x000fe400077a1670 */
[----:B0-----:R-:W-:-:S04]  /*40150*/  @!P2 IADD3 R46, P3, P4, R14, R16, R11 ;  /* 0x000000100e2ea210 */ /* 0x001fc80007c7e00b */
[----:B------:R-:W-:-:S07]  /*40160*/  @!P2 IADD3.X R47, R29, R17, R10, P3, P4 ;  /* 0x000000111d2fa210 */ /* 0x000fce0001fe840a */
[----:B------:R-:W0:Y:S01]  /*40170*/  @!P5 LDC.64 R16, c[0x0][0x5c0] ;  /* 0x00017000ff10db82 */ /* 0x000e220000000a00 */
[----:B------:R-:W-:Y:S02]  /*40180*/  LOP3.LUT R0, R0, 0xffffefff, RZ, 0xc0, !PT ;  /* 0xffffefff00007812 */ /* 0x000fe400078ec0ff */
[----:B0-----:R-:W-:-:S04]  /*40190*/  @!P5 IADD3 R40, P3, P4, R14, R16, R11 ;  /* 0x000000100e28d210 */ /* 0x001fc80007c7e00b */
[----:B------:R-:W-:Y:S02]  /*401a0*/  @!P5 IADD3.X R41, R29, R17, R10, P3, P4 ;  /* 0x000000111d29d210 */ /* 0x000fe40001fe840a */
[----:B------:R-:W-:Y:S02]  /*401b0*/  ISETP.LT.OR P4, PT, R28, 0x9, !P0 ;  /* 0x000000091c00780c */ /* 0x000fe40004781670 */
[----:B------:R-:W-:Y:S02]  /*401c0*/  @P2 LOP3.LUT R0, R0, 0x1000, RZ, 0xfc, !PT ;  /* 0x0000100000002812 */ /* 0x000fe400078efcff */
[----:B------:R-:W-:Y:S01]  /*401d0*/  LOP3.LUT P2, RZ, R7, 0x80000, RZ, 0xc0, !PT ;  /* 0x0008000007ff7812 */ /* 0x000fe2000784c0ff */
[----:B----4-:R-:W-:-:S08]  /*401e0*/  FMUL R15, R43, UR61 ;  /* 0x0000003d2b0f7c20 */ /* 0x010fd00008400000 */
[----:B------:R-:W0:Y:S01]  /*401f0*/  @!P4 LDC.64 R16, c[0x0][0x5c0] ;  /* 0x00017000ff10cb82 */ /* 0x000e220000000a00 */
[----:B------:R-:W-:Y:S02]  /*40200*/  F2FP.SATFINITE.E4M3.F32.PACK_AB_MERGE_C R15, RZ, R15, RZ ;  /* 0x0000000fff0f723e */ /* 0x000fe400048070ff */
[----:B------:R-:W-:-:S03]  /*40210*/  LOP3.LUT R0, R0, 0xffffffef, RZ, 0xc0, !PT ;  /* 0xffffffef00007812 */ /* 0x000fc600078ec0ff */
[----:B------:R1:W-:Y:S01]  /*40220*/  @!P2 STG.E.U8 desc[UR4][R20.64+0x9], R15 ;  /* 0x0000090f1400a986 */ /* 0x0003e2000c101104 */
[----:B------:R-:W-:Y:S02]  /*40230*/  @P5 LOP3.LUT R0, R0, 0x10, RZ, 0xfc, !PT ;  /* 0x0000001000005812 */ /* 0x000fe400078efcff */
[----:B------:R-:W-:Y:S02]  /*40240*/  LOP3.LUT R7, R7, 0xfffeffff, RZ, 0xc0, !PT ;  /* 0xfffeffff07077812 */ /* 0x000fe400078ec0ff */
[----:B-1----:R-:W-:-:S04]  /*40250*/  @!P4 IADD3 R15, P3, P5, R3, R14, R11 ;  /* 0x0000000e030fc210 */ /* 0x002fc80007d7e00b */
[----:B------:R-:W-:Y:S02]  /*40260*/  @!P4 IADD3.X R18, R2, R29, R10, P3, P5 ;  /* 0x0000001d0212c210 */ /* 0x000fe40001fea40a */
[----:B0-----:R-:W-:Y:S02]  /*40270*/  @!P4 IADD3 R16, P3, R15, R16, RZ ;  /* 0x000000100f10c210 */ /* 0x001fe40007f7e0ff */
[----:B------:R-:W-:-:S03]  /*40280*/  @P0 LOP3.LUT R7, R7, 0x10000, RZ, 0xfc, !PT ;  /* 0x0001000007070812 */ /* 0x000fc600078efcff */
[----:B------:R-:W-:Y:S01]  /*40290*/  @!P4 IMAD.X R17, R18, 0x1, R17, P3 ;  /* 0x000000011211c824 */ /* 0x000fe200018e0611 */
[----:B------:R-:W-:Y:S02]  /*402a0*/  ISETP.LT.OR P3, PT, R28, 0xa, !P0 ;  /* 0x0000000a1c00780c */ /* 0x000fe40004761670 */
[----:B------:R-:W-:-:S04]  /*402b0*/  ISETP.GE.AND P0, PT, R13, 0x101, PT ;  /* 0x000001010d00780c */ /* 0x000fc80003f06270 */
[----:B------:R-:W-:Y:S01]  /*402c0*/  ISETP.LT.OR P2, PT, R28, 0x19, !P0 ;  /* 0x000000191c00780c */ /* 0x000fe20004741670 */
[----:B------:R-:W-:-:S05]  /*402d0*/  FMUL R15, R42, UR61 ;  /* 0x0000003d2a0f7c20 */ /* 0x000fca0008400000 */
[----:B------:R-:W-:Y:S01]  /*402e0*/  F2FP.SATFINITE.E4M3.F32.PACK_AB_MERGE_C R15, RZ, R15, RZ ;  /* 0x0000000fff0f723e */ /* 0x000fe200048070ff */
[----:B------:R-:W0:Y:S04]  /*402f0*/  @!P3 LDC.64 R18, c[0x0][0x5c0] ;  /* 0x00017000ff12bb82 */ /* 0x000e280000000a00 */
[----:B------:R1:W-:Y:S04]  /*40300*/  @!P4 STG.E.U8 desc[UR4][R16.64+0x8], R15 ;  /* 0x0000080f1000c986 */ /* 0x0003e8000c101104 */
[----:B-1----:R-:W1:Y:S01]  /*40310*/  @!P2 LDC.64 R16, c[0x0][0x5c0] ;  /* 0x00017000ff10ab82 */ /* 0x002e620000000a00 */
[----:B------:R-:W-:-:S02]  /*40320*/  ISETP.LT.OR P0, PT, R28, 0x1a, !P0 ;  /* 0x0000001a1c00780c */ /* 0x000fc40004701670 */
[----:B------:R-:W-:-:S04]  /*40330*/  @!P3 IADD3 R20, P5, P6, R3, R14, R11 ;  /* 0x0000000e0314b210 */ /* 0x000fc80007ebe00b */
[----:B------:R-:W-:Y:S02]  /*40340*/  @!P3 IADD3.X R21, R2, R29, R10, P5, P6 ;  /* 0x0000001d0215b210 */ /* 0x000fe40002fec40a */
[----:B-1----:R-:W-:-:S04]  /*40350*/  @!P2 IADD3 R42, P5, P6, R14, R16, R11 ;  /* 0x000000100e2aa210 */ /* 0x002fc80007ebe00b */
[----:B------:R-:W-:Y:S02]  /*40360*/  @!P2 IADD3.X R43, R29, R17, R10, P5, P6 ;  /* 0x000000111d2ba210 */ /* 0x000fe40002fec40a */
[----:B------:R-:W1:Y:S01]  /*40370*/  @!P0 LDC.64 R16, c[0x0][0x5c0] ;  /* 0x00017000ff108b82 */ /* 0x000e620000000a00 */
[----:B0-----:R-:W-:Y:S01]  /*40380*/  @!P3 IADD3 R18, P4, R20, R18, RZ ;  /* 0x000000121412b210 */ /* 0x001fe20007f9e0ff */
[----:B------:R-:W-:-:S04]  /*40390*/  FMUL R15, R50, UR61 ;  /* 0x0000003d320f7c20 */ /* 0x000fc80008400000 */
[----:B------:R-:W-:Y:S01]  /*403a0*/  @!P3 IMAD.X R19, R21, 0x1, R19, P4 ;  /* 0x000000011513b824 */ /* 0x000fe200020e0613 */
[----:B------:R-:W-:Y:S02]  /*403b0*/  F2FP.SATFINITE.E4M3.F32.PACK_AB_MERGE_C R15, RZ, R15, RZ ;  /* 0x0000000fff0f723e */ /* 0x000fe400048070ff */
[----:B------:R-:W-:-:S03]  /*403c0*/  ISETP.GE.AND P5, PT, R13, 0x1, PT ;  /* 0x000000010d00780c */ /* 0x000fc60003fa6270 */
[----:B------:R0:W-:Y:S01]  /*403d0*/  @!P3 STG.E.U8 desc[UR4][R18.64+0x9], R15 ;  /* 0x0000090f1200b986 */ /* 0x0001e2000c101104 */
[----:B-1----:R-:W-:-:S04]  /*403e0*/  @!P0 IADD3 R20, P3, P4, R14, R16, R11 ;  /* 0x000000100e148210 */ /* 0x002fc80007c7e00b */
[----:B------:R-:W-:Y:S02]  /*403f0*/  @!P0 IADD3.X R21, R29, R17, R10, P3, P4 ;  /* 0x000000111d158210 */ /* 0x000fe40001fe840a */
[----:B------:R-:W-:-:S13]  /*40400*/  ISETP.LT.OR P3, PT, R28, 0x11, !P5 ;  /* 0x000000111c00780c */ /* 0x000fda0006f61670 */
[----:B------:R-:W1:Y:S01]  /*40410*/  @!P3 LDC.64 R16, c[0x0][0x5c0] ;  /* 0x00017000ff10bb82 */ /* 0x000e620000000a00 */
[----:B0-----:R-:W-:-:S05]  /*40420*/  FMUL R15, R49, UR61 ;  /* 0x0000003d310f7c20 */ /* 0x001fca0008400000 */
[----:B------:R-:W-:Y:S02]  /*40430*/  F2FP.SATFINITE.E4M3.F32.PACK_AB_MERGE_C R15, RZ, R15, RZ ;  /* 0x0000000fff0f723e */ /* 0x000fe400048070ff */
[----:B-1----:R-:W-:-:S05]  /*40440*/  @!P3 IADD3 R16, P4, R14, R16, RZ ;  /* 0x000000100e10b210 */ /* 0x002fca0007f9e0ff */
[----:B------:R-:W-:-:S05]  /*40450*/  @!P3 IMAD.X R17, R29, 0x1, R17, P4 ;  /* 0x000000011d11b824 */ /* 0x000fca00020e0611 */
[----:B------:R0:W-:Y:S01]  /*40460*/  @!P3 STG.E.U8 desc[UR4][R16.64+0x10], R15 ;  /* 0x0000100f1000b986 */ /* 0x0001e2000c101104 */
[----:B------:R-:W-:Y:S02]  /*40470*/  ISETP.LT.OR P3, PT, R28, 0x12, !P5 ;  /* 0x000000121c00780c */ /* 0x000fe40006f61670 */
[----:B------:R-:W-:-:S11]  /*40480*/  LOP3.LUT R0, R0, 0xffffdfff, RZ, 0xc0, !PT ;  /* 0xffffdfff00007812 */ /* 0x000fd600078ec0ff */
[----:B0-----:R-:W0:Y:S01]  /*40490*/  @!P3 LDC.64 R16, c[0x0][0x5c0] ;  /* 0x00017000ff10bb82 */ /* 0x001e220000000a00 */
[----:B------:R-:W-:Y:S02]  /*404a0*/  @P2 LOP3.LUT R0, R0, 0x2000, RZ, 0xfc, !PT ;  /* 0x0000200000002812 */ /* 0x000fe400078efcff */
[----:B------:R-:W-:Y:S02]  /*404b0*/  LOP3.LUT P2, RZ, R7, 0x40000, RZ, 0xc0, !PT ;  /* 0x0004000007ff7812 */ /* 0x000fe4000784c0ff */
[----:B------:R-:W-:Y:S01]  /*404c0*/  LOP3.LUT R0, R0, 0xfffffffe, RZ, 0xc0, !PT ;  /* 0xfffffffe00007812 */ /* 0x000fe200078ec0ff */
[----:B------:R-:W-:-:S03]  /*404d0*/  FMUL R15, R48, UR61 ;  /* 0x0000003d300f7c20 */ /* 0x000fc60008400000 */
[----:B------:R-:W-:Y:S02]  /*404e0*/  @P0 LOP3.LUT R0, R0, 0x1, RZ, 0xfc, !PT ;  /* 0x0000000100000812 */ /* 0x000fe400078efcff */
[----:B------:R-:W-:Y:S02]  /*404f0*/  ISETP.LT.OR P0, PT, R28, 0x21, !P2 ;  /* 0x000000211c00780c */ /* 0x000fe40005701670 */
[----:B------:R-:W-:Y:S02]  /*40500*/  F2FP.SATFINITE.E4M3.F32.PACK_AB_MERGE_C R15, RZ, R15, RZ ;  /* 0x0000000fff0f723e */ /* 0x000fe400048070ff */
[----:B0-----:R-:W-:-:S05]  /*40510*/  @!P3 IADD3 R16, P4, R14, R16, RZ ;  /* 0x000000100e10b210 */ /* 0x001fca0007f9e0ff */
[----:B------:R-:W-:-:S05]  /*40520*/  @!P3 IMAD.X R17, R29, 0x1, R17, P4 ;  /* 0x000000011d11b824 */ /* 0x000fca00020e0611 */
[----:B------:R0:W-:Y:S02]  /*40530*/  @!P3 STG.E.U8 desc[UR4][R16.64+0x11], R15 ;  /* 0x0000110f1000b986 */ /* 0x0001e4000c101104 */
[----:B0-----:R-:W0:Y:S01]  /*40540*/  @!P0 LDC.64 R16, c[0x0][0x5c0] ;  /* 0x00017000ff108b82 */ /* 0x001e220000000a00 */
[----:B------:R-:W-:Y:S02]  /*40550*/  ISETP.LT.OR P6, PT, R28, 0x22, !P2 ;  /* 0x000000221c00780c */ /* 0x000fe400057c1670 */
[----:B0-----:R-:W-:-:S04]  /*40560*/  @!P0 IADD3 R50, P3, P4, R14, R16, R3 ;  /* 0x000000100e328210 */ /* 0x001fc80007c7e003 */
[----:B------:R-:W-:-:S07]  /*40570*/  @!P0 IADD3.X R51, R29, R17, R2, P3, P4 ;  /* 0x000000111d338210 */ /* 0x000fce0001fe8402 */
[----:B------:R-:W0:Y:S01]  /*40580*/  @!P6 LDC.64 R16, c[0x0][0x5c0] ;  /* 0x00017000ff10eb82 */ /* 0x000e220000000a00 */
[----:B------:R-:W-:Y:S01]  /*40590*/  ISETP.LT.OR P0, PT, R28, 0x11, !P2 ;  /* 0x000000111c00780c */ /* 0x000fe20005701670 */
[----:B------:R-:W-:-:S05]  /*405a0*/  FMUL R15, R53, UR61 ;  /* 0x0000003d350f7c20 */ /* 0x000fca0008400000 */
[----:B------:R-:W-:Y:S02]  /*405b0*/  F2FP.SATFINITE.E4M3.F32.PACK_AB_MERGE_C R15, RZ, R15, RZ ;  /* 0x0000000fff0f723e */ /* 0x000fe400048070ff */
[----:B0-----:R-:W-:-:S04]  /*405c0*/  @!P6 IADD3 R48, P3, P4, R14, R16, R3 ;  /* 0x000000100e30e210 */ /* 0x001fc80007c7e003 */
[----:B------:R-:W-:Y:S02]  /*405d0*/  @!P6 IADD3.X R49, R29, R17, R2, P3, P4 ;  /* 0x000000111d31e210 */ /* 0x000fe40001fe8402 */
[C---:B------:R-:W-:Y:S01]  /*405e0*/  ISETP.LT.OR P6, PT, R28.reuse, 0x29, !P2 ;  /* 0x000000291c00780c */ /* 0x040fe200057c1670 */
[----:B------:R0:W-:Y:S01]  /*405f0*/  @!P0 STG.E.U8 desc[UR4][R38.64+0x10], R15 ;  /* 0x0000100f26008986 */ /* 0x0001e2000c101104 */
[----:B------:R-:W-:-:S11]  /*40600*/  ISETP.LT.OR P0, PT, R28, 0x12, !P2 ;  /* 0x000000121c00780c */ /* 0x000fd60005701670 */
[----:B------:R-:W1:Y:S01]  /*40610*/  @!P6 LDC.64 R16, c[0x0][0x5c0] ;  /* 0x00017000ff10eb82 */ /* 0x000e620000000a00 */
[----:B0-----:R-:W-:-:S05]  /*40620*/  FMUL R15, R52, UR61 ;  /* 0x0000003d340f7c20 */ /* 0x001fca0008400000 */
[----:B------:R-:W-:-:S05]  /*40630*/  F2FP.SATFINITE.E4M3.F32.PACK_AB_MERGE_C R15, RZ, R15, RZ ;  /* 0x0000000fff0f723e */ /* 0x000fca00048070ff */
[----:B------:R0:W-:Y:S01]  /*40640*/  @!P0 STG.E.U8 desc[UR4][R36.64+0x11], R15 ;  /* 0x0000110f24008986 */ /* 0x0001e2000c101104 */
[----:B------:R-:W-:Y:S02]  /*40650*/  ISETP.LT.OR P0, PT, R28, 0x2a, !P2 ;  /* 0x0000002a1c00780c */ /* 0x000fe40005701670 */
[----:B-1----:R-:W-:-:S04]  /*40660*/  @!P6 IADD3 R54, P3, P4, R14, R16, R3 ;  /* 0x000000100e36e210 */ /* 0x002fc80007c7e003 */
[----:B------:R-:W-:-:S07]  /*40670*/  @!P6 IADD3.X R55, R29, R17, R2, P3, P4 ;  /* 0x000000111d37e210 */ /* 0x000fce0001fe8402 */
[----:B------:R-:W1:Y:S02]  /*40680*/  @!P0 LDC.64 R16, c[0x0][0x5c0] ;  /* 0x00017000ff108b82 */ /* 0x000e640000000a00 */
[----:B-1----:R-:W-:-:S04]  /*40690*/  @!P0 IADD3 R52, P3, P4, R14, R16, R3 ;  /* 0x000000100e348210 */ /* 0x002fc80007c7e003 */
[----:B------:R-:W-:Y:S02]  /*406a0*/  @!P0 IADD3.X R53, R29, R17, R2, P3, P4 ;  /* 0x000000111d358210 */ /* 0x000fe40001fe8402 */
[----:B------:R-:W-:-:S13]  /*406b0*/  ISETP.LT.OR P3, PT, R28, 0x19, !P5 ;  /* 0x000000191c00780c */ /* 0x000fda0006f61670 */
[----:B------:R-:W1:Y:S01]  /*406c0*/  @!P3 LDC.64 R16, c[0x0][0x5c0] ;  /* 0x00017000ff10bb82 */ /* 0x000e620000000a00 */
[----:B0-----:R-:W-:Y:S02]  /*406d0*/  FMUL R15, R59, UR61 ;  /* 0x0000003d3b0f7c20 */ /* 0x001fe40008400000 */
[----:B------:R-:W2:Y:S03]  /*406e0*/  LDL.LU R59, [R1+0x2b4] ;  /* 0x0002b400013b7983 */ /* 0x000ea60000300800 */
[----:B------:R-:W-:Y:S02]  /*406f0*/  F2FP.SATFINITE.E4M3.F32.PACK_AB_MERGE_C R15, RZ, R15, RZ ;  /* 0x0000000fff0f723e */ /* 0x000fe400048070ff */
[----:B-1----:R-:W-:-:S05]  /*40700*/  @!P3 IADD3 R16, P4, R14, R16, RZ ;  /* 0x000000100e10b210 */ /* 0x002fca0007f9e0ff */
[----:B------:R-:W-:-:S05]  /*40710*/  @!P3 IMAD.X R17, R29, 0x1, R17, P4 ;  /* 0x000000011d11b824 */ /* 0x000fca00020e0611 */
[----:B------:R0:W-:Y:S02]  /*40720*/  @!P3 STG.E.U8 desc[UR4][R16.64+0x18], R15 ;  /* 0x0000180f1000b986 */ /* 0x0001e4000c101104 */
[----:B0-----:R-:W-:Y:S02]  /*40730*/  FMUL R15, R58, UR61 ;  /* 0x0000003d3a0f7c20 */ /* 0x001fe40008400000 */
[----:B------:R-:W3:Y:S01]  /*40740*/  LDL.LU R58, [R1+0x2b8] ;  /* 0x0002b800013a7983 */ /* 0x000ee20000300800 */
[----:B------:R-:W-:Y:S02]  /*40750*/  ISETP.LT.OR P3, PT, R28, 0x1a, !P5 ;  /* 0x0000001a1c00780c */ /* 0x000fe40006f61670 */
[----:B------:R-:W-:Y:S01]  /*40760*/  LOP3.LUT R7, R7, 0xfffdffff, RZ, 0xc0, !PT ;  /* 0xfffdffff07077812 */ /* 0x000fe200078ec0ff */
[----:B------:R-:W4:Y:S10]  /*40770*/  LDL.LU R60, [R1+0x2bc] ;  /* 0x0002bc00013c7983 */ /* 0x000f340000300800 */
[----:B------:R-:W0:Y:S01]  /*40780*/  @!P3 LDC.64 R16, c[0x0][0x5c0] ;  /* 0x00017000ff10bb82 */ /* 0x000e220000000a00 */
[----:B------:R-:W-:-:S02]  /*40790*/  @P2 LOP3.LUT R7, R7, 0x20000, RZ, 0xfc, !PT ;  /* 0x0002000007072812 */ /* 0x000fc400078efcff */
[----:B------:R-:W-:Y:S02]  /*407a0*/  ISETP.LT.OR P2, PT, R28, 0x21, !P1 ;  /* 0x000000211c00780c */ /* 0x000fe40004f41670 */
[----:B------:R-:W-:Y:S02]  /*407b0*/  F2FP.SATFINITE.E4M3.F32.PACK_AB_MERGE_C R15, RZ, R15, RZ ;  /* 0x0000000fff0f723e */ /* 0x000fe400048070ff */
[----:B0-----:R-:W-:-:S05]  /*407c0*/  @!P3 IADD3 R16, P4, R14, R16, RZ ;  /* 0x000000100e10b210 */ /* 0x001fca0007f9e0ff */
[----:B------:R-:W-:-:S05]  /*407d0*/  @!P3 IMAD.X R17, R29, 0x1, R17, P4 ;  /* 0x000000011d11b824 */ /* 0x000fca00020e0611 */
[----:B------:R0:W-:Y:S02]  /*407e0*/  @!P3 STG.E.U8 desc[UR4][R16.64+0x19], R15 ;  /* 0x0000190f1000b986 */ /* 0x0001e4000c101104 */
[----:B0-----:R-:W0:Y:S02]  /*407f0*/  @!P2 LDC.64 R16, c[0x0][0x5c0] ;  /* 0x00017000ff10ab82 */ /* 0x001e240000000a00 */
[----:B0-----:R-:W-:-:S04]  /*40800*/  @!P2 IADD3 R36, P3, P4, R14, R16, R9 ;  /* 0x000000100e24a210 */ /* 0x001fc80007c7e009 */
[----:B------:R-:W-:Y:S02]  /*40810*/  @!P2 IADD3.X R37, R29, R17, R8, P3, P4 ;  /* 0x000000111d25a210 */ /* 0x000fe40001fe8408 */
[----:B------:R-:W-:-:S13]  /*40820*/  ISETP.LT.OR P2, PT, R28, 0x22, !P1 ;  /* 0x000000221c00780c */ /* 0x000fda0004f41670 */
[----:B------:R-:W0:Y:S01]  /*40830*/  @!P2 LDC.64 R16, c[0x0][0x5c0] ;  /* 0x00017000ff10ab82 */ /* 0x000e220000000a00 */
[----:B------:R-:W-:-:S04]  /*40840*/  LOP3.LUT R0, R0, 0xfffdffff, RZ, 0xc0, !PT ;  /* 0xfffdffff00007812 */ /* 0x000fc800078ec0ff */
[----:B------:R-:W-:Y:S01]  /*40850*/  @P6 LOP3.LUT R0, R0, 0x20000, RZ, 0xfc, !PT ;  /* 0x0002000000006812 */ /* 0x000fe200078efcff */
[----:B------:R-:W-:-:S03]  /*40860*/  FMUL R15, R57, UR61 ;  /* 0x0000003d390f7c20 */ /* 0x000fc60008400000 */
[C---:B------:R-:W-:Y:S02]  /*40870*/  LOP3.LUT P6, RZ, R0.reuse, 0x100, RZ, 0xc0, !PT ;  /* 0x0000010000ff7812 */ /* 0x040fe400078cc0ff */
[----:B------:R-:W-:Y:S02]  /*40880*/  LOP3.LUT R0, R0, 0xfffeffff, RZ, 0xc0, !PT ;  /* 0xfffeffff00007812 */ /* 0x000fe400078ec0ff */
[----:B0-----:R-:W-:-:S04]  /*40890*/  @!P2 IADD3 R32, P3, P4, R14, R16, R9 ;  /* 0x000000100e20a210 */ /* 0x001fc80007c7e009 */
[----:B------:R-:W-:Y:S02]  /*408a0*/  @!P2 IADD3.X R33, R29, R17, R8, P3, P4 ;  /* 0x000000111d21a210 */ /* 0x000fe40001fe8408 */
[----:B------:R-:W-:Y:S02]  /*408b0*/  ISETP.LT.OR P2, PT, R28, 0x29, !P1 ;  /* 0x000000291c00780c */ /* 0x000fe40004f41670 */
[----:B------:R-:W-:Y:S02]  /*408c0*/  @P0 LOP3.LUT R0, R0, 0x10000, RZ, 0xfc, !PT ;  /* 0x0001000000000812 */ /* 0x000fe400078efcff */
[----:B------:R-:W-:Y:S02]  /*408d0*/  F2FP.SATFINITE.E4M3.F32.PACK_AB_MERGE_C R15, RZ, R15, RZ ;  /* 0x0000000fff0f723e */ /* 0x000fe400048070ff */
[----:B------:R-:W-:-:S03]  /*408e0*/  LOP3.LUT P0, RZ, R0, 0x40, RZ, 0xc0, !PT ;  /* 0x0000004000ff7812 */ /* 0x000fc6000780c0ff */
[----:B------:R0:W-:Y:S04]  /*408f0*/  @!P6 STG.E.U8 desc[UR4][R44.64+0x18], R15 ;  /* 0x0000180f2c00e986 */ /* 0x0001e8000c101104 */
[----:B------:R-:W1:Y:S01]  /*40900*/  @!P2 LDC.64 R16, c[0x0][0x5c0] ;  /* 0x00017000ff10ab82 */ /* 0x000e620000000a00 */
[----:B0-----:R-:W-:-:S05]  /*40910*/  FMUL R15, R56, UR61 ;  /* 0x0000003d380f7c20 */ /* 0x001fca0008400000 */
[----:B------:R-:W-:-:S05]  /*40920*/  F2FP.SATFINITE.E4M3.F32.PACK_AB_MERGE_C R15, RZ, R15, RZ ;  /* 0x0000000fff0f723e */ /* 0x000fca00048070ff */
[----:B------:R0:W-:Y:S01]  /*40930*/  @!P0 STG.E.U8 desc[UR4][R34.64+0x19], R15 ;  /* 0x0000190f22008986 */ /* 0x0001e2000c101104 */
[----:B------:R-:W-:Y:S02]  /*40940*/  ISETP.LT.OR P0, PT, R28, 0x2a, !P1 ;  /* 0x0000002a1c00780c */ /* 0x000fe40004f01670 */
[----:B-1----:R-:W-:-:S04]  /*40950*/  @!P2 IADD3 R38, P3, P4, R14, R16, R9 ;  /* 0x000000100e26a210 */ /* 0x002fc80007c7e009 */
[----:B------:R-:W-:-:S07]  /*40960*/  @!P2 IADD3.X R39, R29, R17, R8, P3, P4 ;  /* 0x000000111d27a210 */ /* 0x000fce0001fe8408 */
[----:B------:R-:W0:Y:S02]  /*40970*/  @!P0 LDC.64 R16, c[0x0][0x5c0] ;  /* 0x00017000ff108b82 */ /* 0x000e240000000a00 */
[----:B0-----:R-:W-:-:S04]  /*40980*/  @!P0 IADD3 R34, P3, P4, R14, R16, R9 ;  /* 0x000000100e228210 */ /* 0x001fc80007c7e009 */
[----:B------:R-:W-:Y:S02]  /*40990*/  @!P0 IADD3.X R35, R29, R17, R8, P3, P4 ;  /* 0x000000111d238210 */ /* 0x000fe40001fe8408 */
[----:B------:R-:W-:Y:S01]  /*409a0*/  ISETP.LT.OR P0, PT, R28, 0x11, !P1 ;  /* 0x000000111c00780c */ /* 0x000fe20004f01670 */
[----:B--2---:R-:W-:Y:S02]  /*409b0*/  FMUL R15, R59, UR61 ;  /* 0x0000003d3b0f7c20 */ /* 0x004fe40008400000 */
[----:B------:R-:W2:Y:S03]  /*409c0*/  LDL.LU R59, [R1+0x2c0] ;  /* 0x0002c000013b7983 */ /* 0x000ea60000300800 */
[----:B------:R-:W-:-:S07]  /*409d0*/  F2FP.SATFINITE.E4M3.F32.PACK_AB_MERGE_C R15, RZ, R15, RZ ;  /* 0x0000000fff0f723e */ /* 0x000fce00048070ff */
[----:B------:R3:W-:Y:S02]  /*409e0*/  @!P0 STG.E.U8 desc[UR4][R30.64+0x10], R15 ;  /* 0x0000100f1e008986 */ /* 0x0007e4000c101104 */
[----:B---3--:R-:W-:Y:S02]  /*409f0*/  FMUL R15, R58, UR61 ;  /* 0x0000003d3a0f7c20 */ /* 0x008fe40008400000 */
[----:B------:R-:W3:Y:S01]  /*40a00*/  LDL.LU R58, [R1+0x2c4] ;  /* 0x0002c400013a7983 */ /* 0x000ee20000300800 */
[----:B------:R-:W-:-:S04]  /*40a10*/  ISETP.GE.AND P2, PT, R13, 0x101, PT ;  /* 0x000001010d00780c */ /* 0x000fc80003f46270 */
[----:B------:R-:W-:-:S13]  /*40a20*/  ISETP.LT.OR P5, PT, R28, 0x21, !P2 ;  /* 0x000000211c00780c */ /* 0x000fda00057a1670 */
[----:B------:R-:W0:Y:S01]  /*40a30*/  @!P5 LDC.64 R16, c[0x0][0x5c0] ;  /* 0x00017000ff10db82 */ /* 0x000e220000000a00 */
[----:B------:R-:W-:Y:S02]  /*40a40*/  ISETP.LT.OR P0, PT, R28, 0x22, !P2 ;  /* 0x000000221c00780c */ /* 0x000fe40005701670 */
[----:B------:R-:W-:Y:S02]  /*40a50*/  LOP3.LUT R0, R0, 0xfffbffff, RZ, 0xc0, !PT ;  /* 0xfffbffff00007812 */ /* 0x000fe400078ec0ff */
[----:B0-----:R-:W-:-:S04]  /*40a60*/  @!P5 IADD3 R56, P3, P4, R14, R16, R11 ;  /* 0x000000100e38d210 */ /* 0x001fc80007c7e00b */
[----:B------:R-:W-:-:S05]  /*40a70*/  @!P5 IADD3.X R57, R29, R17, R10, P3, P4 ;  /* 0x000000111d39d210 */ /* 0x000fca0001fe840a */
[----:B------:R-:W0:Y:S01]  /*40a80*/  @!P0 LDC.64 R16, c[0x0][0x5c0] ;  /* 0x00017000ff108b82 */ /* 0x000e220000000a00 */
[----:B------:R-:W-:-:S04]  /*40a90*/  @P5 LOP3.LUT R0, R0, 0x40000, RZ, 0xfc, !PT ;  /* 0x0004000000005812 */ /* 0x000fc800078efcff */
[----:B------:R-:W-:-:S04]  /*40aa0*/  LOP3.LUT R0, R0, 0xffffff7f, RZ, 0xc0, !PT ;  /* 0xffffff7f00007812 */ /* 0x000fc800078ec0ff */
[----:B------:R-:W-:Y:S02]  /*40ab0*/  @P0 LOP3.LUT R0, R0, 0x80, RZ, 0xfc, !PT ;  /* 0x0000008000000812 */ /* 0x000fe400078efcff */
[----:B0-----:R-:W-:-:S04]  /*40ac0*/  @!P0 IADD3 R30, P3, P4, R14, R16, R11 ;  /* 0x000000100e1e8210 */ /* 0x001fc80007c7e00b */
[----:B------:R-:W-:Y:S02]  /*40ad0*/  @!P0 IADD3.X R31, R29, R17, R10, P3, P4 ;  /* 0x000000111d1f8210 */ /* 0x000fe40001fe840a */
[----:B------:R-:W-:-:S04]  /*40ae0*/  ISETP.GE.AND P0, PT, R13, 0x89, PT ;  /* 0x000000890d00780c */ /* 0x000fc80003f06270 */
[C---:B------:R-:W-:Y:S02]  /*40af0*/  ISETP.LT.OR P4, PT, R28.reuse, 0x11, !P0 ;  /* 0x000000111c00780c */ /* 0x040fe40004781670 */
[----:B------:R-:W-:-:S11]  /*40b00*/  ISETP.LT.OR P6, PT, R28, 0x12, !P1 ;  /* 0x000000121c00780c */ /* 0x000fd60004fc1670 */
[----:B------:R-:W0:Y:S01]  /*40b10*/  @!P4 LDC.64 R16, c[0x0][0x5c0] ;  /* 0x00017000ff10cb82 */ /* 0x000e220000000a00 */
[----:B------:R-:W-:-:S05]  /*40b20*/  F2FP.SATFINITE.E4M3.F32.PACK_AB_MERGE_C R15, RZ, R15, RZ ;  /* 0x0000000fff0f723e */ /* 0x000fca00048070ff */
[----:B------:R1:W-:Y:S02]  /*40b30*/  @!P6 STG.E.U8 desc[UR4][R24.64+0x11], R15 ;  /* 0x0000110f1800e986 */ /* 0x0003e4000c101104 */
[----:B-1----:R-:W-:-:S04]  /*40b40*/  @!P4 IADD3 R15, P3, P5, R3, R14, R9 ;  /* 0x0000000e030fc210 */ /* 0x002fc80007d7e009 */
[----:B------:R-:W-:Y:S02]  /*40b50*/  @!P4 IADD3.X R18, R2, R29, R8, P3, P5 ;  /* 0x0000001d0212c210 */ /* 0x000fe40001fea408 */
[----:B0-----:R-:W-:Y:S01]  /*40b60*/  @!P4 IADD3 R16, P3, R15, R16, RZ ;  /* 0x000000100f10c210 */ /* 0x001fe20007f7e0ff */
[----:B----4-:R-:W-:Y:S02]  /*40b70*/  FMUL R15, R60, UR61 ;  /* 0x0000003d3c0f7c20 */ /* 0x010fe40008400000 */
[----:B------:R-:W4:Y:S02]  /*40b80*/  LDL.LU R60, [R1+0x2c8] ;  /* 0x0002c800013c7983 */ /* 0x000f240000300800 */
[----:B------:R-:W-:Y:S01]  /*40b90*/  @!P4 IMAD.X R17, R18, 0x1, R17, P3 ;  /* 0x000000011211c824 */ /* 0x000fe200018e0611 */
[----:B------:R-:W-:-:S13]  /*40ba0*/  ISETP.LT.OR P3, PT, R28, 0x12, !P0 ;  /* 0x000000121c00780c */ /* 0x000fda0004761670 */
[----:B------:R-:W0:Y:S01]  /*40bb0*/  @!P3 LDC.64 R18, c[0x0][0x5c0] ;  /* 0x00017000ff12bb82 */ /* 0x000e220000000a00 */
[----:B------:R-:W-:Y:S02]  /*40bc0*/  F2FP.SATFINITE.E4M3.F32.PACK_AB_MERGE_C R15, RZ, R15, RZ ;  /* 0x0000000fff0f723e */ /* 0x000fe400048070ff */
[----:B------:R-:W-:-:S03]  /*40bd0*/  @!P3 IADD3 R24, P5, P6, R3, R14, R9 ;  /* 0x0000000e0318b210 */ /* 0x000fc60007ebe009 */
[----:B------:R1:W-:Y:S01]  /*40be0*/  @!P4 STG.E.U8 desc[UR4][R16.64+0x10], R15 ;  /* 0x0000100f1000c986 */ /* 0x0003e2000c101104 */
[----:B------:R-:W-:Y:S02]  /*40bf0*/  @!P3 IADD3.X R25, R2, R29, R8, P5, P6 ;  /* 0x0000001d0219b210 */ /* 0x000fe40002fec408 */
[----:B0-----:R-:W-:-:S05]  /*40c00*/  @!P3 IADD3 R18, P4, R24, R18, RZ ;  /* 0x000000121812b210 */ /* 0x001fca0007f9e0ff */
[----:B------:R-:W-:Y:S01]  /*40c10*/  @!P3 IMAD.X R19, R25, 0x1, R19, P4 ;  /* 0x000000011913b824 */ /* 0x000fe200020e0613 */
[----:B------:R-:W-:-:S13]  /*40c20*/  ISETP.LT.OR P2, PT, R28, 0x29, !P2 ;  /* 0x000000291c00780c */ /* 0x000fda0005741670 */
[----:B-1----:R-:W0:Y:S01]  /*40c30*/  @!P2 LDC.64 R16, c[0x0][0x5c0] ;  /* 0x00017000ff10ab82 */ /* 0x002e220000000a00 */
[----:B--2---:R-:W-:Y:S02]  /*40c40*/  FMUL R15, R59, UR61 ;  /* 0x0000003d3b0f7c20 */ /* 0x004fe40008400000 */
[----:B------:R-:W2:Y:S03]  /*40c50*/  LDL.LU R59, [R1+0x2cc] ;  /* 0x0002cc00013b7983 */ /* 0x000ea60000300800 */
[----:B------:R-:W-:-:S05]  /*40c60*/  F2FP.SATFINITE.E4M3.F32.PACK_AB_MERGE_C R15, RZ, R15, RZ ;  /* 0x0000000fff0f723e */ /* 0x000fca00048070ff */
[----:B------:R3:W-:Y:S02]  /*40c70*/  @!P3 STG.E.U8 desc[UR4][R18.64+0x11], R15 ;  /* 0x0000110f1200b986 */ /* 0x0007e4000c101104 */
[----:B---3--:R-:W-:Y:S02]  /*40c80*/  FMUL R15, R58, UR61 ;  /* 0x0000003d3a0f7c20 */ /* 0x008fe40008400000 */
[----:B------:R-:W3:Y:S04]  /*40c90*/  LDL.LU R58, [R1+0x2d0] ;  /* 0x0002d000013a7983 */ /* 0x000ee80000300800 */
[----:B------:R-:W3:Y:S04]  /*40ca0*/  LDL.LU R69, [R1+0x2d4] ;  /* 0x0002d40001457983 */ /* 0x000ee80000300800 */
[----:B------:R-:W3:Y:S01]  /*40cb0*/  LDL.LU R68, [R1+0x2d8] ;  /* 0x0002d80001447983 */ /* 0x000ee20000300800 */
[----:B0-----:R-:W-:-:S02]  /*40cc0*/  @!P2 IADD3 R44, P5, P6, R14, R16, R11 ;  /* 0x000000100e2ca210 */ /* 0x001fc40007ebe00b */
[----:B------:R-:W-:Y:S01]  /*40cd0*/  LOP3.LUT R0, R0, 0xfff7ffff, RZ, 0xc0, !PT ;  /* 0xfff7ffff00007812 */ /* 0x000fe200078ec0ff */
[----:B------:R-:W3:Y:S01]  /*40ce0*/  LDL.LU R70, [R1+0x2dc] ;  /* 0x0002dc0001467983 */ /* 0x000ee20000300800 */
[----:B------:R-:W-:Y:S02]  /*40cf0*/  @!P2 IADD3.X R45, R29, R17, R10, P5, P6 ;  /* 0x000000111d2da210 */ /* 0x000fe40002fec40a */
[----:B------:R-:W-:-:S04]  /*40d00*/  ISETP.GE.AND P6, PT, R13, 0x101, PT ;  /* 0x000001010d00780c */ /* 0x000fc80003fc6270 */
[----:B------:R-:W-:Y:S02]  /*40d10*/  ISETP.LT.OR P6, PT, R28, 0x2a, !P6 ;  /* 0x0000002a1c00780c */ /* 0x000fe400077c1670 */
[----:B------:R-:W-:-:S11]  /*40d20*/  @P2 LOP3.LUT R0, R0, 0x80000, RZ, 0xfc, !PT ;  /* 0x0008000000002812 */ /* 0x000fd600078efcff */
[----:B------:R-:W0:Y:S01]  /*40d30*/  @!P6 LDC.64 R16, c[0x0][0x5c0] ;  /* 0x00017000ff10eb82 */ /* 0x000e220000000a00 */
[----:B------:R-:W-:-:S04]  /*40d40*/  LOP3.LUT P2, RZ, R7, 0x20000, RZ, 0xc0, !PT ;  /* 0x0002000007ff7812 */ /* 0x000fc8000784c0ff */
        /* <DEDUP_REMOVED lines=10> */
[----:B------:R-:W-:Y:S02]  /*40df0*/  ISETP.LT.OR P6, PT, R28, 0x19, !P1 ;  /* 0x000000191c00780c */ /* 0x000fe40004fc1670 */
[----:B0-----:R-:W-:-:S04]  /*40e00*/  @!P5 IADD3 R62, P3, P4, R14, R16, R3 ;  /* 0x000000100e3ed210 */ /* 0x001fc80007c7e003 */
[----:B------:R-:W-:Y:S02]  /*40e10*/  @!P5 IADD3.X R63, R29, R17, R2, P3, P4 ;  /* 0x000000111d3fd210 */ /* 0x000fe40001fe8402 */
[----:B------:R-:W-:Y:S02]  /*40e20*/  ISETP.LT.OR P4, PT, R28, 0x19, !P0 ;  /* 0x000000191c00780c */ /* 0x000fe40004781670 */
[----:B------:R-:W-:-:S05]  /*40e30*/  F2FP.SATFINITE.E4M3.F32.PACK_AB_MERGE_C R15, RZ, R15, RZ ;  /* 0x0000000fff0f723e */ /* 0x000fca00048070ff */
[----:B------:R4:W-:Y:S01]  /*40e40*/  @!P6 STG.E.U8 desc[UR4][R26.64+0x18], R15 ;  /* 0x0000180f1a00e986 */ /* 0x0009e2000c101104 */
[----:B------:R-:W-:-:S05]  /*40e50*/  ISETP.LT.OR P6, PT, R28, 0x1a, !P1 ;  /* 0x0000001a1c00780c */ /* 0x000fca0004fc1670 */
[----:B------:R-:W0:Y:S01]  /*40e60*/  @!P4 LDC.64 R16, c[0x0][0x5c0] ;  /* 0x00017000ff10cb82 */ /* 0x000e220000000a00 */
[----:B----4-:R-:W-:-:S05]  /*40e70*/  FMUL R15, R60, UR61 ;  /* 0x0000003d3c0f7c20 */ /* 0x010fca0008400000 */
[----:B------:R-:W-:-:S05]  /*40e80*/  F2FP.SATFINITE.E4M3.F32.PACK_AB_MERGE_C R15, RZ, R15, RZ ;  /* 0x0000000fff0f723e */ /* 0x000fca00048070ff */
[----:B------:R1:W-:Y:S02]  /*40e90*/  @!P6 STG.E.U8 desc[UR4][R22.64+0x19], R15 ;  /* 0x0000190f1600e986 */ /* 0x0003e4000c101104 */
[----:B-1----:R-:W-:-:S04]  /*40ea0*/  @!P4 IADD3 R15, P3, P5, R3, R14, R9 ;  /* 0x0000000e030fc210 */ /* 0x002fc80007d7e009 */
[----:B------:R-:W-:Y:S02]  /*40eb0*/  @!P4 IADD3.X R18, R2, R29, R8, P3, P5 ;  /* 0x0000001d0212c210 */ /* 0x000fe40001fea408 */
[----:B0-----:R-:W-:-:S05]  /*40ec0*/  @!P4 IADD3 R16, P3, R15, R16, RZ ;  /* 0x000000100f10c210 */ /* 0x001fca0007f7e0ff */
[----:B------:R-:W-:Y:S01]  /*40ed0*/  @!P4 IMAD.X R17, R18, 0x1, R17, P3 ;  /* 0x000000011211c824 */ /* 0x000fe200018e0611 */
[----:B------:R-:W-:-:S13]  /*40ee0*/  ISETP.LT.OR P3, PT, R28, 0x1a, !P0 ;  /* 0x0000001a1c00780c */ /* 0x000fda0004761670 */
[----:B------:R-:W0:Y:S01]  /*40ef0*/  @!P3 LDC.64 R18, c[0x0][0x5c0] ;  /* 0x00017000ff12bb82 */ /* 0x000e220000000a00 */
[----:B------:R-:W-:-:S04]  /*40f00*/  @!P3 IADD3 R22, P5, P6, R3, R14, R9 ;  /* 0x0000000e0316b210 */ /* 0x000fc80007ebe009 */
[----:B------:R-:W-:Y:S02]  /*40f10*/  @!P3 IADD3.X R23, R2, R29, R8, P5, P6 ;  /* 0x0000001d0217b210 */ /* 0x000fe40002fec408 */
[----:B------:R-:W-:Y:S01]  /*40f20*/  ISETP.LT.OR P0, PT, R28, 0x39, !P2 ;  /* 0x000000391c00780c */ /* 0x000fe20005701670 */
[----:B--2---:R-:W-:-:S05]  /*40f30*/  FMUL R15, R59, UR61 ;  /* 0x0000003d3b0f7c20 */ /* 0x004fca0008400000 */
[----:B------:R-:W-:-:S05]  /*40f40*/  F2FP.SATFINITE.E4M3.F32.PACK_AB_MERGE_C R15, RZ, R15, RZ ;  /* 0x0000000fff0f723e */ /* 0x000fca00048070ff */
[----:B------:R1:W-:Y:S01]  /*40f50*/  @!P4 STG.E.U8 desc[UR4][R16.64+0x18], R15 ;  /* 0x0000180f1000c986 */ /* 0x0003e2000c101104 */
[----:B0-----:R-:W-:-:S05]  /*40f60*/  @!P3 IADD3 R18, P4, R22, R18, RZ ;  /* 0x000000121612b210 */ /* 0x001fca0007f9e0ff */
[----:B------:R-:W-:Y:S01]  /*40f70*/  @!P3 IMAD.X R19, R23, 0x1, R19, P4 ;  /* 0x000000011713b824 */ /* 0x000fe200020e0613 */
[----:B-1----:R-:W0:Y:S01]  /*40f80*/  @!P0 LDC.64 R16, c[0x0][0x5c0] ;  /* 0x00017000ff108b82 */ /* 0x002e220000000a00 */
[----:B---3--:R-:W-:-:S05]  /*40f90*/  FMUL R15, R58, UR61 ;  /* 0x0000003d3a0f7c20 */ /* 0x008fca0008400000 */
[----:B------:R-:W-:-:S05]  /*40fa0*/  F2FP.SATFINITE.E4M3.F32.PACK_AB_MERGE_C R15, RZ, R15, RZ ;  /* 0x0000000fff0f723e */ /* 0x000fca00048070ff */
[----:B------:R1:W-:Y:S02]  /*40fb0*/  @!P3 STG.E.U8 desc[UR4][R18.64+0x19], R15 ;  /* 0x0000190f1200b986 */ /* 0x0003e4000c101104 */
[----:B-1----:R-:W-:Y:S02]  /*40fc0*/  FMUL R15, R69, UR61 ;  /* 0x0000003d450f7c20 */ /* 0x002fe40008400000 */
[----:B------:R-:W2:Y:S01]  /*40fd0*/  LDL.LU R69, [R1+0x2e0] ;  /* 0x0002e00001457983 */ /* 0x000ea20000300800 */
[----:B------:R-:W-:Y:S02]  /*40fe0*/  LOP3.LUT R0, R0, 0xffbfffff, RZ, 0xc0, !PT ;  /* 0xffbfffff00007812 */ /* 0x000fe400078ec0ff */
[----:B0-----:R-:W-:Y:S02]  /*40ff0*/  @!P0 IADD3 R64, P5, P6, R14, R16, R3 ;  /* 0x000000100e408210 */ /* 0x001fe40007ebe003 */
[----:B------:R-:W-:Y:S02]  /*41000*/  @P0 LOP3.LUT R0, R0, 0x400000, RZ, 0xfc, !PT ;  /* 0x0040000000000812 */ /* 0x000fe400078efcff */
[----:B------:R-:W-:-:S02]  /*41010*/  @!P0 IADD3.X R65, R29, R17, R2, P5, P6 ;  /* 0x000000111d418210 */ /* 0x000fc40002fec402 */
[----:B------:R-:W-:Y:S02]  /*41020*/  LOP3.LUT P5, RZ, R0, 0x1000, RZ, 0xc0, !PT ;  /* 0x0000100000ff7812 */ /* 0x000fe400078ac0ff */
[----:B------:R-:W-:-:S11]  /*41030*/  F2FP.SATFINITE.E4M3.F32.PACK_AB_MERGE_C R15, RZ, R15, RZ ;  /* 0x0000000fff0f723e */ /* 0x000fd600048070ff */
[----:B------:R0:W-:Y:S02]  /*41040*/  @!P5 STG.E.U8 desc[UR4][R46.64+0x10], R15 ;  /* 0x0000100f2e00d986 */ /* 0x0001e4000c101104 */
[----:B0-----:R-:W-:Y:S02]  /*41050*/  FMUL R15, R68, UR61 ;  /* 0x0000003d440f7c20 */ /* 0x001fe40008400000 */
[----:B------:R-:W3:Y:S01]  /*41060*/  LDL.LU R68, [R1+0x2e4] ;  /* 0x0002e40001447983 */ /* 0x000ee20000300800 */
[----:B------:R-:W-:Y:S02]  /*41070*/  ISETP.LT.OR P0, PT, R28, 0x3a, !P2 ;  /* 0x0000003a1c00780c */ /* 0x000fe40005701670 */
[----:B------:R-:W-:-:S11]  /*41080*/  LOP3.LUT R7, R7, 0xffffbfff, RZ, 0xc0, !PT ;  /* 0xffffbfff07077812 */ /* 0x000fd600078ec0ff */
[----:B------:R-:W0:Y:S01]  /*41090*/  @!P0 LDC.64 R16, c[0x0][0x5c0] ;  /* 0x00017000ff108b82 */ /* 0x000e220000000a00 */
[----:B------:R-:W-:Y:S02]  /*410a0*/  @P2 LOP3.LUT R7, R7, 0x4000, RZ, 0xfc, !PT ;  /* 0x0000400007072812 */ /* 0x000fe400078efcff */
        /* <DEDUP_REMOVED lines=8> */
[C---:B------:R-:W-:Y:S02]  /*41130*/  LOP3.LUT P6, RZ, R0.reuse, 0x10, RZ, 0xc0, !PT ;  /* 0x0000001000ff7812 */ /* 0x040fe400078cc0ff */
[----:B------:R-:W-:-:S04]  /*41140*/  LOP3.LUT R0, R0, 0xfffffbff, RZ, 0xc0, !PT ;  /* 0xfffffbff00007812 */ /* 0x000fc800078ec0ff */
[----:B------:R-:W-:Y:S02]  /*41150*/  @P0 LOP3.LUT R0, R0, 0x400, RZ, 0xfc, !PT ;  /* 0x0000040000000812 */ /* 0x000fe400078efcff */
[----:B------:R-:W-:Y:S02]  /*41160*/  LOP3.LUT P0, RZ, R7, 0x10000, RZ, 0xc0, !PT ;  /* 0x0001000007ff7812 */ /* 0x000fe4000780c0ff */
[----:B0-----:R-:W-:-:S04]  /*41170*/  @!P2 IADD3 R26, P3, P4, R14, R16, R9 ;  /* 0x000000100e1aa210 */ /* 0x001fc80007c7e009 */
[----:B------:R-:W-:Y:S02]  /*41180*/  @!P2 IADD3.X R27, R29, R17, R8, P3, P4 ;  /* 0x000000111d1ba210 */ /* 0x000fe40001fe8408 */
[----:B------:R-:W-:-:S13]  /*41190*/  ISETP.LT.OR P4, PT, R28, 0x11, !P0 ;  /* 0x000000111c00780c */ /* 0x000fda0004781670 */
[----:B------:R-:W0:Y:S01]  /*411a0*/  @!P4 LDC.64 R16, c[0x0][0x5c0] ;  /* 0x00017000ff10cb82 */ /* 0x000e220000000a00 */
[----:B------:R-:W-:-:S05]  /*411b0*/  F2FP.SATFINITE.E4M3.F32.PACK_AB_MERGE_C R15, RZ, R15, RZ ;  /* 0x0000000fff0f723e */ /* 0x000fca00048070ff */
[----:B------:R1:W-:Y:S02]  /*411c0*/  @!P6 STG.E.U8 desc[UR4][R40.64+0x11], R15 ;  /* 0x0000110f2800e986 */ /* 0x0003e4000c101104 */
[----:B-1----:R-:W-:-:S04]  /*411d0*/  @!P4 IADD3 R15, P3, P5, R3, R14, R11 ;  /* 0x0000000e030fc210 */ /* 0x002fc80007d7e00b */
[----:B------:R-:W-:Y:S02]  /*411e0*/  @!P4 IADD3.X R18, R2, R29, R10, P3, P5 ;  /* 0x0000001d0212c210 */ /* 0x000fe40001fea40a */
[----:B0-----:R-:W-:Y:S01]  /*411f0*/  @!P4 IADD3 R16, P3, R15, R16, RZ ;  /* 0x000000100f10c210 */ /* 0x001fe20007f7e0ff */
[----:B------:R-:W-:Y:S02]  /*41200*/  FMUL R15, R70, UR61 ;  /* 0x0000003d460f7c20 */ /* 0x000fe40008400000 */
[----:B------:R-:W4:Y:S02]  /*41210*/  LDL.LU R70, [R1+0x2e8] ;  /* 0x0002e80001467983 */ /* 0x000f240000300800 */
[----:B------:R-:W-:Y:S01]  /*41220*/  @!P4 IMAD.X R17, R18, 0x1, R17, P3 ;  /* 0x000000011211c824 */ /* 0x000fe200018e0611 */
[----:B------:R-:W-:-:S05]  /*41230*/  F2FP.SATFINITE.E4M3.F32.PACK_AB_MERGE_C R15, RZ, R15, RZ ;  /* 0x0000000fff0f723e */ /* 0x000fca00048070ff */
[----:B------:R2:W-:Y:S01]  /*41240*/  @!P4 STG.E.U8 desc[UR4][R16.64+0x10], R15 ;  /* 0x0000100f1000c986 */ /* 0x0005e2000c101104 */
[----:B------:R-:W-:-:S13]  /*41250*/  ISETP.LT.OR P3, PT, R28, 0x12, !P0 ;  /* 0x000000121c00780c */ /* 0x000fda0004761670 */
[----:B------:R-:W0:Y:S01]  /*41260*/  @!P3 LDC.64 R18, c[0x0][0x5c0] ;  /* 0x00017000ff12bb82 */ /* 0x000e220000000a00 */
[----:B------:R-:W-:-:S04]  /*41270*/  @!P3 IADD3 R22, P5, P6, R3, R14, R11 ;  /* 0x0000000e0316b210 */ /* 0x000fc80007ebe00b */
[----:B------:R-:W-:Y:S02]  /*41280*/  @!P3 IADD3.X R23, R2, R29, R10, P5, P6 ;  /* 0x0000001d0217b210 */ /* 0x000fe40002fec40a */
[----:B0-----:R-:W-:-:S05]  /*41290*/  @!P3 IADD3 R18, P4, R22, R18, RZ ;  /* 0x000000121612b210 */ /* 0x001fca0007f9e0ff */
[----:B------:R-:W-:Y:S02]  /*412a0*/  @!P3 IMAD.X R19, R23, 0x1, R19, P4 ;  /* 0x000000011713b824 */ /* 0x000fe400020e0613 */
[----:B--2---:R-:W-:Y:S02]  /*412b0*/  FMUL R15, R69, UR61 ;  /* 0x0000003d450f7c20 */ /* 0x004fe40008400000 */
[----:B------:R-:W2:Y:S03]  /*412c0*/  LDL.LU R69, [R1+0x2ec] ;  /* 0x0002ec0001457983 */ /* 0x000ea60000300800 */
[----:B------:R-:W-:-:S05]  /*412d0*/  F2FP.SATFINITE.E4M3.F32.PACK_AB_MERGE_C R15, RZ, R15, RZ ;  /* 0x0000000fff0f723e */ /* 0x000fca00048070ff */
[----:B------:R3:W-:Y:S02]  /*412e0*/  @!P3 STG.E.U8 desc[UR4][R18.64+0x11], R15 ;  /* 0x0000110f1200b986 */ /* 0x0007e4000c101104 */
[----:B---3--:R-:W-:Y:S02]  /*412f0*/  FMUL R15, R68, UR61 ;  /* 0x0000003d440f7c20 */ /* 0x008fe40008400000 */
[----:B------:R-:W3:Y:S01]  /*41300*/  LDL.LU R68, [R1+0x2f0] ;  /* 0x0002f00001447983 */ /* 0x000ee20000300800 */
[----:B------:R-:W-:Y:S02]  /*41310*/  LOP3.LUT P2, RZ, R0, 0x1, RZ, 0xc0, !PT ;  /* 0x0000000100ff7812 */ /* 0x000fe4000784c0ff */
[----:B------:R-:W-:Y:S01]  /*41320*/  LOP3.LUT R7, R7, 0xffff7fff, RZ, 0xc0, !PT ;  /* 0xffff7fff07077812 */ /* 0x000fe200078ec0ff */
[----:B------:R-:W3:Y:S04]  /*41330*/  LDL.LU R73, [R1+0x2f4] ;  /* 0x0002f40001497983 */ /* 0x000ee80000300800 */
[----:B------:R-:W3:Y:S01]  /*41340*/  LDL.LU R72, [R1+0x2f8] ;  /* 0x0002f80001487983 */ /* 0x000ee20000300800 */
[----:B------:R-:W-:-:S03]  /*41350*/  F2FP.SATFINITE.E4M3.F32.PACK_AB_MERGE_C R15, RZ, R15, RZ ;  /* 0x0000000fff0f723e */ /* 0x000fc600048070ff */
[----:B------:R-:W3:Y:S02]  /*41360*/  LDL.LU R77, [R1+0x2fc] ;  /* 0x0002fc00014d7983 */ /* 0x000ee40000300800 */
[----:B------:R-:W-:Y:S02]  /*41370*/  @P2 LOP3.LUT R7, R7, 0x8000, RZ, 0xfc, !PT ;  /* 0x0000800007072812 */ /* 0x000fe400078efcff */
[----:B------:R-:W-:Y:S01]  /*41380*/  ISETP.LT.OR P2, PT, R28, 0x39, !P1 ;  /* 0x000000391c00780c */ /* 0x000fe20004f41670 */
[----:B------:R-:W3:Y:S04]  /*41390*/  LDL.LU R76, [R1+0x300] ;  /* 0x00030000014c7983 */ /* 0x000ee80000300800 */
[----:B------:R-:W3:Y:S04]  /*413a0*/  LDL.LU R83, [R1+0x304] ;  /* 0x0003040001537983 */ /* 0x000ee80000300800 */
[----:B------:R-:W3:Y:S04]  /*413b0*/  LDL.LU R82, [R1+0x308] ;  /* 0x0003080001527983 */ /* 0x000ee80000300800 */
[----:B------:R-:W0:Y:S01]  /*413c0*/  @!P2 LDC.64 R16, c[0x0][0x5c0] ;  /* 0x00017000ff10ab82 */ /* 0x000e220000000a00 */
[----:B------:R-:W3:Y:S04]  /*413d0*/  LDL.LU R81, [R1+0x30c] ;  /* 0x00030c0001517983 */ /* 0x000ee80000300800 */
[----:B------:R-:W3:Y:S04]  /*413e0*/  LDL.LU R80, [R1+0x310] ;  /* 0x0003100001507983 */ /* 0x000ee80000300800 */
[----:B------:R-:W3:Y:S01]  /*413f0*/  LDL.LU R84, [R1+0x314] ;  /* 0x0003140001547983 */ /* 0x000ee20000300800 */
[----:B0-----:R-:W-:-:S04]  /*41400*/  @!P2 IADD3 R40, P5, P6, R14, R16, R9 ;  /* 0x000000100e28a210 */ /* 0x001fc80007ebe009 */
[----:B------:R-:W-:Y:S02]  /*41410*/  @!P2 IADD3.X R41, R29, R17, R8, P5, P6 ;  /* 0x000000111d29a210 */ /* 0x000fe40002fec408 */
[----:B------:R-:W-:-:S13]  /*41420*/  ISETP.LT.OR P2, PT, R28, 0x3a, !P1 ;  /* 0x0000003a1c00780c */ /* 0x000fda0004f41670 */
[----:B------:R-:W0:Y:S01]  /*41430*/  @!P2 LDC.64 R16, c[0x0][0x5c0] ;  /* 0x00017000ff10ab82 */ /* 0x000e220000000a00 */
[----:B------:R-:W-:Y:S02]  /*41440*/  ISETP.GE.AND P6, PT, R13, 0x101, PT ;  /* 0x000001010d00780c */ /* 0x000fe40003fc6270 */
[----:B------:R-:W-:Y:S02]  /*41450*/  LOP3.LUT P5, RZ, R0, 0x2000, RZ, 0xc0, !PT ;  /* 0x0000200000ff7812 */ /* 0x000fe400078ac0ff */
[----:B0-----:R-:W-:-:S04]  /*41460*/  @!P2 IADD3 R22, P3, P4, R14, R16, R9 ;  /* 0x000000100e16a210 */ /* 0x001fc80007c7e009 */
[----:B------:R-:W-:Y:S02]  /*41470*/  @!P2 IADD3.X R23, R29, R17, R8, P3, P4 ;  /* 0x000000111d17a210 */ /* 0x000fe40001fe8408 */
[----:B------:R-:W-:-:S13]  /*41480*/  ISETP.LT.OR P2, PT, R28, 0x31, !P6 ;  /* 0x000000311c00780c */ /* 0x000fda0007741670 */
[----:B------:R-:W0:Y:S01]  /*41490*/  @!P2 LDC.64 R16, c[0x0][0x5c0] ;  /* 0x00017000ff10ab82 */ /* 0x000e220000000a00 */
[----:B------:R1:W-:Y:S01]  /*414a0*/  @!P5 STG.E.U8 desc[UR4][R42.64+0x18], R15 ;  /* 0x0000180f2a00d986 */ /* 0x0003e2000c101104 */
[----:B------:R-:W-:Y:S02]  /*414b0*/  ISETP.LT.OR P5, PT, R28, 0x32, !P6 ;  /* 0x000000321c00780c */ /* 0x000fe400077a1670 */
[----:B0-----:R-:W-:-:S04]  /*414c0*/  @!P2 IADD3 R46, P3, P4, R14, R16, R11 ;  /* 0x000000100e2ea210 */ /* 0x001fc80007c7e00b */
[----:B------:R-:W-:-:S07]  /*414d0*/  @!P2 IADD3.X R47, R29, R17, R10, P3, P4 ;  /* 0x000000111d2fa210 */ /* 0x000fce0001fe840a */
[----:B------:R-:W1:Y:S01]  /*414e0*/  @!P5 LDC.64 R16, c[0x0][0x5c0] ;  /* 0x00017000ff10db82 */ /* 0x000e620000000a00 */
[----:B------:R-:W-:Y:S02]  /*414f0*/  LOP3.LUT R0, R0, 0xfeffffff, RZ, 0xc0, !PT ;  /* 0xfeffffff00007812 */ /* 0x000fe400078ec0ff */
[----:B-1----:R-:W-:-:S04]  /*41500*/  @!P5 IADD3 R42, P3, P4, R14, R16, R11 ;  /* 0x000000100e2ad210 */ /* 0x002fc80007c7e00b */
        /* <DEDUP_REMOVED lines=18> */
[C---:B------:R-:W-:Y:S02]  /*41630*/  ISETP.LT.OR P2, PT, R28.reuse, 0x39, !P0 ;  /* 0x000000391c00780c */ /* 0x040fe40004741670 */
[----:B------:R-:W-:-:S05]  /*41640*/  ISETP.LT.OR P0, PT, R28, 0x3a, !P0 ;  /* 0x0000003a1c00780c */ /* 0x000fca0004701670 */
[----:B------:R-:W0:Y:S01]  /*41650*/  @!P3 LDC.64 R18, c[0x0][0x5c0] ;  /* 0x00017000ff12bb82 */ /* 0x000e220000000a00 */
[----:B------:R-:W-:Y:S01]  /*41660*/  @!P3 IADD3 R20, P5, P6, R3, R14, R11 ;  /* 0x0000000e0314b210 */ /* 0x000fe20007ebe00b */
[----:B--2---:R-:W-:-:S05]  /*41670*/  FMUL R15, R69, UR61 ;  /* 0x0000003d450f7c20 */ /* 0x004fca0008400000 */
[----:B------:R-:W-:-:S05]  /*41680*/  F2FP.SATFINITE.E4M3.F32.PACK_AB_MERGE_C R15, RZ, R15, RZ ;  /* 0x0000000fff0f723e */ /* 0x000fca00048070ff */
[----:B------:R1:W-:Y:S02]  /*41690*/  @!P4 STG.E.U8 desc[UR4][R16.64+0x18], R15 ;  /* 0x0000180f1000c986 */ /* 0x0003e4000c101104 */
[----:B-1----:R-:W1:Y:S01]  /*416a0*/  @!P2 LDC.64 R16, c[0x0][0x5c0] ;  /* 0x00017000ff10ab82 */ /* 0x002e620000000a00 */
[----:B------:R-:W-:Y:S02]  /*416b0*/  @!P3 IADD3.X R21, R2, R29, R10, P5, P6 ;  /* 0x0000001d0215b210 */ /* 0x000fe40002fec40a */
[----:B0-----:R-:W-:Y:S02]  /*416c0*/  @!P3 IADD3 R18, P4, R20, R18, RZ ;  /* 0x000000121412b210 */ /* 0x001fe40007f9e0ff */
[----:B-1----:R-:W-:-:S04]  /*416d0*/  @!P2 IADD3 R70, P5, P6, R14, R16, R11 ;  /* 0x000000100e46a210 */ /* 0x002fc80007ebe00b */
[----:B------:R-:W-:Y:S02]  /*416e0*/  @!P2 IADD3.X R71, R29, R17, R10, P5, P6 ;  /* 0x000000111d47a210 */ /* 0x000fe40002fec40a */
[----:B------:R-:W0:Y:S01]  /*416f0*/  @!P0 LDC.64 R16, c[0x0][0x5c0] ;  /* 0x00017000ff108b82 */ /* 0x000e220000000a00 */
[----:B---3--:R-:W-:Y:S01]  /*41700*/  FMUL R15, R68, UR61 ;  /* 0x0000003d440f7c20 */ /* 0x008fe20008400000 */
[----:B------:R-:W-:-:S04]  /*41710*/  @!P3 IMAD.X R19, R21, 0x1, R19, P4 ;  /* 0x000000011513b824 */ /* 0x000fc800020e0613 */
[----:B------:R-:W-:Y:S02]  /*41720*/  F2FP.SATFINITE.E4M3.F32.PACK_AB_MERGE_C R15, RZ, R15, RZ ;  /* 0x0000000fff0f723e */ /* 0x000fe400048070ff */
[----:B------:R-:W-:-:S03]  /*41730*/  ISETP.GE.AND P5, PT, R13, 0x1, PT ;  /* 0x000000010d00780c */ /* 0x000fc60003fa6270 */
[----:B------:R1:W-:Y:S01]  /*41740*/  @!P3 STG.E.U8 desc[UR4][R18.64+0x19], R15 ;  /* 0x0000190f1200b986 */ /* 0x0003e2000c101104 */
[----:B0-----:R-:W-:-:S04]  /*41750*/  @!P0 IADD3 R68, P3, P4, R14, R16, R11 ;  /* 0x000000100e448210 */ /* 0x001fc80007c7e00b */
[----:B------:R-:W-:Y:S02]  /*41760*/  @!P0 IADD3.X R69, R29, R17, R10, P3, P4 ;  /* 0x000000111d458210 */ /* 0x000fe40001fe840a */
[----:B------:R-:W-:-:S13]  /*41770*/  ISETP.LT.OR P3, PT, R28, 0x21, !P5 ;  /* 0x000000211c00780c */ /* 0x000fda0006f61670 */
[----:B------:R-:W0:Y:S01]  /*41780*/  @!P3 LDC.64 R16, c[0x0][0x5c0] ;  /* 0x00017000ff10bb82 */ /* 0x000e220000000a00 */
[----:B-1----:R-:W-:-:S05]  /*41790*/  FMUL R15, R73, UR61 ;  /* 0x0000003d490f7c20 */ /* 0x002fca0008400000 */
[----:B------:R-:W-:Y:S02]  /*417a0*/  F2FP.SATFINITE.E4M3.F32.PACK_AB_MERGE_C R15, RZ, R15, RZ ;  /* 0x0000000fff0f723e */ /* 0x000fe400048070ff */
[----:B0-----:R-:W-:-:S05]  /*417b0*/  @!P3 IADD3 R16, P4, R14, R16, RZ ;  /* 0x000000100e10b210 */ /* 0x001fca0007f9e0ff */
        /* <DEDUP_REMOVED lines=45> */
[----:B------:R0:W-:Y:S01]  /*41a90*/  @!P3 STG.E.U8 desc[UR4][R16.64+0x28], R15 ;  /* 0x0000280f1000b986 */ /* 0x0001e2000c101104 */
[----:B------:R-:W-:-:S13]  /*41aa0*/  ISETP.LT.OR P3, PT, R28, 0x2a, !P5 ;  /* 0x0000002a1c00780c */ /* 0x000fda0006f61670 */
[----:B0-----:R-:W0:Y:S01]  /*41ab0*/  @!P3 LDC.64 R16, c[0x0][0x5c0] ;  /* 0x00017000ff10bb82 */ /* 0x001e220000000a00 */
[----:B------:R-:W-:Y:S01]  /*41ac0*/  LOP3.LUT R0, R0, 0xdfffffff, RZ, 0xc0, !PT ;  /* 0xdfffffff00007812 */ /* 0x000fe200078ec0ff */
[----:B------:R-:W-:Y:S02]  /*41ad0*/  FMUL R15, R82, UR61 ;  /* 0x0000003d520f7c20 */ /* 0x000fe40008400000 */
[----:B------:R-:W3:Y:S01]  /*41ae0*/  LDL.LU R82, [R1+0x31c] ;  /* 0x00031c0001527983 */ /* 0x000ee20000300800 */
[----:B------:R-:W-:Y:S02]  /*41af0*/  @P6 LOP3.LUT R0, R0, 0x20000000, RZ, 0xfc, !PT ;  /* 0x2000000000006812 */ /* 0x000fe400078efcff */
[----:B------:R-:W-:Y:S01]  /*41b00*/  F2FP.SATFINITE.E4M3.F32.PACK_AB_MERGE_C R15, RZ, R15, RZ ;  /* 0x0000000fff0f723e */ /* 0x000fe200048070ff */
[----:B------:R-:W4:Y:S01]  /*41b10*/  LDL.LU R85, [R1+0x320] ;  /* 0x0003200001557983 */ /* 0x000f220000300800 */
[C---:B------:R-:W-:Y:S02]  /*41b20*/  LOP3.LUT P6, RZ, R0.reuse, 0x20000, RZ, 0xc0, !PT ;  /* 0x0002000000ff7812 */ /* 0x040fe400078cc0ff */
[----:B------:R-:W-:-:S02]  /*41b30*/  LOP3.LUT R0, R0, 0xefffffff, RZ, 0xc0, !PT ;  /* 0xefffffff00007812 */ /* 0x000fc400078ec0ff */
[----:B0-----:R-:W-:-:S05]  /*41b40*/  @!P3 IADD3 R16, P4, R14, R16, RZ ;  /* 0x000000100e10b210 */ /* 0x001fca0007f9e0ff */
[----:B------:R-:W-:-:S05]  /*41b50*/  @!P3 IMAD.X R17, R29, 0x1, R17, P4 ;  /* 0x000000011d11b824 */ /* 0x000fca00020e0611 */
[----:B------:R0:W-:Y:S01]  /*41b60*/  @!P3 STG.E.U8 desc[UR4][R16.64+0x29], R15 ;  /* 0x0000290f1000b986 */ /* 0x0001e2000c101104 */
[----:B------:R-:W-:Y:S01]  /*41b70*/  @P0 LOP3.LUT R0, R0, 0x10000000, RZ, 0xfc, !PT ;  /* 0x1000000000000812 */ /* 0x000fe200078efcff */
[----:B0-----:R-:W-:-:S03]  /*41b80*/  FMUL R15, R81, UR61 ;  /* 0x0000003d510f7c20 */ /* 0x001fc60008400000 */
[----:B------:R-:W-:Y:S02]  /*41b90*/  LOP3.LUT P0, RZ, R0, 0x10000, RZ, 0xc0, !PT ;  /* 0x0001000000ff7812 */ /* 0x000fe4000780c0ff */
[----:B------:R-:W-:Y:S02]  /*41ba0*/  F2FP.SATFINITE.E4M3.F32.PACK_AB_MERGE_C R15, RZ, R15, RZ ;  /* 0x0000000fff0f723e */ /* 0x000fe400048070ff */
[----:B------:R-:W-:-:S03]  /*41bb0*/  LOP3.LUT R7, R7, 0xffffdfff, RZ, 0xc0, !PT ;  /* 0xffffdfff07077812 */ /* 0x000fc600078ec0ff */
[----:B------:R0:W-:Y:S01]  /*41bc0*/  @!P6 STG.E.U8 desc[UR4][R54.64+0x28], R15 ;  /* 0x0000280f3600e986 */ /* 0x0001e2000c101104 */
[----:B------:R-:W-:Y:S02]  /*41bd0*/  @P2 LOP3.LUT R7, R7, 0x2000, RZ, 0xfc, !PT ;  /* 0x0000200007072812 */ /* 0x000fe400078efcff */
[----:B------:R-:W-:Y:S01]  /*41be0*/  ISETP.LT.OR P2, PT, R28, 0x41, !P1 ;  /* 0x000000411c00780c */ /* 0x000fe20004f41670 */
[----:B0-----:R-:W-:-:S12]  /*41bf0*/  FMUL R15, R80, UR61 ;  /* 0x0000003d500f7c20 */ /* 0x001fd80008400000 */
[----:B------:R-:W0:Y:S01]  /*41c00*/  @!P2 LDC.64 R16, c[0x0][0x5c0] ;  /* 0x00017000ff10ab82 */ /* 0x000e220000000a00 */
[----:B------:R-:W-:-:S05]  /*41c10*/  F2FP.SATFINITE.E4M3.F32.PACK_AB_MERGE_C R15, RZ, R15, RZ ;  /* 0x0000000fff0f723e */ /* 0x000fca00048070ff */
[----:B------:R1:W-:Y:S02]  /*41c20*/  @!P0 STG.E.U8 desc[UR4][R52.64+0x29], R15 ;  /* 0x0000290f34008986 */ /* 0x0003e4000c101104 */
[----:B-1----:R-:W-:Y:S02]  /*41c30*/  FMUL R15, R84, UR61 ;  /* 0x0000003d540f7c20 */ /* 0x002fe40008400000 */
[----:B------:R-:W4:Y:S01]  /*41c40*/  LDL.LU R84, [R1+0x324] ;  /* 0x0003240001547983 */ /* 0x000f220000300800 */
[----:B0-----:R-:W-:-:S03]  /*41c50*/  @!P2 IADD3 R48, P3, P4, R14, R16, R9 ;  /* 0x000000100e30a210 */ /* 0x001fc60007c7e009 */
[----:B------:R-:W4:Y:S01]  /*41c60*/  LDL.LU R86, [R1+0x328] ;  /* 0x0003280001567983 */ /* 0x000f220000300800 */
[----:B------:R-:W-:Y:S02]  /*41c70*/  @!P2 IADD3.X R49, R29, R17, R8, P3, P4 ;  /* 0x000000111d31a210 */ /* 0x000fe40001fe8408 */
[----:B------:R-:W-:-:S13]  /*41c80*/  ISETP.LT.OR P2, PT, R28, 0x42, !P1 ;  /* 0x000000421c00780c */ /* 0x000fda0004f41670 */
[----:B------:R-:W0:Y:S02]  /*41c90*/  @!P2 LDC.64 R16, c[0x0][0x5c0] ;  /* 0x00017000ff10ab82 */ /* 0x000e240000000a00 */
[----:B0-----:R-:W-:-:S04]  /*41ca0*/  @!P2 IADD3 R50, P3, P4, R14, R16, R9 ;  /* 0x000000100e32a210 */ /* 0x001fc80007c7e009 */
[----:B------:R-:W-:Y:S02]  /*41cb0*/  @!P2 IADD3.X R51, R29, R17, R8, P3, P4 ;  /* 0x000000111d33a210 */ /* 0x000fe40001fe8408 */
[----:B------:R-:W-:-:S13]  /*41cc0*/  ISETP.LT.OR P2, PT, R28, 0x49, !P1 ;  /* 0x000000491c00780c */ /* 0x000fda0004f41670 */
[----:B------:R-:W0:Y:S01]  /*41cd0*/  @!P2 LDC.64 R16, c[0x0][0x5c0] ;  /* 0x00017000ff10ab82 */ /* 0x000e220000000a00 */
[----:B------:R-:W-:Y:S02]  /*41ce0*/  ISETP.LT.OR P0, PT, R28, 0x4a, !P1 ;  /* 0x0000004a1c00780c */ /* 0x000fe40004f01670 */
[----:B0-----:R-:W-:-:S04]  /*41cf0*/  @!P2 IADD3 R54, P3, P4, R14, R16, R9 ;  /* 0x000000100e36a210 */ /* 0x001fc80007c7e009 */
[----:B------:R-:W-:-:S07]  /*41d00*/  @!P2 IADD3.X R55, R29, R17, R8, P3, P4 ;  /* 0x000000111d37a210 */ /* 0x000fce0001fe8408 */
[----:B------:R-:W0:Y:S01]  /*41d10*/  @!P0 LDC.64 R16, c[0x0][0x5c0] ;  /* 0x00017000ff108b82 */ /* 0x000e220000000a00 */
[----:B------:R-:W-:-:S04]  /*41d20*/  ISETP.GE.AND P2, PT, R13, 0x101, PT ;  /* 0x000001010d00780c */ /* 0x000fc80003f46270 */
[----:B------:R-:W-:Y:S02]  /*41d30*/  ISETP.LT.OR P5, PT, R28, 0x41, !P2 ;  /* 0x000000411c00780c */ /* 0x000fe400057a1670 */
[----:B------:R-:W-:Y:S02]  /*41d40*/  F2FP.SATFINITE.E4M3.F32.PACK_AB_MERGE_C R15, RZ, R15, RZ ;  /* 0x0000000fff0f723e */ /* 0x000fe400048070ff */
[----:B0-----:R-:W-:-:S04]  /*41d50*/  @!P0 IADD3 R52, P3, P4, R14, R16, R9 ;  /* 0x000000100e348210 */ /* 0x001fc80007c7e009 */
[----:B------:R-:W-:-:S05]  /*41d60*/  @!P0 IADD3.X R53, R29, R17, R8, P3, P4 ;  /* 0x000000111d358210 */ /* 0x000fca0001fe8408 */
[----:B------:R-:W0:Y:S01]  /*41d70*/  @!P5 LDC.64 R16, c[0x0][0x5c0] ;  /* 0x00017000ff10db82 */ /* 0x000e220000000a00 */
[----:B------:R-:W-:-:S13]  /*41d80*/  ISETP.LT.OR P0, PT, R28, 0x21, !P1 ;  /* 0x000000211c00780c */ /* 0x000fda0004f01670 */
[----:B------:R1:W-:Y:S01]  /*41d90*/  @!P0 STG.E.U8 desc[UR4][R36.64+0x20], R15 ;  /* 0x0000200f24008986 */ /* 0x0003e2000c101104 */
[----:B------:R-:W-:Y:S02]  /*41da0*/  ISETP.LT.OR P0, PT, R28, 0x42, !P2 ;  /* 0x000000421c00780c */ /* 0x000fe40005701670 */
[----:B0-----:R-:W-:-:S04]  /*41db0*/  @!P5 IADD3 R80, P3, P4, R14, R16, R11 ;  /* 0x000000100e50d210 */ /* 0x001fc80007c7e00b */
[----:B------:R-:W-:-:S07]  /*41dc0*/  @!P5 IADD3.X R81, R29, R17, R10, P3, P4 ;  /* 0x000000111d51d210 */ /* 0x000fce0001fe840a */
[----:B------:R-:W1:Y:S01]  /*41dd0*/  @!P0 LDC.64 R16, c[0x0][0x5c0] ;  /* 0x00017000ff108b82 */ /* 0x000e620000000a00 */
[----:B------:R-:W-:-:S04]  /*41de0*/  LOP3.LUT R0, R0, 0xbfffffff, RZ, 0xc0, !PT ;  /* 0xbfffffff00007812 */ /* 0x000fc800078ec0ff */
[----:B------:R-:W-:-:S04]  /*41df0*/  @P5 LOP3.LUT R0, R0, 0x40000000, RZ, 0xfc, !PT ;  /* 0x4000000000005812 */ /* 0x000fc800078efcff */
[----:B------:R-:W-:-:S04]  /*41e00*/  LOP3.LUT R0, R0, 0xfffffdff, RZ, 0xc0, !PT ;  /* 0xfffffdff00007812 */ /* 0x000fc800078ec0ff */
[----:B------:R-:W-:Y:S02]  /*41e10*/  @P0 LOP3.LUT R0, R0, 0x200, RZ, 0xfc, !PT ;  /* 0x0000020000000812 */ /* 0x000fe400078efcff */
[----:B-1----:R-:W-:-:S04]  /*41e20*/  @!P0 IADD3 R36, P3, P4, R14, R16, R11 ;  /* 0x000000100e248210 */ /* 0x002fc80007c7e00b */
[----:B------:R-:W-:Y:S02]  /*41e30*/  @!P0 IADD3.X R37, R29, R17, R10, P3, P4 ;  /* 0x000000111d258210 */ /* 0x000fe40001fe840a */
[----:B------:R-:W-:-:S04]  /*41e40*/  ISETP.GE.AND P0, PT, R13, 0x89, PT ;  /* 0x000000890d00780c */ /* 0x000fc80003f06270 */
[C---:B------:R-:W-:Y:S02]  /*41e50*/  ISETP.LT.OR P4, PT, R28.reuse, 0x21, !P0 ;  /* 0x000000211c00780c */ /* 0x040fe40004781670 */
[----:B------:R-:W-:Y:S01]  /*41e60*/  ISETP.LT.OR P6, PT, R28, 0x22, !P1 ;  /* 0x000000221c00780c */ /* 0x000fe20004fc1670 */
[----:B--2---:R-:W-:-:S10]  /*41e70*/  FMUL R15, R83, UR61 ;  /* 0x0000003d530f7c20 */ /* 0x004fd40008400000 */
[----:B------:R-:W0:Y:S01]  /*41e80*/  @!P4 LDC.64 R16, c[0x0][0x5c0] ;  /* 0x00017000ff10cb82 */ /* 0x000e220000000a00 */
        /* <DEDUP_REMOVED lines=8> */
[----:B---3--:R-:W-:Y:S01]  /*41f10*/  FMUL R15, R82, UR61 ;  /* 0x0000003d520f7c20 */ /* 0x008fe20008400000 */
[----:B------:R-:W-:-:S04]  /*41f20*/  @!P3 IADD3 R20, P5, P6, R3, R14, R9 ;  /* 0x0000000e0314b210 */ /* 0x000fc80007ebe009 */
[----:B------:R-:W-:Y:S02]  /*41f30*/  F2FP.SATFINITE.E4M3.F32.PACK_AB_MERGE_C R15, RZ, R15, RZ ;  /* 0x0000000fff0f723e */ /* 0x000fe400048070ff */
[----:B------:R-:W-:-:S03]  /*41f40*/  @!P3 IADD3.X R21, R2, R29, R8, P5, P6 ;  /* 0x0000001d0215b210 */ /* 0x000fc60002fec408 */
[----:B------:R4:W-:Y:S02]  /*41f50*/  @!P4 STG.E.U8 desc[UR4][R16.64+0x20], R15 ;  /* 0x0000200f1000c986 */ /* 0x0009e4000c101104 */
[----:B----4-:R-:W-:Y:S01]  /*41f60*/  FMUL R15, R85, UR61 ;  /* 0x0000003d550f7c20 */ /* 0x010fe20008400000 */
[----:B0-----:R-:W-:Y:S01]  /*41f70*/  @!P3 IADD3 R18, P4, R20, R18, RZ ;  /* 0x000000121412b210 */ /* 0x001fe20007f9e0ff */
[----:B------:R-:W2:Y:S03]  /*41f80*/  LDL.LU R85, [R1+0x32c] ;  /* 0x00032c0001557983 */ /* 0x000ea60000300800 */
[----:B------:R-:W-:Y:S01]  /*41f90*/  F2FP.SATFINITE.E4M3.F32.PACK_AB_MERGE_C R15, RZ, R15, RZ ;  /* 0x0000000fff0f723e */ /* 0x000fe200048070ff */
[----:B------:R-:W-:-:S05]  /*41fa0*/  @!P3 IMAD.X R19, R21, 0x1, R19, P4 ;  /* 0x000000011513b824 */ /* 0x000fca00020e0613 */
[----:B------:R0:W-:Y:S02]  /*41fb0*/  @!P3 STG.E.U8 desc[UR4][R18.64+0x21], R15 ;  /* 0x0000210f1200b986 */ /* 0x0001e4000c101104 */
[----:B0-----:R-:W-:Y:S02]  /*41fc0*/  FMUL R15, R84, UR61 ;  /* 0x0000003d540f7c20 */ /* 0x001fe40008400000 */
[----:B------:R-:W3:Y:S04]  /*41fd0*/  LDL.LU R84, [R1+0x330] ;  /* 0x0003300001547983 */ /* 0x000ee80000300800 */
[----:B------:R-:W4:Y:S01]  /*41fe0*/  LDL.LU R92, [R1+0x334] ;  /* 0x00033400015c7983 */ /* 0x000f220000300800 */
[----:B------:R-:W-:Y:S02]  /*41ff0*/  ISETP.LT.OR P2, PT, R28, 0x49, !P2 ;  /* 0x000000491c00780c */ /* 0x000fe40005741670 */
[----:B------:R-:W-:Y:S01]  /*42000*/  LOP3.LUT R0, R0, 0x7fffffff, RZ, 0xc0, !PT ;  /* 0x7fffffff00007812 */ /* 0x000fe200078ec0ff */
[----:B------:R-:W4:Y:S01]  /*42010*/  LDL.LU R94, [R1+0x338] ;  /* 0x00033800015e7983 */ /* 0x000f220000300800 */
[----:B------:R-:W-:-:S03]  /*42020*/  F2FP.SATFINITE.E4M3.F32.PACK_AB_MERGE_C R15, RZ, R15, RZ ;  /* 0x0000000fff0f723e */ /* 0x000fc600048070ff */
[----:B------:R-:W4:Y:S06]  /*42030*/  LDL.LU R93, [R1+0x33c] ;  /* 0x00033c00015d7983 */ /* 0x000f2c0000300800 */
[----:B------:R-:W0:Y:S02]  /*42040*/  @!P2 LDC.64 R16, c[0x0][0x5c0] ;  /* 0x00017000ff10ab82 */ /* 0x000e240000000a00 */
[----:B0-----:R-:W-:-:S04]  /*42050*/  @!P2 IADD3 R82, P5, P6, R14, R16, R11 ;  /* 0x000000100e52a210 */ /* 0x001fc80007ebe00b */
        /* <DEDUP_REMOVED lines=19> */
[----:B------:R-:W-:-:S05]  /*42190*/  ISETP.LT.OR P4, PT, R28, 0x29, !P0 ;  /* 0x000000291c00780c */ /* 0x000fca0004781670 */
[----:B------:R0:W-:Y:S01]  /*421a0*/  @!P6 STG.E.U8 desc[UR4][R38.64+0x28], R15 ;  /* 0x0000280f2600e986 */ /* 0x0001e2000c101104 */
[----:B------:R-:W-:-:S07]  /*421b0*/  ISETP.LT.OR P6, PT, R28, 0x2a, !P1 ;  /* 0x0000002a1c00780c */ /* 0x000fce0004fc1670 */
[----:B------:R-:W1:Y:S01]  /*421c0*/  @!P4 LDC.64 R16, c[0x0][0x5c0] ;  /* 0x00017000ff10cb82 */ /* 0x000e620000000a00 */
[----:B0-----:R-:W-:-:S05]  /*421d0*/  FMUL R15, R86, UR61 ;  /* 0x0000003d560f7c20 */ /* 0x001fca0008400000 */
[----:B------:R-:W-:-:S05]  /*421e0*/  F2FP.SATFINITE.E4M3.F32.PACK_AB_MERGE_C R15, RZ, R15, RZ ;  /* 0x0000000fff0f723e */ /* 0x000fca00048070ff */
[----:B------:R0:W-:Y:S02]  /*421f0*/  @!P6 STG.E.U8 desc[UR4][R34.64+0x29], R15 ;  /* 0x0000290f2200e986 */ /* 0x0001e4000c101104 */
[----:B0-----:R-:W-:-:S04]  /*42200*/  @!P4 IADD3 R15, P3, P5, R3, R14, R9 ;  /* 0x0000000e030fc210 */ /* 0x001fc80007d7e009 */
[----:B------:R-:W-:Y:S02]  /*42210*/  @!P4 IADD3.X R18, R2, R29, R8, P3, P5 ;  /* 0x0000001d0212c210 */ /* 0x000fe40001fea408 */
[----:B-1----:R-:W-:-:S05]  /*42220*/  @!P4 IADD3 R16, P3, R15, R16, RZ ;  /* 0x000000100f10c210 */ /* 0x002fca0007f7e0ff */
[----:B------:R-:W-:Y:S01]  /*42230*/  @!P4 IMAD.X R17, R18, 0x1, R17, P3 ;  /* 0x000000011211c824 */ /* 0x000fe200018e0611 */
[----:B------:R-:W-:-:S13]  /*42240*/  ISETP.LT.OR P3, PT, R28, 0x2a, !P0 ;  /* 0x0000002a1c00780c */ /* 0x000fda0004761670 */
[----:B------:R-:W0:Y:S01]  /*42250*/  @!P3 LDC.64 R18, c[0x0][0x5c0] ;  /* 0x00017000ff12bb82 */ /* 0x000e220000000a00 */
[----:B------:R-:W-:-:S04]  /*42260*/  @!P3 IADD3 R20, P5, P6, R3, R14, R9 ;  /* 0x0000000e0314b210 */ /* 0x000fc80007ebe009 */
[----:B------:R-:W-:Y:S01]  /*42270*/  @!P3 IADD3.X R21, R2, R29, R8, P5, P6 ;  /* 0x0000001d0215b210 */ /* 0x000fe20002fec408 */
[----:B--2---:R-:W-:-:S05]  /*42280*/  FMUL R15, R85, UR61 ;  /* 0x0000003d550f7c20 */ /* 0x004fca0008400000 */
[----:B------:R-:W-:-:S05]  /*42290*/  F2FP.SATFINITE.E4M3.F32.PACK_AB_MERGE_C R15, RZ, R15, RZ ;  /* 0x0000000fff0f723e */ /* 0x000fca00048070ff */
[----:B------:R3:W-:Y:S01]  /*422a0*/  @!P4 STG.E.U8 desc[UR4][R16.64+0x28], R15 ;  /* 0x0000280f1000c986 */ /* 0x0007e2000c101104 */
[----:B0-----:R-:W-:-:S05]  /*422b0*/  @!P3 IADD3 R18, P4, R20, R18, RZ ;  /* 0x000000121412b210 */ /* 0x001fca0007f9e0ff */
[----:B------:R-:W-:Y:S02]  /*422c0*/  @!P3 IMAD.X R19, R21, 0x1, R19, P4 ;  /* 0x000000011513b824 */ /* 0x000fe400020e0613 */
[----:B---3--:R-:W-:-:S05]  /*422d0*/  FMUL R15, R84, UR61 ;  /* 0x0000003d540f7c20 */ /* 0x008fca0008400000 */
[----:B------:R-:W-:-:S05]  /*422e0*/  F2FP.SATFINITE.E4M3.F32.PACK_AB_MERGE_C R15, RZ, R15, RZ ;  /* 0x0000000fff0f723e */ /* 0x000fca00048070ff */
[----:B------:R4:W-:Y:S02]  /*422f0*/  @!P3 STG.E.U8 desc[UR4][R18.64+0x29], R15 ;  /* 0x0000290f1200b986 */ /* 0x0009e4000c101104 */
[----:B----4-:R-:W-:Y:S02]  /*42300*/  FMUL R15, R92, UR61 ;  /* 0x0000003d5c0f7c20 */ /* 0x010fe40008400000 */
[----:B------:R-:W2:Y:S04]  /*42310*/  LDL.LU R92, [R1+0x340] ;  /* 0x00034000015c7983 */ /* 0x000ea80000300800 */
[----:B------:R-:W3:Y:S01]  /*42320*/  LDL.LU R96, [R1+0x344] ;  /* 0x0003440001607983 */ /* 0x000ee20000300800 */
[----:B------:R-:W-:Y:S02]  /*42330*/  ISETP.LT.OR P0, PT, R28, 0x59, !P2 ;  /* 0x000000591c00780c */ /* 0x000fe40005701670 */
[----:B------:R-:W-:Y:S01]  /*42340*/  LOP3.LUT R4, R4, 0xfffffffb, RZ, 0xc0, !PT ;  /* 0xfffffffb04047812 */ /* 0x000fe200078ec0ff */
[----:B------:R-:W4:Y:S10]  /*42350*/  LDL.LU R95, [R1+0x348] ;  /* 0x00034800015f7983 */ /* 0x000f340000300800 */
[----:B------:R-:W0:Y:S01]  /*42360*/  @!P0 LDC.64 R16, c[0x0][0x5c0] ;  /* 0x00017000ff108b82 */ /* 0x000e220000000a00 */
[----:B------:R-:W-:-:S02]  /*42370*/  @P0 LOP3.LUT R4, R4, 0x4, RZ, 0xfc, !PT ;  /* 0x0000000404040812 */ /* 0x000fc400078efcff */
[----:B0-----:R-:W-:-:S04]  /*42380*/  @!P0 IADD3 R86, P5, P6, R14, R16, R3 ;  /* 0x000000100e568210 */ /* 0x001fc80007ebe003 */
[----:B------:R-:W-:Y:S02]  /*42390*/  @!P0 IADD3.X R87, R29, R17, R2, P5, P6 ;  /* 0x000000111d578210 */ /* 0x000fe40002fec402 */
[----:B------:R-:W-:Y:S02]  /*423a0*/  ISETP.LT.OR P0, PT, R28, 0x5a, !P2 ;  /* 0x0000005a1c00780c */ /* 0x000fe40005701670 */
[----:B------:R-:W-:-:S11]  /*423b0*/  LOP3.LUT R7, R7, 0xfffffbff, RZ, 0xc0, !PT ;  /* 0xfffffbff07077812 */ /* 0x000fd600078ec0ff */
[----:B------:R-:W0:Y:S01]  /*423c0*/  @!P0 LDC.64 R16, c[0x0][0x5c0] ;  /* 0x00017000ff108b82 */ /* 0x000e220000000a00 */
[----:B------:R-:W-:Y:S02]  /*423d0*/  @P2 LOP3.LUT R7, R7, 0x400, RZ, 0xfc, !PT ;  /* 0x0000040007072812 */ /* 0x000fe400078efcff */
[----:B------:R-:W-:Y:S02]  /*423e0*/  ISETP.LT.OR P2, PT, R28, 0x51, !P1 ;  /* 0x000000511c00780c */ /* 0x000fe40004f41670 */
[----:B------:R-:W-:Y:S02]  /*423f0*/  LOP3.LUT P5, RZ, R0, 0x40000, RZ, 0xc0, !PT ;  /* 0x0004000000ff7812 */ /* 0x000fe400078ac0ff */
[----:B------:R-:W-:Y:S02]  /*42400*/  F2FP.SATFINITE.E4M3.F32.PACK_AB_MERGE_C R15, RZ, R15, RZ ;  /* 0x0000000fff0f723e */ /* 0x000fe400048070ff */
[----:B0-----:R-:W-:-:S04]  /*42410*/  @!P0 IADD3 R38, P3, P4, R14, R16, R3 ;  /* 0x000000100e268210 */ /* 0x001fc80007c7e003 */
[----:B------:R-:W-:-:S03]  /*42420*/  @!P0 IADD3.X R39, R29, R17, R2, P3, P4 ;  /* 0x000000111d278210 */ /* 0x000fc60001fe8402 */
[----:B------:R-:W0:Y:S02]  /*42430*/  @!P2 LDC.64 R16, c[0x0][0x5c0] ;  /* 0x00017000ff10ab82 */ /* 0x000e240000000a00 */
[----:B------:R1:W-:Y:S02]  /*42440*/  @!P5 STG.E.U8 desc[UR4][R56.64+0x20], R15 ;  /* 0x0000200f3800d986 */ /* 0x0003e4000c101104 */
[----:B-1----:R-:W-:Y:S02]  /*42450*/  FMUL R15, R94, UR61 ;  /* 0x0000003d5e0f7c20 */ /* 0x002fe40008400000 */
[----:B------:R-:W4:Y:S01]  /*42460*/  LDL.LU R94, [R1+0x34c] ;  /* 0x00034c00015e7983 */ /* 0x000f220000300800 */
[----:B------:R-:W-:Y:S02]  /*42470*/  LOP3.LUT P6, RZ, R0, 0x80, RZ, 0xc0, !PT ;  /* 0x0000008000ff7812 */ /* 0x000fe400078cc0ff */
[----:B0-----:R-:W-:Y:S01]  /*42480*/  @!P2 IADD3 R84, P3, P4, R14, R16, R9 ;  /* 0x000000100e54a210 */ /* 0x001fe20007c7e009 */
[----:B------:R-:W4:Y:S03]  /*42490*/  LDL.LU R98, [R1+0x350] ;  /* 0x0003500001627983 */ /* 0x000f260000300800 */
[----:B------:R-:W-:Y:S01]  /*424a0*/  @!P2 IADD3.X R85, R29, R17, R8, P3, P4 ;  /* 0x000000111d55a210 */ /* 0x000fe20001fe8408 */
[----:B------:R-:W4:Y:S01]  /*424b0*/  LDL.LU R97, [R1+0x354] ;  /* 0x0003540001617983 */ /* 0x000f220000300800 */
[----:B------:R-:W-:-:S13]  /*424c0*/  ISETP.LT.OR P2, PT, R28, 0x52, !P1 ;  /* 0x000000521c00780c */ /* 0x000fda0004f41670 */
[----:B------:R-:W0:Y:S01]  /*424d0*/  @!P2 LDC.64 R16, c[0x0][0x5c0] ;  /* 0x00017000ff10ab82 */ /* 0x000e220000000a00 */
[----:B------:R-:W-:-:S04]  /*424e0*/  LOP3.LUT R0, R0, 0xffffffbf, RZ, 0xc0, !PT ;  /* 0xffffffbf00007812 */ /* 0x000fc800078ec0ff */
[----:B------:R-:W-:Y:S02]  /*424f0*/  @P0 LOP3.LUT R0, R0, 0x40, RZ, 0xfc, !PT ;  /* 0x0000004000000812 */ /* 0x000fe400078efcff */
[----:B------:R-:W-:Y:S02]  /*42500*/  LOP3.LUT P0, RZ, R7, 0x1000, RZ, 0xc0, !PT ;  /* 0x0000100007ff7812 */ /* 0x000fe4000780c0ff */
[----:B0-----:R-:W-:-:S04]  /*42510*/  @!P2 IADD3 R34, P3, P4, R14, R16, R9 ;  /* 0x000000100e22a210 */ /* 0x001fc80007c7e009 */
[----:B------:R-:W-:Y:S02]  /*42520*/  @!P2 IADD3.X R35, R29, R17, R8, P3, P4 ;  /* 0x000000111d23a210 */ /* 0x000fe40001fe8408 */
[----:B------:R-:W-:Y:S02]  /*42530*/  ISETP.LT.OR P4, PT, R28, 0x21, !P0 ;  /* 0x000000211c00780c */ /* 0x000fe40004781670 */
[----:B------:R-:W-:-:S11]  /*42540*/  LOP3.LUT P2, RZ, R0, 0x8, RZ, 0xc0, !PT ;  /* 0x0000000800ff7812 */ /* 0x000fd6000784c0ff */
[----:B------:R-:W0:Y:S01]  /*42550*/  @!P4 LDC.64 R16, c[0x0][0x5c0] ;  /* 0x00017000ff10cb82 */ /* 0x000e220000000a00 */
[----:B------:R-:W-:Y:S02]  /*42560*/  F2FP.SATFINITE.E4M3.F32.PACK_AB_MERGE_C R15, RZ, R15, RZ ;  /* 0x0000000fff0f723e */ /* 0x000fe400048070ff */
[----:B------:R-:W-:-:S03]  /*42570*/  LOP3.LUT R7, R7, 0xfffff7ff, RZ, 0xc0, !PT ;  /* 0xfffff7ff07077812 */ /* 0x000fc600078ec0ff */
[----:B------:R1:W-:Y:S01]  /*42580*/  @!P6 STG.E.U8 desc[UR4][R30.64+0x21], R15 ;  /* 0x0000210f1e00e986 */ /* 0x0003e2000c101104 */
[----:B------:R-:W-:Y:S02]  /*42590*/  @P2 LOP3.LUT R7, R7, 0x800, RZ, 0xfc, !PT ;  /* 0x0000080007072812 */ /* 0x000fe400078efcff */
[----:B------:R-:W-:Y:S02]  /*425a0*/  ISETP.LT.OR P2, PT, R28, 0x59, !P1 ;  /* 0x000000591c00780c */ /* 0x000fe40004f41670 */
[----:B-1----:R-:W-:-:S04]  /*425b0*/  @!P4 IADD3 R15, P3, P5, R3, R14, R11 ;  /* 0x0000000e030fc210 */ /* 0x002fc80007d7e00b */
[----:B------:R-:W-:Y:S02]  /*425c0*/  @!P4 IADD3.X R18, R2, R29, R10, P3, P5 ;  /* 0x0000001d0212c210 */ /* 0x000fe40001fea40a */
[----:B0-----:R-:W-:Y:S01]  /*425d0*/  @!P4 IADD3 R16, P3, R15, R16, RZ ;  /* 0x000000100f10c210 */ /* 0x001fe20007f7e0ff */
[----:B------:R-:W-:-:S04]  /*425e0*/  FMUL R15, R93, UR61 ;  /* 0x0000003d5d0f7c20 */ /* 0x000fc80008400000 */
[----:B------:R-:W-:Y:S01]  /*425f0*/  @!P4 IMAD.X R17, R18, 0x1, R17, P3 ;  /* 0x000000011211c824 */ /* 0x000fe200018e0611 */
[----:B------:R-:W-:Y:S02]  /*42600*/  F2FP.SATFINITE.E4M3.F32.PACK_AB_MERGE_C R15, RZ, R15, RZ ;  /* 0x0000000fff0f723e */ /* 0x000fe400048070ff */
[----:B------:R-:W-:-:S03]  /*42610*/  ISETP.LT.OR P3, PT, R28, 0x22, !P0 ;  /* 0x000000221c00780c */ /* 0x000fc60004761670 */
[----:B------:R0:W-:Y:S10]  /*42620*/  @!P4 STG.E.U8 desc[UR4][R16.64+0x20], R15 ;  /* 0x0000200f1000c986 */ /* 0x0001f4000c101104 */
[----:B------:R-:W1:Y:S08]  /*42630*/  @!P3 LDC.64 R18, c[0x0][0x5c0] ;  /* 0x00017000ff12bb82 */ /* 0x000e700000000a00 */
[----:B0-----:R-:W0:Y:S01]  /*42640*/  @!P2 LDC.64 R16, c[0x0][0x5c0] ;  /* 0x00017000ff10ab82 */ /* 0x001e220000000a00 */
[----:B------:R-:W-:-:S04]  /*42650*/  @!P3 IADD3 R20, P5, P6, R3, R14, R11 ;  /* 0x0000000e0314b210 */ /* 0x000fc80007ebe00b */
[----:B------:R-:W-:Y:S02]  /*42660*/  @!P3 IADD3.X R21, R2, R29, R10, P5, P6 ;  /* 0x0000001d0215b210 */ /* 0x000fe40002fec40a */
[----:B0-----:R-:W-:-:S04]  /*42670*/  @!P2 IADD3 R56, P5, P6, R14, R16, R9 ;  /* 0x000000100e38a210 */ /* 0x001fc80007ebe009 */
[----:B------:R-:W-:Y:S02]  /*42680*/  @!P2 IADD3.X R57, R29, R17, R8, P5, P6 ;  /* 0x000000111d39a210 */ /* 0x000fe40002fec408 */
[----:B------:R-:W-:Y:S02]  /*42690*/  ISETP.LT.OR P2, PT, R28, 0x5a, !P1 ;  /* 0x0000005a1c00780c */ /* 0x000fe40004f41670 */
[----:B-1----:R-:W-:-:S05]  /*426a0*/  @!P3 IADD3 R18, P4, R20, R18, RZ ;  /* 0x000000121412b210 */ /* 0x002fca0007f9e0ff */
[----:B------:R-:W-:-:S06]  /*426b0*/  @!P3 IMAD.X R19, R21, 0x1, R19, P4 ;  /* 0x000000011513b824 */ /* 0x000fcc00020e0613 */
[----:B------:R-:W0:Y:S01]  /*426c0*/  @!P2 LDC.64 R16, c[0x0][0x5c0] ;  /* 0x00017000ff10ab82 */ /* 0x000e220000000a00 */
[----:B--2---:R-:W-:-:S05]  /*426d0*/  FMUL R15, R92, UR61 ;  /* 0x0000003d5c0f7c20 */ /* 0x004fca0008400000 */
[----:B------:R-:W-:-:S05]  /*426e0*/  F2FP.SATFINITE.E4M3.F32.PACK_AB_MERGE_C R15, RZ, R15, RZ ;  /* 0x0000000fff0f723e */ /* 0x000fca00048070ff */
[----:B------:R3:W-:Y:S02]  /*426f0*/  @!P3 STG.E.U8 desc[UR4][R18.64+0x21], R15 ;  /* 0x0000210f1200b986 */ /* 0x0007e4000c101104 */
[----:B---3--:R-:W-:Y:S02]  /*42700*/  FMUL R15, R96, UR61 ;  /* 0x0000003d600f7c20 */ /* 0x008fe40008400000 */
[----:B------:R-:W2:Y:S04]  /*42710*/  LDL.LU R96, [R1+0x358] ;  /* 0x0003580001607983 */ /* 0x000ea80000300800 */
[----:B------:R-:W3:Y:S01]  /*42720*/  LDL.LU R101, [R1+0x35c] ;  /* 0x00035c0001657983 */ /* 0x000ee20000300800 */
[----:B0-----:R-:W-:Y:S02]  /*42730*/  @!P2 IADD3 R30, P3, P4, R14, R16, R9 ;  /* 0x000000100e1ea210 */ /* 0x001fe40007c7e009 */
[----:B------:R-:W-:Y:S01]  /*42740*/  ISETP.GE.AND P6, PT, R13, 0x101, PT ;  /* 0x000001010d00780c */ /* 0x000fe20003fc6270 */
[----:B------:R-:W3:Y:S01]  /*42750*/  LDL.LU R100, [R1+0x360] ;  /* 0x0003600001647983 */ /* 0x000ee20000300800 */
[----:B------:R-:W-:-:S02]  /*42760*/  @!P2 IADD3.X R31, R29, R17, R8, P3, P4 ;  /* 0x000000111d1fa210 */ /* 0x000fc40001fe8408 */
[----:B------:R-:W-:Y:S01]  /*42770*/  ISETP.LT.OR P2, PT, R28, 0x51, !P6 ;  /* 0x000000511c00780c */ /* 0x000fe20007741670 */
[----:B------:R-:W3:Y:S01]  /*42780*/  LDL.LU R103, [R1+0x364] ;  /* 0x0003640001677983 */ /* 0x000ee20000300800 */
[----:B------:R-:W-:-:S11]  /*42790*/  LOP3.LUT P5, RZ, R0, 0x80000, RZ, 0xc0, !PT ;  /* 0x0008000000ff7812 */ /* 0x000fd600078ac0ff */
[----:B------:R-:W0:Y:S01]  /*427a0*/  @!P2 LDC.64 R16, c[0x0][0x5c0] ;  /* 0x00017000ff10ab82 */ /* 0x000e220000000a00 */
[----:B------:R-:W-:-:S05]  /*427b0*/  F2FP.SATFINITE.E4M3.F32.PACK_AB_MERGE_C R15, RZ, R15, RZ ;  /* 0x0000000fff0f723e */ /* 0x000fca00048070ff */
        /* <DEDUP_REMOVED lines=24> */
[----:B------:R-:W-:Y:S01]  /*42940*/  ISETP.GE.AND P0, PT, R13, 0x101, PT ;  /* 0x000001010d00780c */ /* 0x000fe20003f06270 */
[----:B------:R-:W-:-:S03]  /*42950*/  FMUL R15, R94, UR61 ;  /* 0x0000003d5e0f7c20 */ /* 0x000fc60008400000 */
[----:B------:R-:W-:Y:S02]  /*42960*/  ISETP.LT.OR P2, PT, R28, 0x59, !P0 ;  /* 0x000000591c00780c */ /* 0x000fe40004741670 */
[----:B------:R-:W-:-:S05]  /*42970*/  F2FP.SATFINITE.E4M3.F32.PACK_AB_MERGE_C R15, RZ, R15, RZ ;  /* 0x0000000fff0f723e */ /* 0x000fca00048070ff */
[----:B------:R0:W-:Y:S01]  /*42980*/  @!P4 STG.E.U8 desc[UR4][R16.64+0x28], R15 ;  /* 0x0000280f1000c986 */ /* 0x0001e2000c101104 */
[----:B------:R-:W1:Y:S08]  /*42990*/  @!P3 LDC.64 R18, c[0x0][0x5c0] ;  /* 0x00017000ff12bb82 */ /* 0x000e700000000a00 */
[----:B0-----:R-:W0:Y:S01]  /*429a0*/  @!P2 LDC.64 R16, c[0x0][0x5c0] ;  /* 0x00017000ff10ab82 */ /* 0x001e220000000a00 */
[----:B------:R-:W-:-:S02]  /*429b0*/  ISETP.LT.OR P0, PT, R28, 0x5a, !P0 ;  /* 0x0000005a1c00780c */ /* 0x000fc40004701670 */
[----:B------:R-:W-:-:S04]  /*429c0*/  @!P3 IADD3 R20, P5, P6, R3, R14, R11 ;  /* 0x0000000e0314b210 */ /* 0x000fc80007ebe00b */
[----:B------:R-:W-:Y:S02]  /*429d0*/  @!P3 IADD3.X R21, R2, R29, R10, P5, P6 ;  /* 0x0000001d0215b210 */ /* 0x000fe40002fec40a */
[----:B0-----:R-:W-:-:S04]  /*429e0*/  @!P2 IADD3 R94, P5, P6, R14, R16, R11 ;  /* 0x000000100e5ea210 */ /* 0x001fc80007ebe00b */
[----:B------:R-:W-:Y:S02]  /*429f0*/  @!P2 IADD3.X R95, R29, R17, R10, P5, P6 ;  /* 0x000000111d5fa210 */ /* 0x000fe40002fec40a */
[----:B------:R-:W0:Y:S01]  /*42a00*/  @!P0 LDC.64 R16, c[0x0][0x5c0] ;  /* 0x00017000ff108b82 */ /* 0x000e220000000a00 */
[----:B-1----:R-:W-:Y:S01]  /*42a10*/  @!P3 IADD3 R18, P4, R20, R18, RZ ;  /* 0x000000121412b210 */ /* 0x002fe20007f9e0ff */
[----:B------:R-:W-:-:S04]  /*42a20*/  FMUL R15, R98, UR61 ;  /* 0x0000003d620f7c20 */ /* 0x000fc80008400000 */
[----:B------:R-:W-:Y:S01]  /*42a30*/  @!P3 IMAD.X R19, R21, 0x1, R19, P4 ;  /* 0x000000011513b824 */ /* 0x000fe200020e0613 */
        /* <DEDUP_REMOVED lines=12> */
[----:B------:R-:W-:-:S13]  /*42b00*/  ISETP.LT.OR P3, PT, R28, 0x32, !P5 ;  /* 0x000000321c00780c */ /* 0x000fda0006f61670 */
[----:B0-----:R-:W0:Y:S02]  /*42b10*/  @!P3 LDC.64 R16, c[0x0][0x5c0] ;  /* 0x00017000ff10bb82 */ /* 0x001e240000000a00 */
[----:B0-----:R-:W-:Y:S01]  /*42b20*/  @!P3 IADD3 R16, P4, R14, R16, RZ ;  /* 0x000000100e10b210 */ /* 0x001fe20007f9e0ff */
[----:B--2---:R-:W-:-:S04]  /*42b30*/  FMUL R15, R96, UR61 ;  /* 0x0000003d600f7c20 */ /* 0x004fc80008400000 */
[----:B------:R-:W-:Y:S01]  /*42b40*/  @!P3 IMAD.X R17, R29, 0x1, R17, P4 ;  /* 0x000000011d11b824 */ /* 0x000fe200020e0611 */
[----:B------:R-:W-:-:S05]  /*42b50*/  F2FP.SATFINITE.E4M3.F32.PACK_AB_MERGE_C R15, RZ, R15, RZ ;  /* 0x0000000fff0f723e */ /* 0x000fca00048070ff */
[----:B------:R3:W-:Y:S02]  /*42b60*/  @!P3 STG.E.U8 desc[UR4][R16.64+0x31], R15 ;  /* 0x0000310f1000b986 */ /* 0x0007e4000c101104 */
[----:B---3--:R-:W-:Y:S02]  /*42b70*/  FMUL R15, R101, UR61 ;  /* 0x0000003d650f7c20 */ /* 0x008fe40008400000 */
[----:B------:R-:W2:Y:S01]  /*42b80*/  LDL.LU R101, [R1+0x368] ;  /* 0x0003680001657983 */ /* 0x000ea20000300800 */
[----:B------:R-:W-:Y:S02]  /*42b90*/  LOP3.LUT R4, R4, 0xffffffbf, RZ, 0xc0, !PT ;  /* 0xffffffbf04047812 */ /* 0x000fe400078ec0ff */
[----:B------:R-:W-:Y:S02]  /*42ba0*/  LOP3.LUT R0, R0, 0xfffffff7, RZ, 0xc0, !PT ;  /* 0xfffffff700007812 */ /* 0x000fe400078ec0ff */
[----:B------:R-:W-:Y:S02]  /*42bb0*/  @P2 LOP3.LUT R4, R4, 0x40, RZ, 0xfc, !PT ;  /* 0x0000004004042812 */ /* 0x000fe400078efcff */
[----:B------:R-:W-:-:S02]  /*42bc0*/  LOP3.LUT P2, RZ, R7, 0x400, RZ, 0xc0, !PT ;  /* 0x0000040007ff7812 */ /* 0x000fc4000784c0ff */
[----:B------:R-:W-:Y:S02]  /*42bd0*/  @P0 LOP3.LUT R0, R0, 0x8, RZ, 0xfc, !PT ;  /* 0x0000000800000812 */ /* 0x000fe400078efcff */
[----:B------:R-:W-:-:S13]  /*42be0*/  ISETP.LT.OR P0, PT, R28, 0x61, !P2 ;  /* 0x000000611c00780c */ /* 0x000fda0005701670 */
[----:B------:R-:W0:Y:S01]  /*42bf0*/  @!P0 LDC.64 R16, c[0x0][0x5c0] ;  /* 0x00017000ff108b82 */ /* 0x000e220000000a00 */
[----:B------:R-:W-:Y:S02]  /*42c00*/  F2FP.SATFINITE.E4M3.F32.PACK_AB_MERGE_C R15, RZ, R15, RZ ;  /* 0x0000000fff0f723e */ /* 0x000fe400048070ff */
[----:B0-----:R-:W-:-:S04]  /*42c10*/  @!P0 IADD3 R96, P3, P4, R14, R16, R3 ;  /* 0x000000100e608210 */ /* 0x001fc80007c7e003 */
[----:B------:R-:W-:Y:S02]  /*42c20*/  @!P0 IADD3.X R97, R29, R17, R2, P3, P4 ;  /* 0x000000111d618210 */ /* 0x000fe40001fe8402 */
[----:B------:R-:W-:-:S13]  /*42c30*/  ISETP.LT.OR P0, PT, R28, 0x31, !P2 ;  /* 0x000000311c00780c */ /* 0x000fda0005701670 */
[----:B------:R0:W-:Y:S02]  /*42c40*/  @!P0 STG.E.U8 desc[UR4][R66.64+0x30], R15 ;  /* 0x0000300f42008986 */ /* 0x0001e4000c101104 */
[----:B0-----:R-:W-:Y:S02]  /*42c50*/  FMUL R15, R100, UR61 ;  /* 0x0000003d640f7c20 */ /* 0x001fe40008400000 */
[----:B------:R-:W3:Y:S01]  /*42c60*/  LDL.LU R100, [R1+0x36c] ;  /* 0x00036c0001647983 */ /* 0x000ee20000300800 */
[C---:B------:R-:W-:Y:S02]  /*42c70*/  ISETP.LT.OR P6, PT, R28.reuse, 0x62, !P2 ;  /* 0x000000621c00780c */ /* 0x040fe400057c1670 */
[----:B------:R-:W-:Y:S01]  /*42c80*/  ISETP.LT.OR P0, PT, R28, 0x32, !P2 ;  /* 0x000000321c00780c */ /* 0x000fe20005701670 */
[----:B------:R-:W4:Y:S10]  /*42c90*/  LDL.LU R102, [R1+0x370] ;  /* 0x0003700001667983 */ /* 0x000f340000300800 */
[----:B------:R-:W0:Y:S02]  /*42ca0*/  @!P6 LDC.64 R16, c[0x0][0x5c0] ;  /* 0x00017000ff10eb82 */ /* 0x000e240000000a00 */
[----:B0-----:R-:W-:-:S04]  /*42cb0*/  @!P6 IADD3 R98, P3, P4, R14, R16, R3 ;  /* 0x000000100e62e210 */ /* 0x001fc80007c7e003 */
[----:B------:R-:W-:Y:S02]  /*42cc0*/  @!P6 IADD3.X R99, R29, R17, R2, P3, P4 ;  /* 0x000000111d63e210 */ /* 0x000fe40001fe8402 */
[----:B------:R-:W-:Y:S02]  /*42cd0*/  ISETP.LT.OR P6, PT, R28, 0x69, !P2 ;  /* 0x000000691c00780c */ /* 0x000fe400057c1670 */
[----:B------:R-:W-:-:S11]  /*42ce0*/  F2FP.SATFINITE.E4M3.F32.PACK_AB_MERGE_C R15, RZ, R15, RZ ;  /* 0x0000000fff0f723e */ /* 0x000fd600048070ff */
        /* <DEDUP_REMOVED lines=16> */
[----:B0-----:R-:W0:Y:S01]  /*42df0*/  @!P3 LDC.64 R16, c[0x0][0x5c0] ;  /* 0x00017000ff10bb82 */ /* 0x001e220000000a00 */
[----:B--2---:R-:W-:Y:S02]  /*42e00*/  FMUL R15, R101, UR61 ;  /* 0x0000003d650f7c20 */ /* 0x004fe40008400000 */
[----:B------:R-:W2:Y:S01]  /*42e10*/  LDL.LU R101, [R1+0x374] ;  /* 0x0003740001657983 */ /* 0x000ea20000300800 */
[----:B0-----:R-:W-:Y:S02]  /*42e20*/  @!P3 IADD3 R16, P4, R14, R16, RZ ;  /* 0x000000100e10b210 */ /* 0x001fe40007f9e0ff */
[----:B------:R-:W-:-:S03]  /*42e30*/  F2FP.SATFINITE.E4M3.F32.PACK_AB_MERGE_C R15, RZ, R15, RZ ;  /* 0x0000000fff0f723e */ /* 0x000fc600048070ff */
[----:B------:R-:W-:-:S05]  /*42e40*/  @!P3 IMAD.X R17, R29, 0x1, R17, P4 ;  /* 0x000000011d11b824 */ /* 0x000fca00020e0611 */
[----:B------:R3:W-:Y:S02]  /*42e50*/  @!P3 STG.E.U8 desc[UR4][R16.64+0x39], R15 ;  /* 0x0000390f1000b986 */ /* 0x0007e4000c101104 */
[----:B---3--:R-:W-:Y:S02]  /*42e60*/  FMUL R15, R100, UR61 ;  /* 0x0000003d640f7c20 */ /* 0x008fe40008400000 */
[----:B------:R-:W3:Y:S01]  /*42e70*/  LDL.LU R100, [R1+0x378] ;  /* 0x0003780001647983 */ /* 0x000ee20000300800 */
[----:B------:R-:W-:-:S04]  /*42e80*/  LOP3.LUT R7, R7, 0xfffffdff, RZ, 0xc0, !PT ;  /* 0xfffffdff07077812 */ /* 0x000fc800078ec0ff */
[----:B------:R-:W-:Y:S02]  /*42e90*/  @P2 LOP3.LUT R7, R7, 0x200, RZ, 0xfc, !PT ;  /* 0x0000020007072812 */ /* 0x000fe400078efcff */
[----:B------:R-:W-:-:S13]  /*42ea0*/  ISETP.LT.OR P2, PT, R28, 0x61, !P1 ;  /* 0x000000611c00780c */ /* 0x000fda0004f41670 */
[----:B------:R-:W0:Y:S01]  /*42eb0*/  @!P2 LDC.64 R16, c[0x0][0x5c0] ;  /* 0x00017000ff10ab82 */ /* 0x000e220000000a00 */
[----:B------:R-:W-:-:S04]  /*42ec0*/  LOP3.LUT R4, R4, 0xfffffbff, RZ, 0xc0, !PT ;  /* 0xfffffbff04047812 */ /* 0x000fc800078ec0ff */
[----:B------:R-:W-:Y:S02]  /*42ed0*/  @P6 LOP3.LUT R4, R4, 0x400, RZ, 0xfc, !PT ;  /* 0x0000040004046812 */ /* 0x000fe400078efcff */
[----:B------:R-:W-:Y:S02]  /*42ee0*/  LOP3.LUT P6, RZ, R0, 0x400000, RZ, 0xc0, !PT ;  /* 0x0040000000ff7812 */ /* 0x000fe400078cc0ff */
[----:B------:R-:W-:Y:S02]  /*42ef0*/  F2FP.SATFINITE.E4M3.F32.PACK_AB_MERGE_C R15, RZ, R15, RZ ;  /* 0x0000000fff0f723e */ /* 0x000fe400048070ff */
[----:B0-----:R-:W-:-:S04]  /*42f00*/  @!P2 IADD3 R62, P3, P4, R14, R16, R9 ;  /* 0x000000100e3ea210 */ /* 0x001fc80007c7e009 */
[----:B------:R-:W-:Y:S02]  /*42f10*/  @!P2 IADD3.X R63, R29, R17, R8, P3, P4 ;  /* 0x000000111d3fa210 */ /* 0x000fe40001fe8408 */
[----:B------:R-:W-:-:S03]  /*42f20*/  ISETP.LT.OR P2, PT, R28, 0x62, !P1 ;  /* 0x000000621c00780c */ /* 0x000fc60004f41670 */
[----:B------:R4:W-:Y:S01]  /*42f30*/  @!P6 STG.E.U8 desc[UR4][R64.64+0x38], R15 ;  /* 0x0000380f4000e986 */ /* 0x0009e2000c101104 */
[----:B------:R-:W-:-:S04]  /*42f40*/  LOP3.LUT R4, R4, 0xfffffdff, RZ, 0xc0, !PT ;  /* 0xfffffdff04047812 */ /* 0x000fc800078ec0ff */
[----:B------:R-:W-:Y:S02]  /*42f50*/  @P0 LOP3.LUT R4, R4, 0x200, RZ, 0xfc, !PT ;  /* 0x0000020004040812 */ /* 0x000fe400078efcff */
[----:B------:R-:W-:-:S03]  /*42f60*/  LOP3.LUT P0, RZ, R0, 0x400, RZ, 0xc0, !PT ;  /* 0x0000040000ff7812 */ /* 0x000fc6000780c0ff */
[----:B------:R-:W0:Y:S01]  /*42f70*/  @!P2 LDC.64 R16, c[0x0][0x5c0] ;  /* 0x00017000ff10ab82 */ /* 0x000e220000000a00 */
[----:B----4-:R-:W-:Y:S02]  /*42f80*/  FMUL R15, R102, UR61 ;  /* 0x0000003d660f7c20 */ /* 0x010fe40008400000 */
[----:B------:R-:W4:Y:S03]  /*42f90*/  LDL.LU R102, [R1+0x37c] ;  /* 0x00037c0001667983 */ /* 0x000f260000300800 */
[----:B------:R-:W-:-:S05]  /*42fa0*/  F2FP.SATFINITE.E4M3.F32.PACK_AB_MERGE_C R15, RZ, R15, RZ ;  /* 0x0000000fff0f723e */ /* 0x000fca00048070ff */
[----:B------:R2:W-:Y:S01]  /*42fb0*/  @!P0 STG.E.U8 desc[UR4][R58.64+0x39], R15 ;  /* 0x0000390f3a008986 */ /* 0x0005e2000c101104 */
        /* <DEDUP_REMOVED lines=8> */
[----:B--2---:R-:W-:Y:S02]  /*43040*/  FMUL R15, R101, UR61 ;  /* 0x0000003d650f7c20 */ /* 0x004fe40008400000 */
[----:B------:R-:W2:Y:S01]  /*43050*/  LDL.LU R101, [R1+0x380] ;  /* 0x0003800001657983 */ /* 0x000ea20000300800 */
[----:B0-----:R-:W-:-:S04]  /*43060*/  @!P0 IADD3 R58, P3, P4, R14, R16, R9 ;  /* 0x000000100e3a8210 */ /* 0x001fc80007c7e009 */
[----:B------:R-:W-:Y:S02]  /*43070*/  @!P0 IADD3.X R59, R29, R17, R8, P3, P4 ;  /* 0x000000111d3b8210 */ /* 0x000fe40001fe8408 */
[----:B------:R-:W-:Y:S02]  /*43080*/  ISETP.LT.OR P0, PT, R28, 0x31, !P1 ;  /* 0x000000311c00780c */ /* 0x000fe40004f01670 */
[----:B------:R-:W-:-:S11]  /*43090*/  F2FP.SATFINITE.E4M3.F32.PACK_AB_MERGE_C R15, RZ, R15, RZ ;  /* 0x0000000fff0f723e */ /* 0x000fd600048070ff */
[----:B------:R3:W-:Y:S02]  /*430a0*/  @!P0 STG.E.U8 desc[UR4][R60.64+0x30], R15 ;  /* 0x0000300f3c008986 */ /* 0x0007e4000c101104 */
[----:B---3--:R-:W-:Y:S02]  /*430b0*/  FMUL R15, R100, UR61 ;  /* 0x0000003d640f7c20 */ /* 0x008fe40008400000 */
[----:B------:R-:W3:Y:S01]  /*430c0*/  LDL.LU R100, [R1+0x384] ;  /* 0x0003840001647983 */ /* 0x000ee20000300800 */
[----:B------:R-:W-:-:S04]  /*430d0*/  ISETP.GE.AND P2, PT, R13, 0x101, PT ;  /* 0x000001010d00780c */ /* 0x000fc80003f46270 */
        /* <DEDUP_REMOVED lines=21> */
[----:B----4-:R-:W-:Y:S02]  /*43230*/  FMUL R15, R102, UR61 ;  /* 0x0000003d660f7c20 */ /* 0x010fe40008400000 */
[----:B------:R-:W4:Y:S02]  /*43240*/  LDL.LU R102, [R1+0x388] ;  /* 0x0003880001667983 */ /* 0x000f240000300800 */
[----:B------:R-:W-:Y:S01]  /*43250*/  @!P4 IMAD.X R17, R18, 0x1, R17, P3 ;  /* 0x000000011211c824 */ /* 0x000fe200018e0611 */
[----:B------:R-:W-:-:S05]  /*43260*/  F2FP.SATFINITE.E4M3.F32.PACK_AB_MERGE_C R15, RZ, R15, RZ ;  /* 0x0000000fff0f723e */ /* 0x000fca00048070ff */
[----:B------:R2:W-:Y:S01]  /*43270*/  @!P4 STG.E.U8 desc[UR4][R16.64+0x30], R15 ;  /* 0x0000300f1000c986 */ /* 0x0005e2000c101104 */
[----:B------:R-:W-:-:S13]  /*43280*/  ISETP.LT.OR P3, PT, R28, 0x32, !P0 ;  /* 0x000000321c00780c */ /* 0x000fda0004761670 */
[----:B------:R-:W0:Y:S01]  /*43290*/  @!P3 LDC.64 R18, c[0x0][0x5c0] ;  /* 0x00017000ff12bb82 */ /* 0x000e220000000a00 */
[----:B--2---:R-:W-:Y:S02]  /*432a0*/  FMUL R15, R101, UR61 ;  /* 0x0000003d650f7c20 */ /* 0x004fe40008400000 */
[----:B------:R-:W2:Y:S01]  /*432b0*/  LDL.LU R101, [R1+0x38c] ;  /* 0x00038c0001657983 */ /* 0x000ea20000300800 */
[----:B------:R-:W-:-:S04]  /*432c0*/  @!P3 IADD3 R20, P5, P6, R3, R14, R9 ;  /* 0x0000000e0314b210 */ /* 0x000fc80007ebe009 */
[----:B------:R-:W-:Y:S02]  /*432d0*/  @!P3 IADD3.X R21, R2, R29, R8, P5, P6 ;  /* 0x0000001d0215b210 */ /* 0x000fe40002fec408 */
[----:B0-----:R-:W-:Y:S02]  /*432e0*/  @!P3 IADD3 R18, P4, R20, R18, RZ ;  /* 0x000000121412b210 */ /* 0x001fe40007f9e0ff */
[----:B------:R-:W-:-:S03]  /*432f0*/  F2FP.SATFINITE.E4M3.F32.PACK_AB_MERGE_C R15, RZ, R15, RZ ;  /* 0x0000000fff0f723e */ /* 0x000fc600048070ff */
[----:B------:R-:W-:-:S05]  /*43300*/  @!P3 IMAD.X R19, R21, 0x1, R19, P4 ;  /* 0x000000011513b824 */ /* 0x000fca00020e0613 */
[----:B------:R3:W-:Y:S01]  /*43310*/  @!P3 STG.E.U8 desc[UR4][R18.64+0x31], R15 ;  /* 0x0000310f1200b986 */ /* 0x0007e2000c101104 */
[----:B------:R-:W-:-:S13]  /*43320*/  ISETP.LT.OR P2, PT, R28, 0x69, !P2 ;  /* 0x000000691c00780c */ /* 0x000fda0005741670 */
[----:B------:R-:W0:Y:S01]  /*43330*/  @!P2 LDC.64 R16, c[0x0][0x5c0] ;  /* 0x00017000ff10ab82 */ /* 0x000e220000000a00 */
[----:B---3--:R-:W-:Y:S02]  /*43340*/  FMUL R15, R100, UR61 ;  /* 0x0000003d640f7c20 */ /* 0x008fe40008400000 */
[----:B------:R-:W3:Y:S01]  /*43350*/  LDL.LU R100, [R1+0x390] ;  /* 0x0003900001647983 */ /* 0x000ee20000300800 */
[----:B0-----:R-:W-:-:S04]  /*43360*/  @!P2 IADD3 R138, P5, P6, R14, R16, R11 ;  /* 0x000000100e8aa210 */ /* 0x001fc80007ebe00b */
[----:B------:R-:W-:Y:S02]  /*43370*/  @!P2 IADD3.X R139, R29, R17, R10, P5, P6 ;  /* 0x000000111d8ba210 */ /* 0x000fe40002fec40a */
[----:B------:R-:W-:-:S04]  /*43380*/  ISETP.GE.AND P6, PT, R13, 0x101, PT ;  /* 0x000001010d00780c */ /* 0x000fc80003fc6270 */
[----:B------:R-:W-:Y:S02]  /*43390*/  ISETP.LT.OR P6, PT, R28, 0x6a, !P6 ;  /* 0x0000006a1c00780c */ /* 0x000fe400077c1670 */
[----:B------:R-:W-:-:S11]  /*433a0*/  LOP3.LUT R4, R4, 0xffffefff, RZ, 0xc0, !PT ;  /* 0xffffefff04047812 */ /* 0x000fd600078ec0ff */
[----:B------:R-:W0:Y:S01]  /*433b0*/  @!P6 LDC.64 R16, c[0x0][0x5c0] ;  /* 0x00017000ff10eb82 */ /* 0x000e220000000a00 */
[----:B------:R-:W-:Y:S02]  /*433c0*/  @P2 LOP3.LUT R4, R4, 0x1000, RZ, 0xfc, !PT ;  /* 0x0000100004042812 */ /* 0x000fe400078efcff */
        /* <DEDUP_REMOVED lines=24> */
[----:B0-----:R-:W-:Y:S01]  /*43550*/  @!P4 IADD3 R16, P3, R15, R16, RZ ;  /* 0x000000100f10c210 */ /* 0x001fe20007f7e0ff */
[----:B--2---:R-:W-:Y:S02]  /*43560*/  FMUL R15, R101, UR61 ;  /* 0x0000003d650f7c20 */ /* 0x004fe40008400000 */
[----:B------:R-:W2:Y:S04]  /*43570*/  LDL.LU R101, [R1+0x394] ;  /* 0x0003940001657983 */ /* 0x000ea80000300800 */
[----:B------:R-:W4:Y:S01]  /*43580*/  LDL.LU R102, [R1+0x398] ;  /* 0x0003980001667983 */ /* 0x000f220000300800 */
[----:B------:R-:W-:Y:S01]  /*43590*/  @!P4 IMAD.X R17, R18, 0x1, R17, P3 ;  /* 0x000000011211c824 */ /* 0x000fe200018e0611 */
[----:B------:R-:W-:-:S05]  /*435a0*/  F2FP.SATFINITE.E4M3.F32.PACK_AB_MERGE_C R15, RZ, R15, RZ ;  /* 0x0000000fff0f723e */ /* 0x000fca00048070ff */
[----:B------:R3:W-:Y:S02]  /*435b0*/  @!P4 STG.E.U8 desc[UR4][R16.64+0x38], R15 ;  /* 0x0000380f1000c986 */ /* 0x0007e4000c101104 */
[----:B---3--:R-:W-:Y:S02]  /*435c0*/  FMUL R15, R100, UR61 ;  /* 0x0000003d640f7c20 */ /* 0x008fe40008400000 */
[----:B------:R-:W3:Y:S01]  /*435d0*/  LDL.LU R100, [R1+0x39c] ;  /* 0x00039c0001647983 */ /* 0x000ee20000300800 */
[C---:B------:R-:W-:Y:S02]  /*435e0*/  ISETP.LT.OR P3, PT, R28.reuse, 0x3a, !P0 ;  /* 0x0000003a1c00780c */ /* 0x040fe40004761670 */
[----:B------:R-:W-:Y:S02]  /*435f0*/  ISETP.LT.OR P0, PT, R28, 0x79, !P2 ;  /* 0x000000791c00780c */ /* 0x000fe40005701670 */
[----:B------:R-:W-:-:S09]  /*43600*/  LOP3.LUT R4, R4, 0xffffbfff, RZ, 0xc0, !PT ;  /* 0xffffbfff04047812 */ /* 0x000fd200078ec0ff */
[----:B------:R-:W0:Y:S08]  /*43610*/  @!P3 LDC.64 R18, c[0x0][0x5c0] ;  /* 0x00017000ff12bb82 */ /* 0x000e300000000a00 */
[----:B------:R-:W1:Y:S01]  /*43620*/  @!P0 LDC.64 R16, c[0x0][0x5c0] ;  /* 0x00017000ff108b82 */ /* 0x000e620000000a00 */
[----:B------:R-:W-:-:S04]  /*43630*/  @!P3 IADD3 R20, P5, P6, R3, R14, R9 ;  /* 0x0000000e0314b210 */ /* 0x000fc80007ebe009 */
[----:B------:R-:W-:Y:S02]  /*43640*/  @!P3 IADD3.X R21, R2, R29, R8, P5, P6 ;  /* 0x0000001d0215b210 */ /* 0x000fe40002fec408 */
[----:B------:R-:W-:Y:S02]  /*43650*/  @P0 LOP3.LUT R4, R4, 0x4000, RZ, 0xfc, !PT ;  /* 0x0000400004040812 */ /* 0x000fe400078efcff */
[----:B-1----:R-:W-:-:S04]  /*43660*/  @!P0 IADD3 R152, P5, P6, R14, R16, R3 ;  /* 0x000000100e988210 */ /* 0x002fc80007ebe003 */
[----:B------:R-:W-:Y:S02]  /*43670*/  @!P0 IADD3.X R153, R29, R17, R2, P5, P6 ;  /* 0x000000111d998210 */ /* 0x000fe40002fec402 */
[----:B------:R-:W-:Y:S02]  /*43680*/  ISETP.LT.OR P0, PT, R28, 0x7a, !P2 ;  /* 0x0000007a1c00780c */ /* 0x000fe40005701670 */
[----:B------:R-:W-:-:S11]  /*43690*/  LOP3.LUT R7, R7, 0xffffffbf, RZ, 0xc0, !PT ;  /* 0xffffffbf07077812 */ /* 0x000fd600078ec0ff */
[----:B------:R-:W1:Y:S01]  /*436a0*/  @!P0 LDC.64 R16, c[0x0][0x5c0] ;  /* 0x00017000ff108b82 */ /* 0x000e620000000a00 */
[----:B0-----:R-:W-:Y:S02]  /*436b0*/  @!P3 IADD3 R18, P4, R20, R18, RZ ;  /* 0x000000121412b210 */ /* 0x001fe40007f9e0ff */
[----:B------:R-:W-:Y:S02]  /*436c0*/  @P2 LOP3.LUT R7, R7, 0x40, RZ, 0xfc, !PT ;  /* 0x0000004007072812 */ /* 0x000fe400078efcff */
[----:B------:R-:W-:Y:S01]  /*436d0*/  ISETP.LT.OR P2, PT, R28, 0x71, !P1 ;  /* 0x000000711c00780c */ /* 0x000fe20004f41670 */
[----:B------:R-:W-:Y:S01]  /*436e0*/  @!P3 IMAD.X R19, R21, 0x1, R19, P4 ;  /* 0x000000011513b824 */ /* 0x000fe200020e0613 */
[----:B------:R-:W-:-:S05]  /*436f0*/  F2FP.SATFINITE.E4M3.F32.PACK_AB_MERGE_C R15, RZ, R15, RZ ;  /* 0x0000000fff0f723e */ /* 0x000fca00048070ff */
[----:B------:R2:W-:Y:S01]  /*43700*/  @!P3 STG.E.U8 desc[UR4][R18.64+0x39], R15 ;  /* 0x0000390f1200b986 */ /* 0x0005e2000c101104 */
[----:B-1----:R-:W-:-:S04]  /*43710*/  @!P0 IADD3 R22, P3, P4, R14, R16, R3 ;  /* 0x000000100e168210 */ /* 0x002fc80007c7e003 */
[----:B------:R-:W-:Y:S02]  /*43720*/  @!P0 IADD3.X R23, R29, R17, R2, P3, P4 ;  /* 0x000000111d178210 */ /* 0x000fe40001fe8402 */
[----:B------:R-:W0:Y:S01]  /*43730*/  @!P2 LDC.64 R16, c[0x0][0x5c0] ;  /* 0x00017000ff10ab82 */ /* 0x000e220000000a00 */
[----:B------:R-:W-:-:S04]  /*43740*/  LOP3.LUT R5, R5, 0xffffffdf, RZ, 0xc0, !PT ;  /* 0xffffffdf05057812 */ /* 0x000fc800078ec0ff */
[----:B------:R-:W-:Y:S02]  /*43750*/  @P2 LOP3.LUT R5, R5, 0x20, RZ, 0xfc, !PT ;  /* 0x0000002005052812 */ /* 0x000fe400078efcff */
[----:B0-----:R-:W-:-:S04]  /*43760*/  @!P2 IADD3 R154, P3, P4, R14, R16, R9 ;  /* 0x000000100e9aa210 */ /* 0x001fc80007c7e009 */
[----:B------:R-:W-:Y:S02]  /*43770*/  @!P2 IADD3.X R155, R29, R17, R8, P3, P4 ;  /* 0x000000111d9ba210 */ /* 0x000fe40001fe8408 */
[----:B------:R-:W-:-:S13]  /*43780*/  ISETP.LT.OR P2, PT, R28, 0x72, !P1 ;  /* 0x000000721c00780c */ /* 0x000fda0004f41670 */
[----:B------:R-:W0:Y:S01]  /*43790*/  @!P2 LDC.64 R16, c[0x0][0x5c0] ;  /* 0x00017000ff10ab82 */ /* 0x000e220000000a00 */
[C---:B------:R-:W-:Y:S02]  /*437a0*/  LOP3.LUT P5, RZ, R0.reuse, 0x1000000, RZ, 0xc0, !PT ;  /* 0x0100000000ff7812 */ /* 0x040fe400078ac0ff */
[C---:B------:R-:W-:Y:S02]  /*437b0*/  LOP3.LUT P6, RZ, R0.reuse, 0x2000, RZ, 0xc0, !PT ;  /* 0x0000200000ff7812 */ /* 0x040fe400078cc0ff */
[----:B------:R-:W-:-:S04]  /*437c0*/  LOP3.LUT R0, R0, 0xffffffef, RZ, 0xc0, !PT ;  /* 0xffffffef00007812 */ /* 0x000fc800078ec0ff */
[----:B------:R-:W-:Y:S02]  /*437d0*/  @P0 LOP3.LUT R0, R0, 0x10, RZ, 0xfc, !PT ;  /* 0x0000001000000812 */ /* 0x000fe400078efcff */
[----:B------:R-:W-:Y:S02]  /*437e0*/  LOP3.LUT P0, RZ, R7, 0x100, RZ, 0xc0, !PT ;  /* 0x0000010007ff7812 */ /* 0x000fe4000780c0ff */
[----:B0-----:R-:W-:Y:S01]  /*437f0*/  @!P2 IADD3 R150, P3, P4, R14, R16, R9 ;  /* 0x000000100e96a210 */ /* 0x001fe20007c7e009 */
[----:B--2---:R-:W-:Y:S02]  /*43800*/  FMUL R15, R101, UR61 ;  /* 0x0000003d650f7c20 */ /* 0x004fe40008400000 */
[----:B------:R-:W2:Y:S01]  /*43810*/  LDL.LU R101, [R1+0x3a0] ;  /* 0x0003a00001657983 */ /* 0x000ea20000300800 */
[----:B------:R-:W-:Y:S02]  /*43820*/  @!P2 IADD3.X R151, R29, R17, R8, P3, P4 ;  /* 0x000000111d97a210 */ /* 0x000fe40001fe8408 */
[----:B------:R-:W-:-:S02]  /*43830*/  ISETP.LT.OR P4, PT, R28, 0x31, !P0 ;  /* 0x000000311c00780c */ /* 0x000fc40004781670 */
[----:B------:R-:W-:-:S11]  /*43840*/  F2FP.SATFINITE.E4M3.F32.PACK_AB_MERGE_C R15, RZ, R15, RZ ;  /* 0x0000000fff0f723e */ /* 0x000fd600048070ff */
[----:B------:R-:W0:Y:S01]  /*43850*/  @!P4 LDC.64 R16, c[0x0][0x5c0] ;  /* 0x00017000ff10cb82 */ /* 0x000e220000000a00 */
[----:B------:R4:W-:Y:S02]  /*43860*/  @!P5 STG.E.U8 desc[UR4][R46.64+0x30], R15 ;  /* 0x0000300f2e00d986 */ /* 0x0009e4000c101104 */
[----:B----4-:R-:W-:-:S05]  /*43870*/  FMUL R15, R102, UR61 ;  /* 0x0000003d660f7c20 */ /* 0x010fca0008400000 */
[----:B------:R-:W-:-:S05]  /*43880*/  F2FP.SATFINITE.E4M3.F32.PACK_AB_MERGE_C R15, RZ, R15, RZ ;  /* 0x0000000fff0f723e */ /* 0x000fca00048070ff */
[----:B------:R1:W-:Y:S02]  /*43890*/  @!P6 STG.E.U8 desc[UR4][R42.64+0x31], R15 ;  /* 0x0000310f2a00e986 */ /* 0x0003e4000c101104 */
[----:B-1----:R-:W-:-:S04]  /*438a0*/  @!P4 IADD3 R15, P3, P5, R3, R14, R11 ;  /* 0x0000000e030fc210 */ /* 0x002fc80007d7e00b */
[----:B------:R-:W-:Y:S02]  /*438b0*/  @!P4 IADD3.X R18, R2, R29, R10, P3, P5 ;  /* 0x0000001d0212c210 */ /* 0x000fe40001fea40a */
[----:B0-----:R-:W-:Y:S01]  /*438c0*/  @!P4 IADD3 R16, P3, R15, R16, RZ ;  /* 0x000000100f10c210 */ /* 0x001fe20007f7e0ff */
[----:B---3--:R-:W-:Y:S02]  /*438d0*/  FMUL R15, R100, UR61 ;  /* 0x0000003d640f7c20 */ /* 0x008fe40008400000 */
[----:B------:R-:W3:Y:S04]  /*438e0*/  LDL.LU R100, [R1+0x3a4] ;  /* 0x0003a40001647983 */ /* 0x000ee80000300800 */
[----:B------:R-:W4:Y:S01]  /*438f0*/  LDL.LU R102, [R1+0x3a8] ;  /* 0x0003a80001667983 */ /* 0x000f220000300800 */
[----:B------:R-:W-:Y:S01]  /*43900*/  @!P4 IMAD.X R17, R18, 0x1, R17, P3 ;  /* 0x000000011211c824 */ /* 0x000fe200018e0611 */
[----:B------:R-:W-:-:S05]  /*43910*/  F2FP.SATFINITE.E4M3.F32.PACK_AB_MERGE_C R15, RZ, R15, RZ ;  /* 0x0000000fff0f723e */ /* 0x000fca00048070ff */
[----:B------:R0:W-:Y:S01]  /*43920*/  @!P4 STG.E.U8 desc[UR4][R16.64+0x30], R15 ;  /* 0x0000300f1000c986 */ /* 0x0001e2000c101104 */
[----:B------:R-:W-:-:S13]  /*43930*/  ISETP.LT.OR P3, PT, R28, 0x32, !P0 ;  /* 0x000000321c00780c */ /* 0x000fda0004761670 */
[----:B------:R-:W1:Y:S01]  /*43940*/  @!P3 LDC.64 R18, c[0x0][0x5c0] ;  /* 0x00017000ff12bb82 */ /* 0x000e620000000a00 */
[----:B------:R-:W-:Y:S02]  /*43950*/  @!P3 IADD3 R20, P5, P6, R3, R14, R11 ;  /* 0x0000000e0314b210 */ /* 0x000fe40007ebe00b */
[----:B------:R-:W-:Y:S02]  /*43960*/  LOP3.LUT R0, R0, 0xfeffffff, RZ, 0xc0, !PT ;  /* 0xfeffffff00007812 */ /* 0x000fe400078ec0ff */
[----:B------:R-:W-:Y:S02]  /*43970*/  @!P3 IADD3.X R21, R2, R29, R10, P5, P6 ;  /* 0x0000001d0215b210 */ /* 0x000fe40002fec40a */
[----:B------:R-:W-:-:S04]  /*43980*/  @P2 LOP3.LUT R0, R0, 0x1000000, RZ, 0xfc, !PT ;  /* 0x0100000000002812 */ /* 0x000fc800078efcff */
[----:B------:R-:W-:Y:S02]  /*43990*/  LOP3.LUT P2, RZ, R0, 0x1, RZ, 0xc0, !PT ;  /* 0x0000000100ff7812 */ /* 0x000fe4000784c0ff */
[----:B-1----:R-:W-:-:S05]  /*439a0*/  @!P3 IADD3 R18, P4, R20, R18, RZ ;  /* 0x000000121412b210 */ /* 0x002fca0007f9e0ff */
[----:B------:R-:W-:Y:S01]  /*439b0*/  @!P3 IMAD.X R19, R21, 0x1, R19, P4 ;  /* 0x000000011513b824 */ /* 0x000fe200020e0613 */
[----:B------:R-:W-:-:S05]  /*439c0*/  LOP3.LUT R7, R7, 0xffffff7f, RZ, 0xc0, !PT ;  /* 0xffffff7f07077812 */ /* 0x000fca00078ec0ff */
[----:B------:R-:W-:Y:S02]  /*439d0*/  @P2 LOP3.LUT R7, R7, 0x80, RZ, 0xfc, !PT ;  /* 0x0000008007072812 */ /* 0x000fe400078efcff */
[----:B------:R-:W-:-:S13]  /*439e0*/  ISETP.LT.OR P2, PT, R28, 0x79, !P1 ;  /* 0x000000791c00780c */ /* 0x000fda0004f41670 */
[----:B0-----:R-:W0:Y:S01]  /*439f0*/  @!P2 LDC.64 R16, c[0x0][0x5c0] ;  /* 0x00017000ff10ab82 */ /* 0x001e220000000a00 */
[----:B--2---:R-:W-:Y:S02]  /*43a00*/  FMUL R15, R101, UR61 ;  /* 0x0000003d650f7c20 */ /* 0x004fe40008400000 */
[----:B------:R-:W2:Y:S03]  /*43a10*/  LDL.LU R101, [R1+0x3ac] ;  /* 0x0003ac0001657983 */ /* 0x000ea60000300800 */
[----:B------:R-:W-:-:S05]  /*43a20*/  F2FP.SATFINITE.E4M3.F32.PACK_AB_MERGE_C R15, RZ, R15, RZ ;  /* 0x0000000fff0f723e */ /* 0x000fca00048070ff */
[----:B------:R3:W-:Y:S01]  /*43a30*/  @!P3 STG.E.U8 desc[UR4][R18.64+0x31], R15 ;  /* 0x0000310f1200b986 */ /* 0x0007e2000c101104 */
[----:B------:R-:W-:Y:S02]  /*43a40*/  LOP3.LUT R5, R5, 0xffffff7f, RZ, 0xc0, !PT ;  /* 0xffffff7f05057812 */ /* 0x000fe400078ec0ff */
[----:B0-----:R-:W-:Y:S02]  /*43a50*/  @!P2 IADD3 R160, P5, P6, R14, R16, R9 ;  /* 0x000000100ea0a210 */ /* 0x001fe40007ebe009 */
[----:B------:R-:W-:Y:S02]  /*43a60*/  @P2 LOP3.LUT R5, R5, 0x80, RZ, 0xfc, !PT ;  /* 0x0000008005052812 */ /* 0x000fe400078efcff */
[----:B------:R-:W-:Y:S02]  /*43a70*/  @!P2 IADD3.X R161, R29, R17, R8, P5, P6 ;  /* 0x000000111da1a210 */ /* 0x000fe40002fec408 */
[----:B------:R-:W-:-:S13]  /*43a80*/  ISETP.LT.OR P2, PT, R28, 0x7a, !P1 ;  /* 0x0000007a1c00780c */ /* 0x000fda0004f41670 */
[----:B------:R-:W0:Y:S01]  /*43a90*/  @!P2 LDC.64 R16, c[0x0][0x5c0] ;  /* 0x00017000ff10ab82 */ /* 0x000e220000000a00 */
[----:B---3--:R-:W-:Y:S02]  /*43aa0*/  FMUL R15, R100, UR61 ;  /* 0x0000003d640f7c20 */ /* 0x008fe40008400000 */
[----:B------:R-:W3:Y:S01]  /*43ab0*/  LDL.LU R100, [R1+0x3b0] ;  /* 0x0003b00001647983 */ /* 0x000ee20000300800 */
[C---:B------:R-:W-:Y:S02]  /*43ac0*/  LOP3.LUT P5, RZ, R0.reuse, 0x2000000, RZ, 0xc0, !PT ;  /* 0x0200000000ff7812 */ /* 0x040fe400078ac0ff */
[----:B------:R-:W-:Y:S02]  /*43ad0*/  LOP3.LUT R0, R0, 0xffffdfff, RZ, 0xc0, !PT ;  /* 0xffffdfff00007812 */ /* 0x000fe400078ec0ff */
[----:B0-----:R-:W-:Y:S02]  /*43ae0*/  @!P2 IADD3 R156, P3, P4, R14, R16, R9 ;  /* 0x000000100e9ca210 */ /* 0x001fe40007c7e009 */
[----:B------:R-:W-:-:S02]  /*43af0*/  ISETP.GE.AND P6, PT, R13, 0x101, PT ;  /* 0x000001010d00780c */ /* 0x000fc40003fc6270 */
[----:B------:R-:W-:Y:S02]  /*43b00*/  @P2 LOP3.LUT R0, R0, 0x2000, RZ, 0xfc, !PT ;  /* 0x0000200000002812 */ /* 0x000fe400078efcff */
        /* <DEDUP_REMOVED lines=15> */
[----:B----4-:R-:W-:Y:S02]  /*43c00*/  FMUL R15, R102, UR61 ;  /* 0x0000003d660f7c20 */ /* 0x010fe40008400000 */
[----:B------:R-:W4:Y:S06]  /*43c10*/  LDL.LU R102, [R1+0x3b4] ;  /* 0x0003b40001667983 */ /* 0x000f2c0000300800 */
[----:B------:R-:W0:Y:S01]  /*43c20*/  @!P4 LDC.64 R16, c[0x0][0x5c0] ;  /* 0x00017000ff10cb82 */ /* 0x000e220000000a00 */
[----:B------:R-:W-:-:S02]  /*43c30*/  F2FP.SATFINITE.E4M3.F32.PACK_AB_MERGE_C R15, RZ, R15, RZ ;  /* 0x0000000fff0f723e */ /* 0x000fc400048070ff */
[----:B------:R-:W-:-:S03]  /*43c40*/  LOP3.LUT R0, R0, 0xfdffffff, RZ, 0xc0, !PT ;  /* 0xfdffffff00007812 */ /* 0x000fc600078ec0ff */
[----:B------:R1:W-:Y:S01]  /*43c50*/  @!P2 STG.E.U8 desc[UR4][R68.64+0x39], R15 ;  /* 0x0000390f4400a986 */ /* 0x0003e2000c101104 */
[----:B------:R-:W-:Y:S02]  /*43c60*/  @P5 LOP3.LUT R0, R0, 0x2000000, RZ, 0xfc, !PT ;  /* 0x0200000000005812 */ /* 0x000fe400078efcff */
[----:B-1----:R-:W-:-:S04]  /*43c70*/  @!P4 IADD3 R15, P3, P5, R3, R14, R11 ;  /* 0x0000000e030fc210 */ /* 0x002fc80007d7e00b */
        /* <DEDUP_REMOVED lines=9> */
[----:B------:R-:W-:Y:S02]  /*43d10*/  LOP3.LUT R7, R7, 0xffffffef, RZ, 0xc0, !PT ;  /* 0xffffffef07077812 */ /* 0x000fe400078ec0ff */
[----:B------:R-:W-:Y:S02]  /*43d20*/  ISETP.LT.OR P3, PT, R28, 0x3a, !P0 ;  /* 0x0000003a1c00780c */ /* 0x000fe40004761670 */
[----:B------:R-:W-:Y:S02]  /*43d30*/  @P0 LOP3.LUT R7, R7, 0x10, RZ, 0xfc, !PT ;  /* 0x0000001007070812 */ /* 0x000fe400078efcff */
[----:B------:R-:W-:-:S04]  /*43d40*/  ISETP.GE.AND P0, PT, R13, 0x101, PT ;  /* 0x000001010d00780c */ /* 0x000fc80003f06270 */
[----:B------:R-:W-:-:S05]  /*43d50*/  ISETP.LT.OR P2, PT, R28, 0x79, !P0 ;  /* 0x000000791c00780c */ /* 0x000fca0004741670 */
[----:B------:R-:W0:Y:S08]  /*43d60*/  @!P3 LDC.64 R18, c[0x0][0x5c0] ;  /* 0x00017000ff12bb82 */ /* 0x000e300000000a00 */
[----:B------:R-:W1:Y:S01]  /*43d70*/  @!P2 LDC.64 R16, c[0x0][0x5c0] ;  /* 0x00017000ff10ab82 */ /* 0x000e620000000a00 */
[----:B------:R-:W-:Y:S02]  /*43d80*/  ISETP.LT.OR P0, PT, R28, 0x7a, !P0 ;  /* 0x0000007a1c00780c */ /* 0x000fe40004701670 */
[----:B------:R-:W-:-:S04]  /*43d90*/  @!P3 IADD3 R20, P5, P6, R3, R14, R11 ;  /* 0x0000000e0314b210 */ /* 0x000fc80007ebe00b */
[----:B------:R-:W-:Y:S02]  /*43da0*/  @!P3 IADD3.X R21, R2, R29, R10, P5, P6 ;  /* 0x0000001d0215b210 */ /* 0x000fe40002fec40a */
[----:B-1----:R-:W-:-:S04]  /*43db0*/  @!P2 IADD3 R204, P5, P6, R14, R16, R11 ;  /* 0x000000100ecca210 */ /* 0x002fc80007ebe00b */
[----:B------:R-:W-:Y:S02]  /*43dc0*/  @!P2 IADD3.X R205, R29, R17, R10, P5, P6 ;  /* 0x000000111dcda210 */ /* 0x000fe40002fec40a */
[----:B------:R-:W1:Y:S01]  /*43dd0*/  @!P0 LDC.64 R16, c[0x0][0x5c0] ;  /* 0x00017000ff108b82 */ /* 0x000e620000000a00 */
[----:B0-----:R-:W-:Y:S02]  /*43de0*/  @!P3 IADD3 R18, P4, R20, R18, RZ ;  /* 0x000000121412b210 */ /* 0x001fe40007f9e0ff */
[----:B------:R-:W-:-:S03]  /*43df0*/  F2FP.SATFINITE.E4M3.F32.PACK_AB_MERGE_C R15, RZ, R15, RZ ;  /* 0x0000000fff0f723e */ /* 0x000fc600048070ff */
[----:B------:R-:W-:Y:S01]  /*43e00*/  @!P3 IMAD.X R19, R21, 0x1, R19, P4 ;  /* 0x000000011513b824 */ /* 0x000fe200020e0613 */
[----:B------:R-:W-:-:S04]  /*43e10*/  ISETP.GE.AND P5, PT, R13, 0x1, PT ;  /* 0x000000010d00780c */ /* 0x000fc80003fa6270 */
[----:B------:R4:W-:Y:S01]  /*43e20*/  @!P3 STG.E.U8 desc[UR4][R18.64+0x39], R15 ;  /* 0x0000390f1200b986 */ /* 0x0009e2000c101104 */
[----:B-1----:R-:W-:-:S04]  /*43e30*/  @!P0 IADD3 R186, P3, P4, R14, R16, R11 ;  /* 0x000000100eba8210 */ /* 0x002fc80007c7e00b */
[----:B------:R-:W-:Y:S02]  /*43e40*/  @!P0 IADD3.X R187, R29, R17, R10, P3, P4 ;  /* 0x000000111dbb8210 */ /* 0x000fe40001fe840a */
[----:B------:R-:W-:-:S13]  /*43e50*/  ISETP.LT.OR P3, PT, R28, 0x41, !P5 ;  /* 0x000000411c00780c */ /* 0x000fda0006f61670 */
[----:B------:R-:W0:Y:S01]  /*43e60*/  @!P3 LDC.64 R16, c[0x0][0x5c0] ;  /* 0x00017000ff10bb82 */ /* 0x000e220000000a00 */
[----:B----4-:R-:W-:Y:S02]  /*43e70*/  FMUL R15, R102, UR61 ;  /* 0x0000003d660f7c20 */ /* 0x010fe40008400000 */
[----:B------:R-:W4:Y:S03]  /*43e80*/  LDL.LU R102, [R1+0x3c0] ;  /* 0x0003c00001667983 */ /* 0x000f260000300800 */
        /* <DEDUP_REMOVED lines=16> */
[----:B------:R-:W-:Y:S02]  /*43f90*/  LOP3.LUT P2, RZ, R7, 0x40, RZ, 0xc0, !PT ;  /* 0x0000004007ff7812 */ /* 0x000fe4000784c0ff */
[----:B------:R-:W-:-:S04]  /*43fa0*/  LOP3.LUT R5, R5, 0xffefffff, RZ, 0xc0, !PT ;  /* 0xffefffff05057812 */ /* 0x000fc800078ec0ff */
[----:B------:R-:W-:Y:S02]  /*43fb0*/  @P0 LOP3.LUT R5, R5, 0x100000, RZ, 0xfc, !PT ;  /* 0x0010000005050812 */ /* 0x000fe400078efcff */
[----:B------:R-:W-:-:S13]  /*43fc0*/  ISETP.LT.OR P0, PT, R28, 0x81, !P2 ;  /* 0x000000811c00780c */ /* 0x000fda0005701670 */
[----:B------:R-:W0:Y:S01]  /*43fd0*/  @!P0 LDC.64 R16, c[0x0][0x5c0] ;  /* 0x00017000ff108b82 */ /* 0x000e220000000a00 */
[----:B------:R-:W-:Y:S02]  /*43fe0*/  ISETP.LT.OR P6, PT, R28, 0x82, !P2 ;  /* 0x000000821c00780c */ /* 0x000fe400057c1670 */
[----:B------:R-:W-:Y:S02]  /*43ff0*/  LOP3.LUT R5, R5, 0xfbffffff, RZ, 0xc0, !PT ;  /* 0xfbffffff05057812 */ /* 0x000fe400078ec0ff */
[----:B0-----:R-:W-:-:S04]  /*44000*/  @!P0 IADD3 R232, P3, P4, R14, R16, R3 ;  /* 0x000000100ee88210 */ /* 0x001fc80007c7e003 */
[----:B------:R-:W-:-:S05]  /*44010*/  @!P0 IADD3.X R233, R29, R17, R2, P3, P4 ;  /* 0x000000111de98210 */ /* 0x000fca0001fe8402 */
[----:B------:R-:W0:Y:S01]  /*44020*/  @!P6 LDC.64 R16, c[0x0][0x5c0] ;  /* 0x00017000ff10eb82 */ /* 0x000e220000000a00 */
[----:B------:R-:W-:Y:S02]  /*44030*/  @P0 LOP3.LUT R5, R5, 0x4000000, RZ, 0xfc, !PT ;  /* 0x0400000005050812 */ /* 0x000fe400078efcff */
[----:B------:R-:W-:Y:S02]  /*44040*/  ISETP.LT.OR P0, PT, R28, 0x41, !P2 ;  /* 0x000000411c00780c */ /* 0x000fe40005701670 */
[----:B------:R-:W-:Y:S02]  /*44050*/  LOP3.LUT R5, R5, 0xf7ffffff, RZ, 0xc0, !PT ;  /* 0xf7ffffff05057812 */ /* 0x000fe400078ec0ff */
[----:B------:R-:W-:Y:S02]  /*44060*/  F2FP.SATFINITE.E4M3.F32.PACK_AB_MERGE_C R15, RZ, R15, RZ ;  /* 0x0000000fff0f723e */ /* 0x000fe400048070ff */
[----:B------:R-:W-:Y:S02]  /*44070*/  @P6 LOP3.LUT R5, R5, 0x8000000, RZ, 0xfc, !PT ;  /* 0x0800000005056812 */ /* 0x000fe400078efcff */
[----:B0-----:R-:W-:-:S04]  /*44080*/  @!P6 IADD3 R230, P3, P4, R14, R16, R3 ;  /* 0x000000100ee6e210 */ /* 0x001fc80007c7e003 */
[----:B------:R-:W-:Y:S02]  /*44090*/  @!P6 IADD3.X R231, R29, R17, R2, P3, P4 ;  /* 0x000000111de7e210 */ /* 0x000fe40001fe8402 */
[C---:B------:R-:W-:Y:S01]  /*440a0*/  ISETP.LT.OR P6, PT, R28.reuse, 0x89, !P2 ;  /* 0x000000891c00780c */ /* 0x040fe200057c1670 */
[----:B------:R4:W-:Y:S01]  /*440b0*/  @!P0 STG.E.U8 desc[UR4][R72.64+0x40], R15 ;  /* 0x0000400f48008986 */ /* 0x0009e2000c101104 */
[----:B------:R-:W-:Y:S01]  /*440c0*/  ISETP.LT.OR P0, PT, R28, 0x42, !P2 ;  /* 0x000000421c00780c */ /* 0x000fe20005701670 */
[----:B----4-:R-:W-:-:S10]  /*440d0*/  FMUL R15, R102, UR61 ;  /* 0x0000003d660f7c20 */ /* 0x010fd40008400000 */
[----:B------:R-:W0:Y:S01]  /*440e0*/  @!P6 LDC.64 R16, c[0x0][0x5c0] ;  /* 0x00017000ff10eb82 */ /* 0x000e220000000a00 */
[----:B------:R-:W4:Y:S01]  /*440f0*/  LDL.LU R102, [R1+0x3cc] ;  /* 0x0003cc0001667983 */ /* 0x000f220000300800 */
[----:B------:R-:W-:-:S05]  /*44100*/  F2FP.SATFINITE.E4M3.F32.PACK_AB_MERGE_C R15, RZ, R15, RZ ;  /* 0x0000000fff0f723e */ /* 0x000fca00048070ff */
        /* <DEDUP_REMOVED lines=17> */
[----:B------:R-:W-:-:S13]  /*44220*/  ISETP.LT.OR P3, PT, R28, 0x4a, !P5 ;  /* 0x0000004a1c00780c */ /* 0x000fda0006f61670 */
[----:B------:R-:W0:Y:S01]  /*44230*/  @!P3 LDC.64 R16, c[0x0][0x5c0] ;  /* 0x00017000ff10bb82 */ /* 0x000e220000000a00 */
[----:B------:R-:W-:Y:S02]  /*44240*/  F2FP.SATFINITE.E4M3.F32.PACK_AB_MERGE_C R15, RZ, R15, RZ ;  /* 0x0000000fff0f723e */ /* 0x000fe400048070ff */
[----:B------:R-:W-:-:S04]  /*44250*/  LOP3.LUT R0, R0, 0xf7ffffff, RZ, 0xc0, !PT ;  /* 0xf7ffffff00007812 */ /* 0x000fc800078ec0ff */
[----:B------:R-:W-:Y:S02]  /*44260*/  @P6 LOP3.LUT R0, R0, 0x8000000, RZ, 0xfc, !PT ;  /* 0x0800000000006812 */ /* 0x000fe400078efcff */
[----:B0-----:R-:W-:-:S05]  /*44270*/  @!P3 IADD3 R16, P4, R14, R16, RZ ;  /* 0x000000100e10b210 */ /* 0x001fca0007f9e0ff */
[----:B------:R-:W-:Y:S01]  /*44280*/  @!P3 IMAD.X R17, R29, 0x1, R17, P4 ;  /* 0x000000011d11b824 */ /* 0x000fe200020e0611 */
[----:B------:R-:W-:-:S04]  /*44290*/  LOP3.LUT P6, RZ, R0, 0x20000000, RZ, 0xc0, !PT ;  /* 0x2000000000ff7812 */ /* 0x000fc800078cc0ff */
[----:B------:R4:W-:Y:S02]  /*442a0*/  @!P3 STG.E.U8 desc[UR4][R16.64+0x49], R15 ;  /* 0x0000490f1000b986 */ /* 0x0009e4000c101104 */
[----:B----4-:R-:W-:Y:S02]  /*442b0*/  FMUL R15, R102, UR61 ;  /* 0x0000003d660f7c20 */ /* 0x010fe40008400000 */
[----:B------:R-:W4:Y:S03]  /*442c0*/  LDL.LU R102, [R1+0x3d8] ;  /* 0x0003d80001667983 */ /* 0x000f260000300800 */
[----:B------:R-:W-:-:S05]  /*442d0*/  F2FP.SATFINITE.E4M3.F32.PACK_AB_MERGE_C R15, RZ, R15, RZ ;  /* 0x0000000fff0f723e */ /* 0x000fca00048070ff */
[----:B------:R2:W-:Y:S01]  /*442e0*/  @!P6 STG.E.U8 desc[UR4][R78.64+0x48], R15 ;  /* 0x0000480f4e00e986 */ /* 0x0005e2000c101104 */
[----:B------:R-:W-:-:S04]  /*442f0*/  LOP3.LUT R7, R7, 0xffffffdf, RZ, 0xc0, !PT ;  /* 0xffffffdf07077812 */ /* 0x000fc800078ec0ff */
[----:B------:R-:W-:Y:S02]  /*44300*/  @P2 LOP3.LUT R7, R7, 0x20, RZ, 0xfc, !PT ;  /* 0x0000002007072812 */ /* 0x000fe400078efcff */
[----:B------:R-:W-:-:S13]  /*44310*/  ISETP.LT.OR P2, PT, R28, 0x81, !P1 ;  /* 0x000000811c00780c */ /* 0x000fda0004f41670 */
[----:B------:R-:W0:Y:S01]  /*44320*/  @!P2 LDC.64 R16, c[0x0][0x5c0] ;  /* 0x00017000ff10ab82 */ /* 0x000e220000000a00 */
[----:B------:R-:W-:-:S04]  /*44330*/  LOP3.LUT R0, R0, 0xfbffffff, RZ, 0xc0, !PT ;  /* 0xfbffffff00007812 */ /* 0x000fc800078ec0ff */
[----:B------:R-:W-:Y:S01]  /*44340*/  @P0 LOP3.LUT R0, R0, 0x4000000, RZ, 0xfc, !PT ;  /* 0x0400000000000812 */ /* 0x000fe200078efcff */
[----:B--2---:R-:W-:Y:S02]  /*44350*/  FMUL R15, R101, UR61 ;  /* 0x0000003d650f7c20 */ /* 0x004fe40008400000 */
[----:B------:R-:W2:Y:S01]  /*44360*/  LDL.LU R101, [R1+0x3dc] ;  /* 0x0003dc0001657983 */ /* 0x000ea20000300800 */
[----:B------:R-:W-:Y:S02]  /*44370*/  LOP3.LUT P0, RZ, R0, 0x10000000, RZ, 0xc0, !PT ;  /* 0x1000000000ff7812 */ /* 0x000fe4000780c0ff */
[----:B------:R-:W-:Y:S02]  /*44380*/  LOP3.LUT R5, R5, 0x7fffffff, RZ, 0xc0, !PT ;  /* 0x7fffffff05057812 */ /* 0x000fe400078ec0ff */
[----:B0-----:R-:W-:Y:S02]  /*44390*/  @!P2 IADD3 R194, P3, P4, R14, R16, R9 ;  /* 0x000000100ec2a210 */ /* 0x001fe40007c7e009 */
[----:B------:R-:W-:-:S02]  /*443a0*/  @P2 LOP3.LUT R5, R5, 0x80000000, RZ, 0xfc, !PT ;  /* 0x8000000005052812 */ /* 0x000fc400078efcff */
[----:B------:R-:W-:Y:S02]  /*443b0*/  @!P2 IADD3.X R195, R29, R17, R8, P3, P4 ;  /* 0x000000111dc3a210 */ /* 0x000fe40001fe8408 */
[----:B------:R-:W-:Y:S02]  /*443c0*/  ISETP.LT.OR P2, PT, R28, 0x82, !P1 ;  /* 0x000000821c00780c */ /* 0x000fe40004f41670 */
[----:B------:R-:W-:-:S05]  /*443d0*/  F2FP.SATFINITE.E4M3.F32.PACK_AB_MERGE_C R15, RZ, R15, RZ ;  /* 0x0000000fff0f723e */ /* 0x000fca00048070ff */
[----:B------:R3:W-:Y:S06]  /*443e0*/  @!P0 STG.E.U8 desc[UR4][R76.64+0x49], R15 ;  /* 0x0000490f4c008986 */ /* 0x0007ec000c101104 */
[----:B------:R-:W0:Y:S01]  /*443f0*/  @!P2 LDC.64 R16, c[0x0][0x5c0] ;  /* 0x00017000ff10ab82 */ /* 0x000e220000000a00 */
[----:B------:R-:W-:-:S04]  /*44400*/  LOP3.LUT R6, R6, 0xfffffffd, RZ, 0xc0, !PT ;  /* 0xfffffffd06067812 */ /* 0x000fc800078ec0ff */
[----:B------:R-:W-:Y:S02]  /*44410*/  @P2 LOP3.LUT R6, R6, 0x2, RZ, 0xfc, !PT ;  /* 0x0000000206062812 */ /* 0x000fe400078efcff */
[----:B0-----:R-:W-:Y:S01]  /*44420*/  @!P2 IADD3 R192, P3, P4, R14, R16, R9 ;  /* 0x000000100ec0a210 */ /* 0x001fe20007c7e009 */
[----:B---3--:R-:W-:Y:S02]  /*44430*/  FMUL R15, R100, UR61 ;  /* 0x0000003d640f7c20 */ /* 0x008fe40008400000 */
[----:B------:R-:W3:Y:S01]  /*44440*/  LDL.LU R100, [R1+0x3e0] ;  /* 0x0003e00001647983 */ /* 0x000ee20000300800 */
[----:B------:R-:W-:Y:S02]  /*44450*/  @!P2 IADD3.X R193, R29, R17, R8, P3, P4 ;  /* 0x000000111dc1a210 */ /* 0x000fe40001fe8408 */
[----:B------:R-:W-:-:S13]  /*44460*/  ISETP.LT.OR P2, PT, R28, 0x89, !P1 ;  /* 0x000000891c00780c */ /* 0x000fda0004f41670 */
[----:B------:R-:W0:Y:S01]  /*44470*/  @!P2 LDC.64 R16, c[0x0][0x5c0] ;  /* 0x00017000ff10ab82 */ /* 0x000e220000000a00 */
[----:B------:R-:W-:Y:S02]  /*44480*/  ISETP.LT.OR P0, PT, R28, 0x8a, !P1 ;  /* 0x0000008a1c00780c */ /* 0x000fe40004f01670 */
[----:B------:R-:W-:-:S04]  /*44490*/  LOP3.LUT R6, R6, 0xffffff7f, RZ, 0xc0, !PT ;  /* 0xffffff7f06067812 */ /* 0x000fc800078ec0ff */
[----:B------:R-:W-:Y:S02]  /*444a0*/  @P2 LOP3.LUT R6, R6, 0x80, RZ, 0xfc, !PT ;  /* 0x0000008006062812 */ /* 0x000fe400078efcff */
[----:B0-----:R-:W-:-:S04]  /*444b0*/  @!P2 IADD3 R214, P3, P4, R14, R16, R9 ;  /* 0x000000100ed6a210 */ /* 0x001fc80007c7e009 */
[----:B------:R-:W-:Y:S02]  /*444c0*/  @!P2 IADD3.X R215, R29, R17, R8, P3, P4 ;  /* 0x000000111dd7a210 */ /* 0x000fe40001fe8408 */
[----:B------:R-:W0:Y:S01]  /*444d0*/  @!P0 LDC.64 R16, c[0x0][0x5c0] ;  /* 0x00017000ff108b82 */ /* 0x000e220000000a00 */
[----:B------:R-:W-:-:S04]  /*444e0*/  ISETP.GE.AND P2, PT, R13, 0x101, PT ;  /* 0x000001010d00780c */ /* 0x000fc80003f46270 */
[----:B------:R-:W-:Y:S02]  /*444f0*/  ISETP.LT.OR P5, PT, R28, 0x81, !P2 ;  /* 0x000000811c00780c */ /* 0x000fe400057a1670 */
[----:B------:R-:W-:-:S04]  /*44500*/  LOP3.LUT R6, R6, 0xffffffbf, RZ, 0xc0, !PT ;  /* 0xffffffbf06067812 */ /* 0x000fc800078ec0ff */
[----:B------:R-:W-:Y:S02]  /*44510*/  @P0 LOP3.LUT R6, R6, 0x40, RZ, 0xfc, !PT ;  /* 0x0000004006060812 */ /* 0x000fe400078efcff */
[----:B0-----:R-:W-:-:S04]  /*44520*/  @!P0 IADD3 R190, P3, P4, R14, R16, R9 ;  /* 0x000000100ebe8210 */ /* 0x001fc80007c7e009 */
[----:B------:R-:W-:Y:S02]  /*44530*/  @!P0 IADD3.X R191, R29, R17, R8, P3, P4 ;  /* 0x000000111dbf8210 */ /* 0x000fe40001fe8408 */
[----:B------:R-:W0:Y:S01]  /*44540*/  @!P5 LDC.64 R16, c[0x0][0x5c0] ;  /* 0x00017000ff10db82 */ /* 0x000e220000000a00 */
[----:B------:R-:W-:Y:S02]  /*44550*/  ISETP.LT.OR P0, PT, R28, 0x41, !P1 ;  /* 0x000000411c00780c */ /* 0x000fe40004f01670 */
[----:B------:R-:W-:-:S11]  /*44560*/  F2FP.SATFINITE.E4M3.F32.PACK_AB_MERGE_C R15, RZ, R15, RZ ;  /* 0x0000000fff0f723e */ /* 0x000fd600048070ff */
[----:B------:R4:W-:Y:S01]  /*44570*/  @!P0 STG.E.U8 desc[UR4][R48.64+0x40], R15 ;  /* 0x0000400f30008986 */ /* 0x0009e2000c101104 */
        /* <DEDUP_REMOVED lines=10> */
[----:B------:R-:W-:Y:S01]  /*44620*/  ISETP.LT.OR P6, PT, R28, 0x42, !P1 ;  /* 0x000000421c00780c */ /* 0x000fe20004fc1670 */
[----:B----4-:R-:W-:-:S10]  /*44630*/  FMUL R15, R102, UR61 ;  /* 0x0000003d660f7c20 */ /* 0x010fd40008400000 */
        /* <DEDUP_REMOVED lines=17> */
[----:B------:R-:W-:-:S11]  /*44750*/  ISETP.LT.OR P3, PT, R28, 0x42, !P0 ;  /* 0x000000421c00780c */ /* 0x000fd60004761670 */
[----:B------:R-:W0:Y:S02]  /*44760*/  @!P2 LDC.64 R16, c[0x0][0x5c0] ;  /* 0x00017000ff10ab82 */ /* 0x000e240000000a00 */
[----:B------:R-:W-:-:S04]  /*44770*/  @!P3 IADD3 R20, P5, P6, R3, R14, R9 ;  /* 0x0000000e0314b210 */ /* 0x000fc80007ebe009 */
[----:B------:R-:W-:Y:S02]  /*44780*/  @!P3 IADD3.X R21, R2, R29, R8, P5, P6 ;  /* 0x0000001d0215b210 */ /* 0x000fe40002fec408 */
[----:B------:R-:W1:Y:S01]  /*44790*/  @!P3 LDC.64 R18, c[0x0][0x5c0] ;  /* 0x00017000ff12bb82 */ /* 0x000e620000000a00 */
[----:B0-----:R-:W-:-:S04]  /*447a0*/  @!P2 IADD3 R184, P5, P6, R14, R16, R11 ;  /* 0x000000100eb8a210 */ /* 0x001fc80007ebe00b */
[----:B------:R-:W-:Y:S02]  /*447b0*/  @!P2 IADD3.X R185, R29, R17, R10, P5, P6 ;  /* 0x000000111db9a210 */ /* 0x000fe40002fec40a */
[----:B------:R-:W-:-:S04]  /*447c0*/  ISETP.GE.AND P6, PT, R13, 0x101, PT ;  /* 0x000001010d00780c */ /* 0x000fc80003fc6270 */
[----:B------:R-:W-:Y:S02]  /*447d0*/  ISETP.LT.OR P6, PT, R28, 0x8a, !P6 ;  /* 0x0000008a1c00780c */ /* 0x000fe400077c1670 */
[----:B------:R-:W-:-:S11]  /*447e0*/  LOP3.LUT R6, R6, 0xffdfffff, RZ, 0xc0, !PT ;  /* 0xffdfffff06067812 */ /* 0x000fd600078ec0ff */
[----:B------:R-:W0:Y:S01]  /*447f0*/  @!P6 LDC.64 R16, c[0x0][0x5c0] ;  /* 0x00017000ff10eb82 */ /* 0x000e220000000a00 */
[----:B------:R-:W-:Y:S02]  /*44800*/  @P2 LOP3.LUT R6, R6, 0x200000, RZ, 0xfc, !PT ;  /* 0x0020000006062812 */ /* 0x000fe400078efcff */
[----:B------:R-:W-:Y:S02]  /*44810*/  LOP3.LUT P2, RZ, R7, 0x20, RZ, 0xc0, !PT ;  /* 0x0000002007ff7812 */ /* 0x000fe4000784c0ff */
[----:B-1----:R-:W-:Y:S02]  /*44820*/  @!P3 IADD3 R18, P4, R20, R18, RZ ;  /* 0x000000121412b210 */ /* 0x002fe40007f9e0ff */
[----:B------:R-:W-:Y:S02]  /*44830*/  ISETP.LT.OR P5, PT, R28, 0x91, !P2 ;  /* 0x000000911c00780c */ /* 0x000fe400057a1670 */
[----:B------:R-:W-:Y:S01]  /*44840*/  F2FP.SATFINITE.E4M3.F32.PACK_AB_MERGE_C R15, RZ, R15, RZ ;  /* 0x0000000fff0f723e */ /* 0x000fe200048070ff */
[----:B------:R-:W-:-:S05]  /*44850*/  @!P3 IMAD.X R19, R21, 0x1, R19, P4 ;  /* 0x000000011513b824 */ /* 0x000fca00020e0613 */
[----:B------:R2:W-:Y:S01]  /*44860*/  @!P3 STG.E.U8 desc[UR4][R18.64+0x41], R15 ;  /* 0x0000410f1200b986 */ /* 0x0005e2000c101104 */
[----:B0-----:R-:W-:-:S04]  /*44870*/  @!P6 IADD3 R170, P3, P4, R14, R16, R11 ;  /* 0x000000100eaae210 */ /* 0x001fc80007c7e00b */
[----:B------:R-:W-:Y:S02]  /*44880*/  @!P6 IADD3.X R171, R29, R17, R10, P3, P4 ;  /* 0x000000111dabe210 */ /* 0x000fe40001fe840a */
[----:B------:R-:W0:Y:S01]  /*44890*/  @!P5 LDC.64 R16, c[0x0][0x5c0] ;  /* 0x00017000ff10db82 */ /* 0x000e220000000a00 */
[----:B------:R-:W-:-:S04]  /*448a0*/  LOP3.LUT R6, R6, 0xffefffff, RZ, 0xc0, !PT ;  /* 0xffefffff06067812 */ /* 0x000fc800078ec0ff */
[----:B------:R-:W-:-:S04]  /*448b0*/  @P6 LOP3.LUT R6, R6, 0x100000, RZ, 0xfc, !PT ;  /* 0x0010000006066812 */ /* 0x000fc800078efcff */
[----:B------:R-:W-:-:S04]  /*448c0*/  LOP3.LUT R6, R6, 0xefffffff, RZ, 0xc0, !PT ;  /* 0xefffffff06067812 */ /* 0x000fc800078ec0ff */
[----:B------:R-:W-:Y:S02]  /*448d0*/  @P5 LOP3.LUT R6, R6, 0x10000000, RZ, 0xfc, !PT ;  /* 0x1000000006065812 */ /* 0x000fe400078efcff */
[----:B0-----:R-:W-:-:S04]  /*448e0*/  @!P5 IADD3 R220, P3, P4, R14, R16, R3 ;  /* 0x000000100edcd210 */ /* 0x001fc80007c7e003 */
[----:B------:R-:W-:Y:S02]  /*448f0*/  @!P5 IADD3.X R221, R29, R17, R2, P3, P4 ;  /* 0x000000111dddd210 */ /* 0x000fe40001fe8402 */
[----:B------:R-:W-:-:S13]  /*44900*/  ISETP.LT.OR P5, PT, R28, 0x92, !P2 ;  /* 0x000000921c00780c */ /* 0x000fda00057a1670 */
[----:B------:R-:W0:Y:S01]  /*44910*/  @!P5 LDC.64 R16, c[0x0][0x5c0] ;  /* 0x00017000ff10db82 */ /* 0x000e220000000a00 */
[----:B------:R-:W-:Y:S02]  /*44920*/  ISETP.LT.OR P6, PT, R28, 0x49, !P1 ;  /* 0x000000491c00780c */ /* 0x000fe40004fc1670 */
[----:B0-----:R-:W-:-:S04]  /*44930*/  @!P5 IADD3 R210, P3, P4, R14, R16, R3 ;  /* 0x000000100ed2d210 */ /* 0x001fc80007c7e003 */
[----:B------:R-:W-:Y:S01]  /*44940*/  @!P5 IADD3.X R211, R29, R17, R2, P3, P4 ;  /* 0x000000111dd3d210 */ /* 0x000fe20001fe8402 */
[----:B--2---:R-:W-:Y:S02]  /*44950*/  FMUL R15, R101, UR61 ;  /* 0x0000003d650f7c20 */ /* 0x004fe40008400000 */
[----:B------:R-:W2:Y:S01]  /*44960*/  LDL.LU R101, [R1+0x3f0] ;  /* 0x0003f00001657983 */ /* 0x000ea20000300800 */
[----:B------:R-:W-:Y:S02]  /*44970*/  ISETP.LT.OR P4, PT, R28, 0x49, !P0 ;  /* 0x000000491c00780c */ /* 0x000fe40004781670 */
[----:B------:R-:W-:-:S05]  /*44980*/  F2FP.SATFINITE.E4M3.F32.PACK_AB_MERGE_C R15, RZ, R15, RZ ;  /* 0x0000000fff0f723e */ /* 0x000fca00048070ff */
[----:B------:R4:W-:Y:S01]  /*44990*/  @!P6 STG.E.U8 desc[UR4][R54.64+0x48], R15 ;  /* 0x0000480f3600e986 */ /* 0x0009e2000c101104 */
[----:B------:R-:W-:-:S05]  /*449a0*/  ISETP.LT.OR P6, PT, R28, 0x4a, !P1 ;  /* 0x0000004a1c00780c */ /* 0x000fca0004fc1670 */
[----:B------:R-:W0:Y:S01]  /*449b0*/  @!P4 LDC.64 R16, c[0x0][0x5c0] ;  /* 0x00017000ff10cb82 */ /* 0x000e220000000a00 */
[----:B----4-:R-:W-:Y:S01]  /*449c0*/  FMUL R15, R102, UR61 ;  /* 0x0000003d660f7c20 */ /* 0x010fe20008400000 */
[----:B------:R-:W-:-:S04]  /*449d0*/  LOP3.LUT R6, R6, 0xf7ffffff, RZ, 0xc0, !PT ;  /* 0xf7ffffff06067812 */ /* 0x000fc800078ec0ff */
[----:B------:R-:W-:Y:S02]  /*449e0*/  F2FP.SATFINITE.E4M3.F32.PACK_AB_MERGE_C R15, RZ, R15, RZ ;  /* 0x0000000fff0f723e */ /* 0x000fe400048070ff */
[----:B------:R-:W-:-:S03]  /*449f0*/  @P5 LOP3.LUT R6, R6, 0x8000000, RZ, 0xfc, !PT ;  /* 0x0800000006065812 */ /* 0x000fc600078efcff */
        /* <DEDUP_REMOVED lines=12> */
[----:B------:R-:W-:-:S04]  /*44ac0*/  @!P3 IADD3 R20, P5, P6, R3, R14, R9 ;  /* 0x0000000e0314b210 */ /* 0x000fc80007ebe009 */
[----:B------:R-:W-:Y:S02]  /*44ad0*/  @!P3 IADD3.X R21, R2, R29, R8, P5, P6 ;  /* 0x0000001d0215b210 */ /* 0x000fe40002fec408 */
[----:B-1----:R-:W-:-:S05]  /*44ae0*/  @!P3 IADD3 R18, P4, R20, R18, RZ ;  /* 0x000000121412b210 */ /* 0x002fca0007f9e0ff */
[----:B------:R-:W-:Y:S01]  /*44af0*/  @!P3 IMAD.X R19, R21, 0x1, R19, P4 ;  /* 0x000000011513b824 */ /* 0x000fe200020e0613 */
[----:B------:R-:W-:-:S13]  /*44b00*/  ISETP.LT.OR P0, PT, R28, 0x99, !P2 ;  /* 0x000000991c00780c */ /* 0x000fda0005701670 */
[----:B0-----:R-:W0:Y:S01]  /*44b10*/  @!P0 LDC.64 R16, c[0x0][0x5c0] ;  /* 0x00017000ff108b82 */ /* 0x001e220000000a00 */
[----:B------:R-:W-:Y:S01]  /*44b20*/  LOP3.LUT R12, R12, 0xfffffffe, RZ, 0xc0, !PT ;  /* 0xfffffffe0c0c7812 */ /* 0x000fe200078ec0ff */
[----:B--2---:R-:W-:Y:S02]  /*44b30*/  FMUL R15, R101, UR61 ;  /* 0x0000003d650f7c20 */ /* 0x004fe40008400000 */
[----:B------:R-:W2:Y:S03]  /*44b40*/  LDL.LU R101, [R1+0x3fc] ;  /* 0x0003fc0001657983 */ /* 0x000ea60000300800 */
[----:B------:R-:W-:-:S05]  /*44b50*/  F2FP.SATFINITE.E4M3.F32.PACK_AB_MERGE_C R15, RZ, R15, RZ ;  /* 0x0000000fff0f723e */ /* 0x000fca00048070ff */
[----:B------:R3:W-:Y:S01]  /*44b60*/  @!P3 STG.E.U8 desc[UR4][R18.64+0x49], R15 ;  /* 0x0000490f1200b986 */ /* 0x0007e2000c101104 */
[----:B0-----:R-:W-:Y:S02]  /*44b70*/  @!P0 IADD3 R208, P5, P6, R14, R16, R3 ;  /* 0x000000100ed08210 */ /* 0x001fe40007ebe003 */
[----:B------:R-:W-:Y:S02]  /*44b80*/  @P0 LOP3.LUT R12, R12, 0x1, RZ, 0xfc, !PT ;  /* 0x000000010c0c0812 */ /* 0x000fe400078efcff */
[----:B------:R-:W-:Y:S02]  /*44b90*/  @!P0 IADD3.X R209, R29, R17, R2, P5, P6 ;  /* 0x000000111dd18210 */ /* 0x000fe40002fec402 */
[----:B------:R-:W-:Y:S02]  /*44ba0*/  ISETP.LT.OR P0, PT, R28, 0x9a, !P2 ;  /* 0x0000009a1c00780c */ /* 0x000fe40005701670 */
[----:B------:R-:W-:-:S11]  /*44bb0*/  LOP3.LUT R7, R7, 0xfffffffb, RZ, 0xc0, !PT ;  /* 0xfffffffb07077812 */ /* 0x000fd600078ec0ff */
[----:B------:R-:W0:Y:S01]  /*44bc0*/  @!P0 LDC.64 R16, c[0x0][0x5c0] ;  /* 0x00017000ff108b82 */ /* 0x000e220000000a00 */
[----:B---3--:R-:W-:Y:S02]  /*44bd0*/  FMUL R15, R100, UR61 ;  /* 0x0000003d640f7c20 */ /* 0x008fe40008400000 */
[----:B------:R-:W3:Y:S01]  /*44be0*/  LDL.LU R100, [R1+0x400] ;  /* 0x0004000001647983 */ /* 0x000ee20000300800 */
[----:B------:R-:W-:Y:S02]  /*44bf0*/  @P2 LOP3.LUT R7, R7, 0x4, RZ, 0xfc, !PT ;  /* 0x0000000407072812 */ /* 0x000fe400078efcff */
[----:B------:R-:W-:Y:S02]  /*44c00*/  ISETP.LT.OR P2, PT, R28, 0x91, !P1 ;  /* 0x000000911c00780c */ /* 0x000fe40004f41670 */
[----:B0-----:R-:W-:-:S04]  /*44c10*/  @!P0 IADD3 R188, P3, P4, R14, R16, R3 ;  /* 0x000000100ebc8210 */ /* 0x001fc80007c7e003 */
[----:B------:R-:W-:-:S07]  /*44c20*/  @!P0 IADD3.X R189, R29, R17, R2, P3, P4 ;  /* 0x000000111dbd8210 */ /* 0x000fce0001fe8402 */
        /* <DEDUP_REMOVED lines=9> */
[----:B------:R-:W-:Y:S02]  /*44cc0*/  LOP3.LUT P0, RZ, R7, 0x10, RZ, 0xc0, !PT ;  /* 0x0000001007ff7812 */ /* 0x000fe4000780c0ff */
[----:B------:R-:W-:Y:S02]  /*44cd0*/  LOP3.LUT P5, RZ, R0, 0x40000000, RZ, 0xc0, !PT ;  /* 0x4000000000ff7812 */ /* 0x000fe400078ac0ff */
[----:B0-----:R-:W-:-:S04]  /*44ce0*/  @!P2 IADD3 R182, P3, P4, R14, R16, R9 ;  /* 0x000000100eb6a210 */ /* 0x001fc80007c7e009 */
[----:B------:R-:W-:Y:S02]  /*44cf0*/  @!P2 IADD3.X R183, R29, R17, R8, P3, P4 ;  /* 0x000000111db7a210 */ /* 0x000fe40001fe8408 */
[----:B------:R-:W-:Y:S02]  /*44d00*/  ISETP.LT.OR P4, PT, R28, 0x41, !P0 ;  /* 0x000000411c00780c */ /* 0x000fe40004781670 */
[----:B------:R-:W-:Y:S02]  /*44d10*/  F2FP.SATFINITE.E4M3.F32.PACK_AB_MERGE_C R15, RZ, R15, RZ ;  /* 0x0000000fff0f723e */ /* 0x000fe400048070ff */
[----:B------:R-:W-:-:S09]  /*44d20*/  LOP3.LUT P6, RZ, R0, 0x200, RZ, 0xc0, !PT ;  /* 0x0000020000ff7812 */ /* 0x000fd200078cc0ff */
        /* <DEDUP_REMOVED lines=16> */
[----:B------:R-:W-:-:S04]  /*44e30*/  LOP3.LUT R6, R6, 0xdfffffff, RZ, 0xc0, !PT ;  /* 0xdfffffff06067812 */ /* 0x000fc800078ec0ff */
[----:B------:R-:W-:Y:S02]  /*44e40*/  @P2 LOP3.LUT R6, R6, 0x20000000, RZ, 0xfc, !PT ;  /* 0x2000000006062812 */ /* 0x000fe400078efcff */
[----:B------:R-:W-:Y:S02]  /*44e50*/  LOP3.LUT P2, RZ, R0, 0x2, RZ, 0xc0, !PT ;  /* 0x0000000200ff7812 */ /* 0x000fe4000784c0ff */
[----:B------:R-:W-:-:S11]  /*44e60*/  LOP3.LUT R7, R7, 0xfffffff7, RZ, 0xc0, !PT ;  /* 0xfffffff707077812 */ /* 0x000fd600078ec0ff */
[----:B------:R-:W-:Y:S02]  /*44e70*/  @P2 LOP3.LUT R7, R7, 0x8, RZ, 0xfc, !PT ;  /* 0x0000000807072812 */ /* 0x000fe400078efcff */
[C---:B------:R-:W-:Y:S02]  /*44e80*/  ISETP.LT.OR P2, PT, R28.reuse, 0x99, !P1 ;  /* 0x000000991c00780c */ /* 0x040fe40004f41670 */
[----:B------:R-:W-:-:S11]  /*44e90*/  ISETP.LT.OR P3, PT, R28, 0x42, !P0 ;  /* 0x000000421c00780c */ /* 0x000fd60004761670 */
[----:B------:R-:W0:Y:S02]  /*44ea0*/  @!P2 LDC.64 R16, c[0x0][0x5c0] ;  /* 0x00017000ff10ab82 */ /* 0x000e240000000a00 */
[----:B------:R-:W-:Y:S02]  /*44eb0*/  @!P3 IADD3 R20, P5, P6, R3, R14, R11 ;  /* 0x0000000e0314b210 */ /* 0x000fe40007ebe00b */
[----:B------:R-:W-:Y:S02]  /*44ec0*/  LOP3.LUT R6, R6, 0xfbffffff, RZ, 0xc0, !PT ;  /* 0xfbffffff06067812 */ /* 0x000fe400078ec0ff */
[----:B------:R-:W-:Y:S02]  /*44ed0*/  @!P3 IADD3.X R21, R2, R29, R10, P5, P6 ;  /* 0x0000001d0215b210 */ /* 0x000fe40002fec40a */
[----:B------:R-:W-:Y:S01]  /*44ee0*/  @P2 LOP3.LUT R6, R6, 0x4000000, RZ, 0xfc, !PT ;  /* 0x0400000006062812 */ /* 0x000fe200078efcff */
[----:B------:R-:W1:Y:S01]  /*44ef0*/  @!P3 LDC.64 R18, c[0x0][0x5c0] ;  /* 0x00017000ff12bb82 */ /* 0x000e620000000a00 */
[----:B0-----:R-:W-:-:S04]  /*44f00*/  @!P2 IADD3 R172, P5, P6, R14, R16, R9 ;  /* 0x000000100eaca210 */ /* 0x001fc80007ebe009 */
[----:B------:R-:W-:Y:S02]  /*44f10*/  @!P2 IADD3.X R173, R29, R17, R8, P5, P6 ;  /* 0x000000111dada210 */ /* 0x000fe40002fec408 */
[----:B------:R-:W-:-:S13]  /*44f20*/  ISETP.LT.OR P2, PT, R28, 0x9a, !P1 ;  /* 0x0000009a1c00780c */ /* 0x000fda0004f41670 */
[----:B------:R-:W0:Y:S01]  /*44f30*/  @!P2 LDC.64 R16, c[0x0][0x5c0] ;  /* 0x00017000ff10ab82 */ /* 0x000e220000000a00 */
[----:B-1----:R-:W-:Y:S02]  /*44f40*/  @!P3 IADD3 R18, P4, R20, R18, RZ ;  /* 0x000000121412b210 */ /* 0x002fe40007f9e0ff */
[----:B------:R-:W-:-:S03]  /*44f50*/  F2FP.SATFINITE.E4M3.F32.PACK_AB_MERGE_C R15, RZ, R15, RZ ;  /* 0x0000000fff0f723e */ /* 0x000fc600048070ff */
[----:B------:R-:W-:Y:S01]  /*44f60*/  @!P3 IMAD.X R19, R21, 0x1, R19, P4 ;  /* 0x000000011513b824 */ /* 0x000fe200020e0613 */
[----:B------:R-:W-:Y:S02]  /*44f70*/  LOP3.LUT R6, R6, 0xfdffffff, RZ, 0xc0, !PT ;  /* 0xfdffffff06067812 */ /* 0x000fe400078ec0ff */
[----:B------:R-:W-:Y:S02]  /*44f80*/  ISETP.GE.AND P6, PT, R13, 0x101, PT ;  /* 0x000001010d00780c */ /* 0x000fe40003fc6270 */
[----:B------:R2:W-:Y:S01]  /*44f90*/  @!P3 STG.E.U8 desc[UR4][R18.64+0x41], R15 ;  /* 0x0000410f1200b986 */ /* 0x0005e2000c101104 */
[----:B------:R-:W-:Y:S02]  /*44fa0*/  @P2 LOP3.LUT R6, R6, 0x2000000, RZ, 0xfc, !PT ;  /* 0x0200000006062812 */ /* 0x000fe400078efcff */
[----:B0-----:R-:W-:-:S04]  /*44fb0*/  @!P2 IADD3 R164, P3, P4, R14, R16, R9 ;  /* 0x000000100ea4a210 */ /* 0x001fc80007c7e009 */
[----:B------:R-:W-:Y:S02]  /*44fc0*/  @!P2 IADD3.X R165, R29, R17, R8, P3, P4 ;  /* 0x000000111da5a210 */ /* 0x000fe40001fe8408 */
[----:B------:R-:W-:Y:S02]  /*44fd0*/  ISETP.LT.OR P2, PT, R28, 0x91, !P6 ;  /* 0x000000911c00780c */ /* 0x000fe40007741670 */
[----:B------:R-:W-:-:S11]  /*44fe0*/  LOP3.LUT P5, RZ, R0, 0x80000000, RZ, 0xc0, !PT ;  /* 0x8000000000ff7812 */ /* 0x000fd600078ac0ff */
[----:B------:R-:W0:Y:S02]  /*44ff0*/  @!P2 LDC.64 R16, c[0x0][0x5c0] ;  /* 0x00017000ff10ab82 */ /* 0x000e240000000a00 */
[----:B0-----:R-:W-:-:S04]  /*45000*/  @!P2 IADD3 R198, P3, P4, R14, R16, R11 ;  /* 0x000000100ec6a210 */ /* 0x001fc80007c7e00b */
[----:B------:R-:W-:Y:S01]  /*45010*/  @!P2 IADD3.X R199, R29, R17, R10, P3, P4 ;  /* 0x000000111dc7a210 */ /* 0x000fe20001fe840a */
[----:B--2---:R-:W-:Y:S02]  /*45020*/  FMUL R15, R101, UR61 ;  /* 0x0000003d650f7c20 */ /* 0x004fe40008400000 */
[----:B------:R-:W2:Y:S03]  /*45030*/  LDL.LU R101, [R1+0x410] ;  /* 0x0004100001657983 */ /* 0x000ea60000300800 */
[----:B------:R-:W-:-:S05]  /*45040*/  F2FP.SATFINITE.E4M3.F32.PACK_AB_MERGE_C R15, RZ, R15, RZ ;  /* 0x0000000fff0f723e */ /* 0x000fca00048070ff */
[----:B------:R4:W-:Y:S01]  /*45050*/  @!P5 STG.E.U8 desc[UR4][R82.64+0x48], R15 ;  /* 0x0000480f5200d986 */ /* 0x0009e2000c101104 */
[----:B------:R-:W-:-:S13]  /*45060*/  ISETP.LT.OR P5, PT, R28, 0x92, !P6 ;  /* 0x000000921c00780c */ /* 0x000fda00077a1670 */
        /* <DEDUP_REMOVED lines=16> */
[----:B0-----:R-:W-:Y:S01]  /*45170*/  @!P4 IADD3 R16, P3, R15, R16, RZ ;  /* 0x000000100f10c210 */ /* 0x001fe20007f7e0ff */
[----:B---3--:R-:W-:Y:S02]  /*45180*/  FMUL R15, R100, UR61 ;  /* 0x0000003d640f7c20 */ /* 0x008fe40008400000 */
[----:B------:R-:W3:Y:S01]  /*45190*/  LDL.LU R100, [R1+0x418] ;  /* 0x0004180001647983 */ /* 0x000ee20000300800 */
[----:B------:R-:W-:Y:S01]  /*451a0*/  LOP3.LUT R7, R7, 0xfffffffe, RZ, 0xc0, !PT ;  /* 0xfffffffe07077812 */ /* 0x000fe200078ec0ff */
[----:B------:R-:W-:Y:S01]  /*451b0*/  @!P4 IMAD.X R17, R18, 0x1, R17, P3 ;  /* 0x000000011211c824 */ /* 0x000fe200018e0611 */
[----:B------:R-:W-:Y:S02]  /*451c0*/  ISETP.LT.OR P3, PT, R28, 0x4a, !P0 ;  /* 0x0000004a1c00780c */ /* 0x000fe40004761670 */
[----:B------:R-:W-:-:S02]  /*451d0*/  @P0 LOP3.LUT R7, R7, 0x1, RZ, 0xfc, !PT ;  /* 0x0000000107070812 */ /* 0x000fc400078efcff */
[----:B------:R-:W-:-:S04]  /*451e0*/  ISETP.GE.AND P0, PT, R13, 0x101, PT ;  /* 0x000001010d00780c */ /* 0x000fc80003f06270 */
[----:B------:R-:W-:Y:S02]  /*451f0*/  ISETP.LT.OR P2, PT, R28, 0x99, !P0 ;  /* 0x000000991c00780c */ /* 0x000fe40004741670 */
[----:B------:R-:W-:-:S03]  /*45200*/  F2FP.SATFINITE.E4M3.F32.PACK_AB_MERGE_C R15, RZ, R15, RZ ;  /* 0x0000000fff0f723e */ /* 0x000fc600048070ff */
[----:B------:R-:W0:Y:S02]  /*45210*/  @!P3 LDC.64 R18, c[0x0][0x5c0] ;  /* 0x00017000ff12bb82 */ /* 0x000e240000000a00 */
[----:B------:R1:W-:Y:S06]  /*45220*/  @!P4 STG.E.U8 desc[UR4][R16.64+0x48], R15 ;  /* 0x0000480f1000c986 */ /* 0x0003ec000c101104 */
[----:B-1----:R-:W1:Y:S01]  /*45230*/  @!P2 LDC.64 R16, c[0x0][0x5c0] ;  /* 0x00017000ff10ab82 */ /* 0x002e620000000a00 */
        /* <DEDUP_REMOVED lines=8> */
[----:B------:R-:W-:Y:S01]  /*452c0*/  ISETP.GE.AND P5, PT, R13, 0x1, PT ;  /* 0x000000010d00780c */ /* 0x000fe20003fa6270 */
[----:B--2---:R-:W-:Y:S02]  /*452d0*/  FMUL R15, R101, UR61 ;  /* 0x0000003d650f7c20 */ /* 0x004fe40008400000 */
[----:B------:R-:W2:Y:S03]  /*452e0*/  LDL.LU R101, [R1+0x41c] ;  /* 0x00041c0001657983 */ /* 0x000ea60000300800 */
[----:B------:R-:W-:-:S05]  /*452f0*/  F2FP.SATFINITE.E4M3.F32.PACK_AB_MERGE_C R15, RZ, R15, RZ ;  /* 0x0000000fff0f723e */ /* 0x000fca00048070ff */
[----:B------:R4:W-:Y:S01]  /*45300*/  @!P3 STG.E.U8 desc[UR4][R18.64+0x49], R15 ;  /* 0x0000490f1200b986 */ /* 0x0009e2000c101104 */
[----:B-1----:R-:W-:-:S04]  /*45310*/  @!P0 IADD3 R168, P3, P4, R14, R16, R11 ;  /* 0x000000100ea88210 */ /* 0x002fc80007c7e00b */
[----:B------:R-:W-:Y:S02]  /*45320*/  @!P0 IADD3.X R169, R29, R17, R10, P3, P4 ;  /* 0x000000111da98210 */ /* 0x000fe40001fe840a */
[----:B------:R-:W-:-:S13]  /*45330*/  ISETP.LT.OR P3, PT, R28, 0x51, !P5 ;  /* 0x000000511c00780c */ /* 0x000fda0006f61670 */
[----:B------:R-:W0:Y:S01]  /*45340*/  @!P3 LDC.64 R16, c[0x0][0x5c0] ;  /* 0x00017000ff10bb82 */ /* 0x000e220000000a00 */
[----:B----4-:R-:W-:Y:S02]  /*45350*/  FMUL R15, R102, UR61 ;  /* 0x0000003d660f7c20 */ /* 0x010fe40008400000 */
[----:B------:R-:W4:Y:S01]  /*45360*/  LDL.LU R102, [R1+0x420] ;  /* 0x0004200001667983 */ /* 0x000f220000300800 */
        /* <DEDUP_REMOVED lines=9> */
[----:B------:R-:W-:Y:S02]  /*45400*/  LOP3.LUT R6, R6, 0xffbfffff, RZ, 0xc0, !PT ;  /* 0xffbfffff06067812 */ /* 0x000fe400078ec0ff */
[----:B0-----:R-:W-:-:S05]  /*45410*/  @!P3 IADD3 R16, P4, R14, R16, RZ ;  /* 0x000000100e10b210 */ /* 0x001fca0007f9e0ff */
[----:B------:R-:W-:-:S05]  /*45420*/  @!P3 IMAD.X R17, R29, 0x1, R17, P4 ;  /* 0x000000011d11b824 */ /* 0x000fca00020e0611 */
[----:B------:R0:W-:Y:S01]  /*45430*/  @!P3 STG.E.U8 desc[UR4][R16.64+0x51], R15 ;  /* 0x0000510f1000b986 */ /* 0x0001e2000c101104 */
[----:B------:R-:W-:Y:S02]  /*45440*/  @P2 LOP3.LUT R6, R6, 0x400000, RZ, 0xfc, !PT ;  /* 0x0040000006062812 */ /* 0x000fe400078efcff */
[----:B------:R-:W-:Y:S02]  /*45450*/  LOP3.LUT P2, RZ, R7, 0x4, RZ, 0xc0, !PT ;  /* 0x0000000407ff7812 */ /* 0x000fe4000784c0ff */
[----:B------:R-:W-:-:S04]  /*45460*/  LOP3.LUT R6, R6, 0xfff7ffff, RZ, 0xc0, !PT ;  /* 0xfff7ffff06067812 */ /* 0x000fc800078ec0ff */
[----:B------:R-:W-:Y:S02]  /*45470*/  @P0 LOP3.LUT R6, R6, 0x80000, RZ, 0xfc, !PT ;  /* 0x0008000006060812 */ /* 0x000fe400078efcff */
[----:B------:R-:W-:-:S13]  /*45480*/  ISETP.LT.OR P0, PT, R28, 0xa1, !P2 ;  /* 0x000000a11c00780c */ /* 0x000fda0005701670 */
[----:B0-----:R-:W0:Y:S01]  /*45490*/  @!P0 LDC.64 R16, c[0x0][0x5c0] ;  /* 0x00017000ff108b82 */ /* 0x001e220000000a00 */
[----:B------:R-:W-:-:S04]  /*454a0*/  LOP3.LUT R6, R6, 0xfffbffff, RZ, 0xc0, !PT ;  /* 0xfffbffff06067812 */ /* 0x000fc800078ec0ff */
[----:B------:R-:W-:Y:S02]  /*454b0*/  @P0 LOP3.LUT R6, R6, 0x40000, RZ, 0xfc, !PT ;  /* 0x0004000006060812 */ /* 0x000fe400078efcff */
[----:B0-----:R-:W-:-:S04]  /*454c0*/  @!P0 IADD3 R206, P3, P4, R14, R16, R3 ;  /* 0x000000100ece8210 */ /* 0x001fc80007c7e003 */
[----:B------:R-:W-:Y:S02]  /*454d0*/  @!P0 IADD3.X R207, R29, R17, R2, P3, P4 ;  /* 0x000000111dcf8210 */ /* 0x000fe40001fe8402 */
[----:B------:R-:W-:Y:S01]  /*454e0*/  ISETP.LT.OR P0, PT, R28, 0x51, !P2 ;  /* 0x000000511c00780c */ /* 0x000fe20005701670 */
[----:B--2---:R-:W-:Y:S02]  /*454f0*/  FMUL R15, R101, UR61 ;  /* 0x0000003d650f7c20 */ /* 0x004fe40008400000 */
[----:B------:R-:W2:Y:S03]  /*45500*/  LDL.LU R101, [R1+0x428] ;  /* 0x0004280001657983 */ /* 0x000ea60000300800 */
[----:B------:R-:W-:-:S07]  /*45510*/  F2FP.SATFINITE.E4M3.F32.PACK_AB_MERGE_C R15, RZ, R15, RZ ;  /* 0x0000000fff0f723e */ /* 0x000fce00048070ff */
[----:B------:R4:W-:Y:S01]  /*45520*/  @!P0 STG.E.U8 desc[UR4][R90.64+0x50], R15 ;  /* 0x0000500f5a008986 */ /* 0x0009e2000c101104 */
[----:B------:R-:W-:Y:S01]  /*45530*/  ISETP.LT.OR P0, PT, R28, 0x52, !P2 ;  /* 0x000000521c00780c */ /* 0x000fe20005701670 */
[----:B----4-:R-:W-:Y:S02]  /*45540*/  FMUL R15, R102, UR61 ;  /* 0x0000003d660f7c20 */ /* 0x010fe40008400000 */
[----:B------:R-:W4:Y:S03]  /*45550*/  LDL.LU R102, [R1+0x42c] ;  /* 0x00042c0001667983 */ /* 0x000f260000300800 */
[----:B------:R-:W-:-:S07]  /*45560*/  F2FP.SATFINITE.E4M3.F32.PACK_AB_MERGE_C R15, RZ, R15, RZ ;  /* 0x0000000fff0f723e */ /* 0x000fce00048070ff */
[----:B------:R3:W-:Y:S02]  /*45570*/  @!P0 STG.E.U8 desc[UR4][R88.64+0x51], R15 ;  /* 0x0000510f58008986 */ /* 0x0007e4000c101104 */
[----:B---3--:R-:W-:Y:S02]  /*45580*/  FMUL R15, R100, UR61 ;  /* 0x0000003d640f7c20 */ /* 0x008fe40008400000 */
[----:B------:R-:W3:Y:S01]  /*45590*/  LDL.LU R100, [R1+0x430] ;  /* 0x0004300001647983 */ /* 0x000ee20000300800 */
        /* <DEDUP_REMOVED lines=26> */
[----:B------:R-:W-:Y:S01]  /*45740*/  @!P3 IMAD.X R17, R29, 0x1, R17, P4 ;  /* 0x000000011d11b824 */ /* 0x000fe200020e0611 */
[----:B------:R-:W-:-:S04]  /*45750*/  LOP3.LUT R6, R6, 0xfffdffff, RZ, 0xc0, !PT ;  /* 0xfffdffff06067812 */ /* 0x000fc800078ec0ff */
[----:B------:R4:W-:Y:S01]  /*45760*/  @!P3 STG.E.U8 desc[UR4][R16.64+0x59], R15 ;  /* 0x0000590f1000b986 */ /* 0x0009e2000c101104 */
[----:B------:R-:W-:Y:S02]  /*45770*/  @P6 LOP3.LUT R6, R6, 0x20000, RZ, 0xfc, !PT ;  /* 0x0002000006066812 */ /* 0x000fe400078efcff */
[----:B------:R-:W-:Y:S01]  /*45780*/  LOP3.LUT P6, RZ, R4, 0x4, RZ, 0xc0, !PT ;  /* 0x0000000404ff7812 */ /* 0x000fe200078cc0ff */
[----:B----4-:R-:W-:Y:S02]  /*45790*/  FMUL R15, R102, UR61 ;  /* 0x0000003d660f7c20 */ /* 0x010fe40008400000 */
[----:B------:R-:W4:Y:S03]  /*457a0*/  LDL.LU R102, [R1+0x438] ;  /* 0x0004380001667983 */ /* 0x000f260000300800 */
[----:B------:R-:W-:-:S07]  /*457b0*/  F2FP.SATFINITE.E4M3.F32.PACK_AB_MERGE_C R15, RZ, R15, RZ ;  /* 0x0000000fff0f723e */ /* 0x000fce00048070ff */
        /* <DEDUP_REMOVED lines=19> */
[----:B------:R-:W-:Y:S02]  /*458f0*/  ISETP.LT.OR P2, PT, R28, 0xa9, !P1 ;  /* 0x000000a91c00780c */ /* 0x000fe40004f41670 */
[----:B------:R-:W-:-:S11]  /*45900*/  LOP3.LUT P0, RZ, R0, 0x40, RZ, 0xc0, !PT ;  /* 0x0000004000ff7812 */ /* 0x000fd6000780c0ff */
[----:B------:R-:W0:Y:S01]  /*45910*/  @!P2 LDC.64 R16, c[0x0][0x5c0] ;  /* 0x00017000ff10ab82 */ /* 0x000e220000000a00 */
[----:B------:R-:W-:-:S05]  /*45920*/  F2FP.SATFINITE.E4M3.F32.PACK_AB_MERGE_C R15, RZ, R15, RZ ;  /* 0x0000000fff0f723e */ /* 0x000fca00048070ff */
[----:B------:R2:W-:Y:S01]  /*45930*/  @!P0 STG.E.U8 desc[UR4][R38.64+0x59], R15 ;  /* 0x0000590f26008986 */ /* 0x0005e2000c101104 */
[----:B------:R-:W-:Y:S02]  /*45940*/  ISETP.LT.OR P0, PT, R28, 0xaa, !P1 ;  /* 0x000000aa1c00780c */ /* 0x000fe40004f01670 */
[----:B------:R-:W-:Y:S02]  /*45950*/  LOP3.LUT R6, R6, 0xfffff7ff, RZ, 0xc0, !PT ;  /* 0xfffff7ff06067812 */ /* 0x000fe400078ec0ff */
[----:B0-----:R-:W-:-:S04]  /*45960*/  @!P2 IADD3 R224, P3, P4, R14, R16, R9 ;  /* 0x000000100ee0a210 */ /* 0x001fc80007c7e009 */
[----:B------:R-:W-:-:S05]  /*45970*/  @!P2 IADD3.X R225, R29, R17, R8, P3, P4 ;  /* 0x000000111de1a210 */ /* 0x000fca0001fe8408 */
[----:B------:R-:W0:Y:S01]  /*45980*/  @!P0 LDC.64 R16, c[0x0][0x5c0] ;  /* 0x00017000ff108b82 */ /* 0x000e220000000a00 */
[----:B------:R-:W-:Y:S02]  /*45990*/  @P2 LOP3.LUT R6, R6, 0x800, RZ, 0xfc, !PT ;  /* 0x0000080006062812 */ /* 0x000fe400078efcff */
[----:B------:R-:W-:-:S04]  /*459a0*/  ISETP.GE.AND P2, PT, R13, 0x101, PT ;  /* 0x000001010d00780c */ /* 0x000fc80003f46270 */
[----:B------:R-:W-:Y:S02]  /*459b0*/  ISETP.LT.OR P5, PT, R28, 0xa1, !P2 ;  /* 0x000000a11c00780c */ /* 0x000fe400057a1670 */
[----:B------:R-:W-:-:S04]  /*459c0*/  LOP3.LUT R6, R6, 0xfffffbff, RZ, 0xc0, !PT ;  /* 0xfffffbff06067812 */ /* 0x000fc800078ec0ff */
[----:B------:R-:W-:Y:S02]  /*459d0*/  @P0 LOP3.LUT R6, R6, 0x400, RZ, 0xfc, !PT ;  /* 0x0000040006060812 */ /* 0x000fe400078efcff */
[----:B0-----:R-:W-:-:S04]  /*459e0*/  @!P0 IADD3 R166, P3, P4, R14, R16, R9 ;  /* 0x000000100ea68210 */ /* 0x001fc80007c7e009 */
[----:B------:R-:W-:Y:S02]  /*459f0*/  @!P0 IADD3.X R167, R29, R17, R8, P3, P4 ;  /* 0x000000111da78210 */ /* 0x000fe40001fe8408 */
[----:B------:R-:W0:Y:S01]  /*45a00*/  @!P5 LDC.64 R16, c[0x0][0x5c0] ;  /* 0x00017000ff10db82 */ /* 0x000e220000000a00 */
[----:B------:R-:W-:Y:S01]  /*45a10*/  ISETP.LT.OR P0, PT, R28, 0x51, !P1 ;  /* 0x000000511c00780c */ /* 0x000fe20004f01670 */
[----:B--2---:R-:W-:Y:S01]  /*45a20*/  FMUL R15, R101, UR61 ;  /* 0x0000003d650f7c20 */ /* 0x004fe20008400000 */
[----:B0-----:R-:W-:Y:S01]  /*45a30*/  @!P5 IADD3 R218, P3, P4, R14, R16, R11 ;  /* 0x000000100edad210 */ /* 0x001fe20007c7e00b */
[----:B------:R-:W2:Y:S03]  /*45a40*/  LDL.LU R101, [R1+0x440] ;  /* 0x0004400001657983 */ /* 0x000ea60000300800 */
[----:B------:R-:W-:-:S07]  /*45a50*/  F2FP.SATFINITE.E4M3.F32.PACK_AB_MERGE_C R15, RZ, R15, RZ ;  /* 0x0000000fff0f723e */ /* 0x000fce00048070ff */
[----:B------:R4:W-:Y:S01]  /*45a60*/  @!P0 STG.E.U8 desc[UR4][R84.64+0x50], R15 ;  /* 0x0000500f54008986 */ /* 0x0009e2000c101104 */
[----:B------:R-:W-:Y:S02]  /*45a70*/  ISETP.LT.OR P0, PT, R28, 0xa2, !P2 ;  /* 0x000000a21c00780c */ /* 0x000fe40005701670 */
[----:B------:R-:W-:-:S11]  /*45a80*/  @!P5 IADD3.X R219, R29, R17, R10, P3, P4 ;  /* 0x000000111ddbd210 */ /* 0x000fd60001fe840a */
[----:B------:R-:W0:Y:S01]  /*45a90*/  @!P0 LDC.64 R16, c[0x0][0x5c0] ;  /* 0x00017000ff108b82 */ /* 0x000e220000000a00 */
[----:B------:R-:W-:-:S04]  /*45aa0*/  LOP3.LUT R6, R6, 0xfffffdff, RZ, 0xc0, !PT ;  /* 0xfffffdff06067812 */ /* 0x000fc800078ec0ff */
[----:B------:R-:W-:-:S04]  /*45ab0*/  @P5 LOP3.LUT R6, R6, 0x200, RZ, 0xfc, !PT ;  /* 0x0000020006065812 */ /* 0x000fc800078efcff */
        /* <DEDUP_REMOVED lines=18> */
[----:B------:R-:W-:-:S02]  /*45be0*/  F2FP.SATFINITE.E4M3.F32.PACK_AB_MERGE_C R15, RZ, R15, RZ ;  /* 0x0000000fff0f723e */ /* 0x000fc400048070ff */
[----:B------:R-:W-:-:S03]  /*45bf0*/  ISETP.LT.OR P3, PT, R28, 0x52, !P0 ;  /* 0x000000521c00780c */ /* 0x000fc60004761670 */
[----:B------:R0:W-:Y:S10]  /*45c00*/  @!P4 STG.E.U8 desc[UR4][R16.64+0x50], R15 ;  /* 0x0000500f1000c986 */ /* 0x0001f4000c101104 */
[----:B------:R-:W1:Y:S01]  /*45c10*/  @!P3 LDC.64 R18, c[0x0][0x5c0] ;  /* 0x00017000ff12bb82 */ /* 0x000e620000000a00 */
[----:B------:R-:W-:-:S04]  /*45c20*/  @!P3 IADD3 R20, P5, P6, R3, R14, R9 ;  /* 0x0000000e0314b210 */ /* 0x000fc80007ebe009 */
[----:B------:R-:W-:Y:S02]  /*45c30*/  @!P3 IADD3.X R21, R2, R29, R8, P5, P6 ;  /* 0x0000001d0215b210 */ /* 0x000fe40002fec408 */
[----:B-1----:R-:W-:-:S05]  /*45c40*/  @!P3 IADD3 R18, P4, R20, R18, RZ ;  /* 0x000000121412b210 */ /* 0x002fca0007f9e0ff */
[----:B------:R-:W-:Y:S01]  /*45c50*/  @!P3 IMAD.X R19, R21, 0x1, R19, P4 ;  /* 0x000000011513b824 */ /* 0x000fe200020e0613 */
[----:B------:R-:W-:-:S13]  /*45c60*/  ISETP.LT.OR P2, PT, R28, 0xa9, !P2 ;  /* 0x000000a91c00780c */ /* 0x000fda0005741670 */
[----:B0-----:R-:W0:Y:S01]  /*45c70*/  @!P2 LDC.64 R16, c[0x0][0x5c0] ;  /* 0x00017000ff10ab82 */ /* 0x001e220000000a00 */
[----:B--2---:R-:W-:Y:S02]  /*45c80*/  FMUL R15, R101, UR61 ;  /* 0x0000003d650f7c20 */ /* 0x004fe40008400000 */
[----:B------:R-:W2:Y:S03]  /*45c90*/  LDL.LU R101, [R1+0x44c] ;  /* 0x00044c0001657983 */ /* 0x000ea60000300800 */
[----:B------:R-:W-:-:S05]  /*45ca0*/  F2FP.SATFINITE.E4M3.F32.PACK_AB_MERGE_C R15, RZ, R15, RZ ;  /* 0x0000000fff0f723e */ /* 0x000fca00048070ff */
[----:B------:R3:W-:Y:S02]  /*45cb0*/  @!P3 STG.E.U8 desc[UR4][R18.64+0x51], R15 ;  /* 0x0000510f1200b986 */ /* 0x0007e4000c101104 */
        /* <DEDUP_REMOVED lines=23> */
[----:B------:R-:W-:Y:S02]  /*45e30*/  F2FP.SATFINITE.E4M3.F32.PACK_AB_MERGE_C R15, RZ, R15, RZ ;  /* 0x0000000fff0f723e */ /* 0x000fe400048070ff */
[----:B0-----:R-:W-:-:S04]  /*45e40*/  @!P5 IADD3 R142, P3, P4, R14, R16, R3 ;  /* 0x000000100e8ed210 */ /* 0x001fc80007c7e003 */
[----:B------:R-:W-:Y:S02]  /*45e50*/  @!P5 IADD3.X R143, R29, R17, R2, P3, P4 ;  /* 0x000000111d8fd210 */ /* 0x000fe40001fe8402 */
[----:B------:R-:W-:-:S03]  /*45e60*/  ISETP.LT.OR P4, PT, R28, 0x59, !P0 ;  /* 0x000000591c00780c */ /* 0x000fc60004781670 */
[----:B------:R4:W-:Y:S01]  /*45e70*/  @!P6 STG.E.U8 desc[UR4][R56.64+0x58], R15 ;  /* 0x0000580f3800e986 */ /* 0x0009e2000c101104 */
[----:B------:R-:W-:-:S09]  /*45e80*/  ISETP.LT.OR P6, PT, R28, 0x5a, !P1 ;  /* 0x0000005a1c00780c */ /* 0x000fd20004fc1670 */
        /* <DEDUP_REMOVED lines=47> */
[----:B------:R-:W-:Y:S01]  /*46180*/  STL [R1+0x814], R7 ;  /* 0x0008140701007387 */ /* 0x000fe20000100800 */
[----:B------:R-:W-:Y:S02]  /*46190*/  LOP3.LUT P0, RZ, R7, 0x1, RZ, 0xc0, !PT ;  /* 0x0000000107ff7812 */ /* 0x000fe4000780c0ff */
[----:B------:R-:W-:Y:S02]  /*461a0*/  LOP3.LUT P5, RZ, R4, 0x20, RZ, 0xc0, !PT ;  /* 0x0000002004ff7812 */ /* 0x000fe400078ac0ff */
[----:B0-----:R-:W-:-:S04]  /*461b0*/  @!P2 IADD3 R126, P3, P4, R14, R16, R9 ;  /* 0x000000100e7ea210 */ /* 0x001fc80007c7e009 */
[----:B------:R-:W-:Y:S02]  /*461c0*/  @!P2 IADD3.X R127, R29, R17, R8, P3, P4 ;  /* 0x000000111d7fa210 */ /* 0x000fe40001fe8408 */
[----:B------:R-:W-:Y:S02]  /*461d0*/  ISETP.LT.OR P4, PT, R28, 0x51, !P0 ;  /* 0x000000511c00780c */ /* 0x000fe40004781670 */
[----:B------:R-:W-:-:S11]  /*461e0*/  LOP3.LUT P6, RZ, R0, 0x80000, RZ, 0xc0, !PT ;  /* 0x0008000000ff7812 */ /* 0x000fd600078cc0ff */
[----:B------:R-:W0:Y:S01]  /*461f0*/  @!P4 LDC.64 R16, c[0x0][0x5c0] ;  /* 0x00017000ff10cb82 */ /* 0x000e220000000a00 */
[----:B--2---:R-:W-:Y:S02]  /*46200*/  FMUL R15, R101, UR61 ;  /* 0x0000003d650f7c20 */ /* 0x004fe40008400000 */
[----:B------:R-:W2:Y:S03]  /*46210*/  LDL.LU R101, [R1+0x460] ;  /* 0x0004600001657983 */ /* 0x000ea60000300800 */
[----:B------:R-:W-:-:S05]  /*46220*/  F2FP.SATFINITE.E4M3.F32.PACK_AB_MERGE_C R15, RZ, R15, RZ ;  /* 0x0000000fff0f723e */ /* 0x000fca00048070ff */
        /* <DEDUP_REMOVED lines=19> */
[----:B------:R-:W-:-:S04]  /*46360*/  LOP3.LUT R5, R5, 0xefffffff, RZ, 0xc0, !PT ;  /* 0xefffffff05057812 */ /* 0x000fc800078ec0ff */
[----:B------:R-:W-:Y:S02]  /*46370*/  @P2 LOP3.LUT R5, R5, 0x10000000, RZ, 0xfc, !PT ;  /* 0x1000000005052812 */ /* 0x000fe400078efcff */
[----:B------:R-:W-:Y:S02]  /*46380*/  LOP3.LUT P2, RZ, R0, 0x8, RZ, 0xc0, !PT ;  /* 0x0000000800ff7812 */ /* 0x000fe4000784c0ff */
[----:B------:R-:W-:-:S11]  /*46390*/  LOP3.LUT R12, R12, 0x7fffffff, RZ, 0xc0, !PT ;  /* 0x7fffffff0c0c7812 */ /* 0x000fd600078ec0ff */
[----:B------:R-:W-:Y:S02]  /*463a0*/  @P2 LOP3.LUT R12, R12, 0x80000000, RZ, 0xfc, !PT ;  /* 0x800000000c0c2812 */ /* 0x000fe400078efcff */
        /* <DEDUP_REMOVED lines=8> */
[----:B------:R-:W-:Y:S02]  /*46430*/  LOP3.LUT R5, R5, 0xfdffffff, RZ, 0xc0, !PT ;  /* 0xfdffffff05057812 */ /* 0x000fe400078ec0ff */
[----:B0-----:R-:W-:Y:S02]  /*46440*/  @!P2 IADD3 R120, P5, P6, R14, R16, R9 ;  /* 0x000000100e78a210 */ /* 0x001fe40007ebe009 */
[----:B------:R-:W-:Y:S02]  /*46450*/  @P2 LOP3.LUT R5, R5, 0x2000000, RZ, 0xfc, !PT ;  /* 0x0200000005052812 */ /* 0x000fe400078efcff */
[----:B------:R-:W-:-:S02]  /*46460*/  @!P2 IADD3.X R121, R29, R17, R8, P5, P6 ;  /* 0x000000111d79a210 */ /* 0x000fc40002fec408 */
[----:B------:R-:W-:-:S13]  /*46470*/  ISETP.LT.OR P2, PT, R28, 0xba, !P1 ;  /* 0x000000ba1c00780c */ /* 0x000fda0004f41670 */
[----:B------:R-:W0:Y:S01]  /*46480*/  @!P2 LDC.64 R16, c[0x0][0x5c0] ;  /* 0x00017000ff10ab82 */ /* 0x000e220000000a00 */
[----:B------:R-:W-:Y:S02]  /*46490*/  LOP3.LUT R5, R5, 0xfeffffff, RZ, 0xc0, !PT ;  /* 0xfeffffff05057812 */ /* 0x000fe400078ec0ff */
[----:B------:R-:W-:Y:S02]  /*464a0*/  ISETP.GE.AND P6, PT, R13, 0x101, PT ;  /* 0x000001010d00780c */ /* 0x000fe40003fc6270 */
[----:B------:R-:W-:Y:S02]  /*464b0*/  @P2 LOP3.LUT R5, R5, 0x1000000, RZ, 0xfc, !PT ;  /* 0x0100000005052812 */ /* 0x000fe400078efcff */
[----:B------:R-:W-:Y:S02]  /*464c0*/  LOP3.LUT P5, RZ, R4, 0x40, RZ, 0xc0, !PT ;  /* 0x0000004004ff7812 */ /* 0x000fe400078ac0ff */
[----:B0-----:R-:W-:-:S04]  /*464d0*/  @!P2 IADD3 R116, P3, P4, R14, R16, R9 ;  /* 0x000000100e74a210 */ /* 0x001fc80007c7e009 */
[----:B------:R-:W-:Y:S02]  /*464e0*/  @!P2 IADD3.X R117, R29, R17, R8, P3, P4 ;  /* 0x000000111d75a210 */ /* 0x000fe40001fe8408 */
[----:B------:R-:W-:Y:S02]  /*464f0*/  ISETP.LT.OR P2, PT, R28, 0xb1, !P6 ;  /* 0x000000b11c00780c */ /* 0x000fe40007741670 */
[----:B------:R-:W-:-:S05]  /*46500*/  F2FP.SATFINITE.E4M3.F32.PACK_AB_MERGE_C R15, RZ, R15, RZ ;  /* 0x0000000fff0f723e */ /* 0x000fca00048070ff */
[----:B------:R4:W-:Y:S06]  /*46510*/  @!P5 STG.E.U8 desc[UR4][R94.64+0x58], R15 ;  /* 0x0000580f5e00d986 */ /* 0x0009ec000c101104 */
[----:B------:R-:W0:Y:S01]  /*46520*/  @!P2 LDC.64 R16, c[0x0][0x5c0] ;  /* 0x00017000ff10ab82 */ /* 0x000e220000000a00 */
[----:B----4-:R-:W-:Y:S02]  /*46530*/  FMUL R15, R102, UR61 ;  /* 0x0000003d660f7c20 */ /* 0x010fe40008400000 */
[----:B------:R-:W4:Y:S01]  /*46540*/  LDL.LU R102, [R1+0x474] ;  /* 0x0004740001667983 */ /* 0x000f220000300800 */
[----:B------:R-:W-:-:S02]  /*46550*/  ISETP.LT.OR P5, PT, R28, 0xb2, !P6 ;  /* 0x000000b21c00780c */ /* 0x000fc400077a1670 */
        /* <DEDUP_REMOVED lines=8> */
[----:B------:R-:W-:-:S09]  /*465e0*/  LOP3.LUT P2, RZ, R12, 0x80000000, RZ, 0xc0, !PT ;  /* 0x800000000cff7812 */ /* 0x000fd2000784c0ff */
        /* <DEDUP_REMOVED lines=9> */
[----:B------:R-:W2:Y:S02]  /*46680*/  LDL.LU R101, [R1+0x478] ;  /* 0x0004780001657983 */ /* 0x000ea40000300800 */
[----:B------:R-:W-:Y:S01]  /*46690*/  @!P4 IMAD.X R17, R18, 0x1, R17, P3 ;  /* 0x000000011211c824 */ /* 0x000fe200018e0611 */
[----:B------:R-:W-:-:S05]  /*466a0*/  F2FP.SATFINITE.E4M3.F32.PACK_AB_MERGE_C R15, RZ, R15, RZ ;  /* 0x0000000fff0f723e */ /* 0x000fca00048070ff */
[----:B------:R3:W-:Y:S02]  /*466b0*/  @!P4 STG.E.U8 desc[UR4][R16.64+0x58], R15 ;  /* 0x0000580f1000c986 */ /* 0x0007e4000c101104 */
[----:B---3--:R-:W-:Y:S02]  /*466c0*/  FMUL R15, R100, UR61 ;  /* 0x0000003d640f7c20 */ /* 0x008fe40008400000 */
[----:B------:R-:W3:Y:S01]  /*466d0*/  LDL.LU R100, [R1+0x47c] ;  /* 0x00047c0001647983 */ /* 0x000ee20000300800 */
[----:B------:R-:W-:Y:S02]  /*466e0*/  ISETP.LT.OR P3, PT, R28, 0x5a, !P0 ;  /* 0x0000005a1c00780c */ /* 0x000fe40004761670 */
[----:B------:R-:W-:-:S04]  /*466f0*/  LOP3.LUT R12, R12, 0xefffffff, RZ, 0xc0, !PT ;  /* 0xefffffff0c0c7812 */ /* 0x000fc800078ec0ff */
[----:B------:R-:W-:Y:S02]  /*46700*/  @P0 LOP3.LUT R12, R12, 0x10000000, RZ, 0xfc, !PT ;  /* 0x100000000c0c0812 */ /* 0x000fe400078efcff */
[----:B------:R-:W-:-:S05]  /*46710*/  ISETP.GE.AND P0, PT, R13, 0x101, PT ;  /* 0x000001010d00780c */ /* 0x000fca0003f06270 */
[----:B------:R-:W0:Y:S01]  /*46720*/  @!P3 LDC.64 R18, c[0x0][0x5c0] ;  /* 0x00017000ff12bb82 */ /* 0x000e220000000a00 */
[----:B------:R-:W-:Y:S02]  /*46730*/  ISETP.LT.OR P2, PT, R28, 0xb9, !P0 ;  /* 0x000000b91c00780c */ /* 0x000fe40004741670 */
[----:B------:R-:W-:-:S04]  /*46740*/  @!P3 IADD3 R20, P5, P6, R3, R14, R11 ;  /* 0x0000000e0314b210 */ /* 0x000fc80007ebe00b */
[----:B------:R-:W-:-:S07]  /*46750*/  @!P3 IADD3.X R21, R2, R29, R10, P5, P6 ;  /* 0x0000001d0215b210 */ /* 0x000fce0002fec40a */
[----:B------:R-:W1:Y:S01]  /*46760*/  @!P2 LDC.64 R16, c[0x0][0x5c0] ;  /* 0x00017000ff10ab82 */ /* 0x000e620000000a00 */
[----:B------:R-:W-:Y:S02]  /*46770*/  F2FP.SATFINITE.E4M3.F32.PACK_AB_MERGE_C R15, RZ, R15, RZ ;  /* 0x0000000fff0f723e */ /* 0x000fe400048070ff */
[----:B0-----:R-:W-:-:S05]  /*46780*/  @!P3 IADD3 R18, P4, R20, R18, RZ ;  /* 0x000000121412b210 */ /* 0x001fca0007f9e0ff */
[----:B------:R-:W-:Y:S01]  /*46790*/  @!P3 IMAD.X R19, R21, 0x1, R19, P4 ;  /* 0x000000011513b824 */ /* 0x000fe200020e0613 */
[----:B------:R-:W-:-:S04]  /*467a0*/  ISETP.LT.OR P0, PT, R28, 0xba, !P0 ;  /* 0x000000ba1c00780c */ /* 0x000fc80004701670 */
[----:B------:R4:W-:Y:S01]  /*467b0*/  @!P3 STG.E.U8 desc[UR4][R18.64+0x59], R15 ;  /* 0x0000590f1200b986 */ /* 0x0009e2000c101104 */
[----:B-1----:R-:W-:-:S04]  /*467c0*/  @!P2 IADD3 R112, P5, P6, R14, R16, R11 ;  /* 0x000000100e70a210 */ /* 0x002fc80007ebe00b */
[----:B------:R-:W-:-:S04]  /*467d0*/  @!P2 IADD3.X R113, R29, R17, R10, P5, P6 ;  /* 0x000000111d71a210 */ /* 0x000fc80002fec40a */
[----:B------:R-:W0:Y:S01]  /*467e0*/  @!P0 LDC.64 R16, c[0x0][0x5c0] ;  /* 0x00017000ff108b82 */ /* 0x000e220000000a00 */
[----:B----4-:R-:W-:Y:S02]  /*467f0*/  FMUL R15, R102, UR61 ;  /* 0x0000003d660f7c20 */ /* 0x010fe40008400000 */
[----:B------:R-:W4:Y:S01]  /*46800*/  LDL.LU R102, [R1+0x480] ;  /* 0x0004800001667983 */ /* 0x000f220000300800 */
[----:B------:R-:W-:Y:S02]  /*46810*/  ISETP.GE.AND P5, PT, R13, 0x1, PT ;  /* 0x000000010d00780c */ /* 0x000fe40003fa6270 */
        /* <DEDUP_REMOVED lines=15> */
[----:B------:R3:W-:Y:S01]  /*46910*/  @!P3 STG.E.U8 desc[UR4][R16.64+0x61], R15 ;  /* 0x0000610f1000b986 */ /* 0x0007e2000c101104 */
[----:B------:R-:W-:-:S04]  /*46920*/  LOP3.LUT R5, R5, 0xfff7ffff, RZ, 0xc0, !PT ;  /* 0xfff7ffff05057812 */ /* 0x000fc800078ec0ff */
[----:B------:R-:W-:Y:S02]  /*46930*/  @P2 LOP3.LUT R5, R5, 0x80000, RZ, 0xfc, !PT ;  /* 0x0008000005052812 */ /* 0x000fe400078efcff */
[----:B------:R-:W-:Y:S02]  /*46940*/  LOP3.LUT P2, RZ, R12, 0x40000000, RZ, 0xc0, !PT ;  /* 0x400000000cff7812 */ /* 0x000fe4000784c0ff */
[----:B------:R-:W-:Y:S01]  /*46950*/  LOP3.LUT R5, R5, 0xfffbffff, RZ, 0xc0, !PT ;  /* 0xfffbffff05057812 */ /* 0x000fe200078ec0ff */
[----:B---3--:R-:W-:Y:S02]  /*46960*/  FMUL R15, R100, UR61 ;  /* 0x0000003d640f7c20 */ /* 0x008fe40008400000 */
[----:B------:R-:W3:Y:S04]  /*46970*/  LDL.LU R100, [R1+0x488] ;  /* 0x0004880001647983 */ /* 0x000ee80000300800 */
[----:B------:R-:W3:Y:S01]  /*46980*/  LDL.LU R60, [R1+0x48c] ;  /* 0x00048c00013c7983 */ /* 0x000ee20000300800 */
[----:B------:R-:W-:-:S02]  /*46990*/  @P0 LOP3.LUT R5, R5, 0x40000, RZ, 0xfc, !PT ;  /* 0x0004000005050812 */ /* 0x000fc400078efcff */
[----:B------:R-:W-:Y:S01]  /*469a0*/  ISETP.LT.OR P0, PT, R28, 0xc1, !P2 ;  /* 0x000000c11c00780c */ /* 0x000fe20005701670 */
[----:B------:R-:W3:-:S12]  /*469b0*/  LDL.LU R61, [R1+0x490] ;  /* 0x00049000013d7983 */ /* 0x000ed80000300800 */
[----:B------:R-:W0:Y:S01]  /*469c0*/  @!P0 LDC.64 R16, c[0x0][0x5c0] ;  /* 0x00017000ff108b82 */ /* 0x000e220000000a00 */
[----:B------:R-:W-:Y:S02]  /*469d0*/  ISETP.LT.OR P6, PT, R28, 0xc2, !P2 ;  /* 0x000000c21c00780c */ /* 0x000fe400057c1670 */
[----:B------:R-:W-:Y:S02]  /*469e0*/  LOP3.LUT R5, R5, 0xfffdffff, RZ, 0xc0, !PT ;  /* 0xfffdffff05057812 */ /* 0x000fe400078ec0ff */
[----:B0-----:R-:W-:-:S04]  /*469f0*/  @!P0 IADD3 R108, P3, P4, R14, R16, R3 ;  /* 0x000000100e6c8210 */ /* 0x001fc80007c7e003 */
[----:B------:R-:W-:-:S05]  /*46a00*/  @!P0 IADD3.X R109, R29, R17, R2, P3, P4 ;  /* 0x000000111d6d8210 */ /* 0x000fca0001fe8402 */
[----:B------:R-:W0:Y:S01]  /*46a10*/  @!P6 LDC.64 R16, c[0x0][0x5c0] ;  /* 0x00017000ff10eb82 */ /* 0x000e220000000a00 */
[----:B------:R-:W-:-:S04]  /*46a20*/  @P0 LOP3.LUT R5, R5, 0x20000, RZ, 0xfc, !PT ;  /* 0x0002000005050812 */ /* 0x000fc800078efcff */
[----:B------:R-:W-:Y:S02]  /*46a30*/  LOP3.LUT R5, R5, 0xffff7fff, RZ, 0xc0, !PT ;  /* 0xffff7fff05057812 */ /* 0x000fe400078ec0ff */
[----:B------:R-:W-:Y:S02]  /*46a40*/  ISETP.LT.OR P0, PT, R28, 0x61, !P2 ;  /* 0x000000611c00780c */ /* 0x000fe40005701670 */
[----:B------:R-:W-:Y:S02]  /*46a50*/  @P6 LOP3.LUT R5, R5, 0x8000, RZ, 0xfc, !PT ;  /* 0x0000800005056812 */ /* 0x000fe400078efcff */
        /* <DEDUP_REMOVED lines=17> */
[----:B------:R-:W0:Y:S02]  /*46b70*/  @!P3 LDC.64 R16, c[0x0][0x5c0] ;  /* 0x00017000ff10bb82 */ /* 0x000e240000000a00 */
[----:B0-----:R-:W-:-:S05]  /*46b80*/  @!P3 IADD3 R16, P4, R14, R16, RZ ;  /* 0x000000100e10b210 */ /* 0x001fca0007f9e0ff */
[----:B------:R-:W-:Y:S02]  /*46b90*/  @!P3 IMAD.X R17, R29, 0x1, R17, P4 ;  /* 0x000000011d11b824 */ /* 0x000fe400020e0611 */
[----:B--2---:R-:W-:-:S05]  /*46ba0*/  FMUL R15, R101, UR61 ;  /* 0x0000003d650f7c20 */ /* 0x004fca0008400000 */
[----:B------:R-:W-:-:S05]  /*46bb0*/  F2FP.SATFINITE.E4M3.F32.PACK_AB_MERGE_C R15, RZ, R15, RZ ;  /* 0x0000000fff0f723e */ /* 0x000fca00048070ff */
[----:B------:R0:W-:Y:S01]  /*46bc0*/  @!P3 STG.E.U8 desc[UR4][R16.64+0x68], R15 ;  /* 0x0000680f1000b986 */ /* 0x0001e2000c101104 */
[----:B------:R-:W-:-:S13]  /*46bd0*/  ISETP.LT.OR P3, PT, R28, 0x6a, !P5 ;  /* 0x0000006a1c00780c */ /* 0x000fda0006f61670 */
[----:B0-----:R-:W0:Y:S01]  /*46be0*/  @!P3 LDC.64 R16, c[0x0][0x5c0] ;  /* 0x00017000ff10bb82 */ /* 0x001e220000000a00 */
[----:B------:R-:W-:-:S04]  /*46bf0*/  LOP3.LUT R12, R12, 0xdfffffff, RZ, 0xc0, !PT ;  /* 0xdfffffff0c0c7812 */ /* 0x000fc800078ec0ff */
[----:B------:R-:W-:Y:S02]  /*46c00*/  @P2 LOP3.LUT R12, R12, 0x20000000, RZ, 0xfc, !PT ;  /* 0x200000000c0c2812 */ /* 0x000fe400078efcff */
[----:B------:R-:W-:Y:S02]  /*46c10*/  ISETP.LT.OR P2, PT, R28, 0xc1, !P1 ;  /* 0x000000c11c00780c */ /* 0x000fe40004f41670 */
[----:B0-----:R-:W-:-:S05]  /*46c20*/  @!P3 IADD3 R16, P4, R14, R16, RZ ;  /* 0x000000100e10b210 */ /* 0x001fca0007f9e0ff */
[----:B------:R-:W-:Y:S01]  /*46c30*/  @!P3 IMAD.X R17, R29, 0x1, R17, P4 ;  /* 0x000000011d11b824 */ /* 0x000fe200020e0611 */
[----:B------:R-:W-:-:S04]  /*46c40*/  LOP3.LUT R5, R5, 0xfffeffff, RZ, 0xc0, !PT ;  /* 0xfffeffff05057812 */ /* 0x000fc800078ec0ff */
[----:B------:R-:W-:-:S04]  /*46c50*/  @P6 LOP3.LUT R5, R5, 0x10000, RZ, 0xfc, !PT ;  /* 0x0001000005056812 */ /* 0x000fc800078efcff */
[----:B------:R-:W-:Y:S01]  /*46c60*/  LOP3.LUT R5, R5, 0xffffdfff, RZ, 0xc0, !PT ;  /* 0xffffdfff05057812 */ /* 0x000fe200078ec0ff */
[----:B---3--:R-:W-:-:S05]  /*46c70*/  FMUL R15, R100, UR61 ;  /* 0x0000003d640f7c20 */ /* 0x008fca0008400000 */
[----:B------:R-:W-:-:S05]  /*46c80*/  F2FP.SATFINITE.E4M3.F32.PACK_AB_MERGE_C R15, RZ, R15, RZ ;  /* 0x0000000fff0f723e */ /* 0x000fca00048070ff */
[----:B------:R0:W-:Y:S02]  /*46c90*/  @!P3 STG.E.U8 desc[UR4][R16.64+0x69], R15 ;  /* 0x0000690f1000b986 */ /* 0x0001e4000c101104 */
[----:B0-----:R-:W0:Y:S01]  /*46ca0*/  @!P2 LDC.64 R16, c[0x0][0x5c0] ;  /* 0x00017000ff10ab82 */ /* 0x001e220000000a00 */
[----:B------:R-:W-:-:S04]  /*46cb0*/  @P0 LOP3.LUT R5, R5, 0x2000, RZ, 0xfc, !PT ;  /* 0x0000200005050812 */ /* 0x000fc800078efcff */
[----:B------:R-:W-:-:S04]  /*46cc0*/  LOP3.LUT R5, R5, 0xffffefff, RZ, 0xc0, !PT ;  /* 0xffffefff05057812 */ /* 0x000fc800078ec0ff */
[----:B------:R-:W-:Y:S01]  /*46cd0*/  @P2 LOP3.LUT R5, R5, 0x1000, RZ, 0xfc, !PT ;  /* 0x0000100005052812 */ /* 0x000fe200078efcff */
[----:B------:R-:W-:Y:S02]  /*46ce0*/  FMUL R15, R60, UR61 ;  /* 0x0000003d3c0f7c20 */ /* 0x000fe40008400000 */
[----:B------:R-:W2:Y:S01]  /*46cf0*/  LDL.LU R60, [R1+0x494] ;  /* 0x00049400013c7983 */ /* 0x000ea20000300800 */
        /* <DEDUP_REMOVED lines=10> */
[----:B------:R-:W-:Y:S02]  /*46da0*/  LOP3.LUT P6, RZ, R4, 0x400, RZ, 0xc0, !PT ;  /* 0x0000040004ff7812 */ /* 0x000fe400078cc0ff */
[----:B------:R-:W-:Y:S02]  /*46db0*/  F2FP.SATFINITE.E4M3.F32.PACK_AB_MERGE_C R15, RZ, R15, RZ ;  /* 0x0000000fff0f723e */ /* 0x000fe400048070ff */
[----:B0-----:R-:W-:-:S04]  /*46dc0*/  @!P2 IADD3 R92, P3, P4, R14, R16, R9 ;  /* 0x000000100e5ca210 */ /* 0x001fc80007c7e009 */
[----:B------:R-:W-:Y:S01]  /*46dd0*/  @!P2 IADD3.X R93, R29, R17, R8, P3, P4 ;  /* 0x000000111d5da210 */ /* 0x000fe20001fe8408 */
[----:B------:R-:W-:Y:S04]  /*46de0*/  STL [R1+0x848], R92 ;  /* 0x0008485c01007387 */ /* 0x000fe80000100800 */
[----:B------:R-:W-:Y:S04]  /*46df0*/  STL [R1+0x844], R93 ;  /* 0x0008445d01007387 */ /* 0x000fe80000100800 */
[----:B------:R-:W3:Y:S04]  /*46e00*/  LDL.LU R41, [R1+0x498] ;  /* 0x0004980001297983 */ /* 0x000ee80000300800 */
[----:B------:R0:W-:Y:S02]  /*46e10*/  @!P6 STG.E.U8 desc[UR4][R124.64+0x68], R15 ;  /* 0x0000680f7c00e986 */ /* 0x0001e4000c101104 */
[----:B0-----:R-:W-:-:S02]  /*46e20*/  FMUL R15, R61, UR61 ;  /* 0x0000003d3d0f7c20 */ /* 0x001fc40008400000 */
[----:B------:R-:W4:Y:S01]  /*46e30*/  LDL.LU R61, [R1+0x49c] ;  /* 0x00049c00013d7983 */ /* 0x000f220000300800 */
[----:B------:R-:W-:Y:S02]  /*46e40*/  LOP3.LUT P0, RZ, R4, 0x200, RZ, 0xc0, !PT ;  /* 0x0000020004ff7812 */ /* 0x000fe4000780c0ff */
[----:B------:R-:W-:-:S11]  /*46e50*/  F2FP.SATFINITE.E4M3.F32.PACK_AB_MERGE_C R15, RZ, R15, RZ ;  /* 0x0000000fff0f723e */ /* 0x000fd600048070ff */
[----:B------:R2:W-:Y:S01]  /*46e60*/  @!P0 STG.E.U8 desc[UR4][R122.64+0x69], R15 ;  /* 0x0000690f7a008986 */ /* 0x0005e2000c101104 */
[----:B------:R-:W-:Y:S02]  /*46e70*/  ISETP.LT.OR P0, PT, R28, 0xca, !P1 ;  /* 0x000000ca1c00780c */ /* 0x000fe40004f01670 */
[----:B------:R-:W-:-:S11]  /*46e80*/  LOP3.LUT R5, R5, 0xfffffbff, RZ, 0xc0, !PT ;  /* 0xfffffbff05057812 */ /* 0x000fd600078ec0ff */
        /* <DEDUP_REMOVED lines=10> */
[----:B------:R-:W-:Y:S04]  /*46f30*/  STL [R1+0x840], R86 ;  /* 0x0008405601007387 */ /* 0x000fe80000100800 */
[----:B------:R-:W-:Y:S01]  /*46f40*/  STL [R1+0x83c], R87 ;  /* 0x00083c5701007387 */ /* 0x000fe20000100800 */
[----:B0-----:R-:W-:-:S04]  /*46f50*/  @!P5 IADD3 R84, P3, P4, R14, R16, R11 ;  /* 0x000000100e54d210 */ /* 0x001fc80007c7e00b */
[----:B------:R-:W-:Y:S01]  /*46f60*/  @!P5 IADD3.X R85, R29, R17, R10, P3, P4 ;  /* 0x000000111d55d210 */ /* 0x000fe20001fe840a */
[----:B------:R-:W-:Y:S04]  /*46f70*/  STL [R1+0x834], R84 ;  /* 0x0008345401007387 */ /* 0x000fe80000100800 */
[----:B------:R-:W-:Y:S01]  /*46f80*/  STL [R1+0x830], R85 ;  /* 0x0008305501007387 */ /* 0x000fe20000100800 */
[----:B------:R-:W-:-:S04]  /*46f90*/  LOP3.LUT R5, R5, 0xfffffeff, RZ, 0xc0, !PT ;  /* 0xfffffeff05057812 */ /* 0x000fc800078ec0ff */
[----:B------:R-:W-:-:S04]  /*46fa0*/  @P5 LOP3.LUT R5, R5, 0x100, RZ, 0xfc, !PT ;  /* 0x0000010005055812 */ /* 0x000fc800078efcff */
[----:B------:R-:W-:Y:S01]  /*46fb0*/  LOP3.LUT R5, R5, 0xffffffbf, RZ, 0xc0, !PT ;  /* 0xffffffbf05057812 */ /* 0x000fe200078ec0ff */
[----:B--2---:R-:W-:Y:S02]  /*46fc0*/  FMUL R15, R60, UR61 ;  /* 0x0000003d3c0f7c20 */ /* 0x004fe40008400000 */
[----:B------:R-:W2:Y:S03]  /*46fd0*/  LDL.LU R60, [R1+0x4a0] ;  /* 0x0004a000013c7983 */ /* 0x000ea60000300800 */
[----:B------:R-:W-:-:S05]  /*46fe0*/  F2FP.SATFINITE.E4M3.F32.PACK_AB_MERGE_C R15, RZ, R15, RZ ;  /* 0x0000000fff0f723e */ /* 0x000fca00048070ff */
[----:B------:R3:W-:Y:S01]  /*46ff0*/  @!P0 STG.E.U8 desc[UR4][R62.64+0x60], R15 ;  /* 0x0000600f3e008986 */ /* 0x0007e2000c101104 */
[----:B------:R-:W-:-:S13]  /*47000*/  ISETP.LT.OR P0, PT, R28, 0xc2, !P2 ;  /* 0x000000c21c00780c */ /* 0x000fda0005701670 */
[----:B------:R-:W0:Y:S01]  /*47010*/  @!P0 LDC.64 R16, c[0x0][0x5c0] ;  /* 0x00017000ff108b82 */ /* 0x000e220000000a00 */
[----:B------:R-:W-:Y:S02]  /*47020*/  @P0 LOP3.LUT R5, R5, 0x40, RZ, 0xfc, !PT ;  /* 0x0000004005050812 */ /* 0x000fe400078efcff */
[----:B0-----:R-:W-:-:S04]  /*47030*/  @!P0 IADD3 R80, P3, P4, R14, R16, R11 ;  /* 0x000000100e508210 */ /* 0x001fc80007c7e00b */
[----:B------:R-:W-:Y:S02]  /*47040*/  @!P0 IADD3.X R81, R29, R17, R10, P3, P4 ;  /* 0x000000111d518210 */ /* 0x000fe40001fe840a */
[----:B------:R-:W-:-:S04]  /*47050*/  ISETP.GE.AND P0, PT, R13, 0x89, PT ;  /* 0x000000890d00780c */ /* 0x000fc80003f06270 */
[C---:B------:R-:W-:Y:S02]  /*47060*/  ISETP.LT.OR P4, PT, R28.reuse, 0x61, !P0 ;  /* 0x000000611c00780c */ /* 0x040fe40004781670 */
[----:B------:R-:W-:-:S11]  /*47070*/  ISETP.LT.OR P6, PT, R28, 0x62, !P1 ;  /* 0x000000621c00780c */ /* 0x000fd60004fc1670 */
[----:B------:R-:W0:Y:S01]  /*47080*/  @!P4 LDC.64 R16, c[0x0][0x5c0] ;  /* 0x00017000ff10cb82 */ /* 0x000e220000000a00 */
[----:B------:R-:W-:Y:S01]  /*47090*/  @!P4 IADD3 R18, P3, P5, R3, R14, R9 ;  /* 0x0000000e0312c210 */ /* 0x000fe20007d7e009 */
[----:B------:R-:W-:Y:S04]  /*470a0*/  STL [R1+0x838], R80 ;  /* 0x0008385001007387 */ /* 0x000fe80000100800 */
[----:B------:R-:W-:Y:S01]  /*470b0*/  STL [R1+0x82c], R81 ;  /* 0x00082c5101007387 */ /* 0x000fe20000100800 */
[----:B---3--:R-:W-:-:S05]  /*470c0*/  FMUL R15, R41, UR61 ;  /* 0x0000003d290f7c20 */ /* 0x008fca0008400000 */
[----:B------:R-:W-:-:S05]  /*470d0*/  F2FP.SATFINITE.E4M3.F32.PACK_AB_MERGE_C R15, RZ, R15, RZ ;  /* 0x0000000fff0f723e */ /* 0x000fca00048070ff */
[----:B------:R1:W-:Y:S02]  /*470e0*/  @!P6 STG.E.U8 desc[UR4][R66.64+0x61], R15 ;  /* 0x0000610f4200e986 */ /* 0x0003e4000c101104 */
[----:B-1----:R-:W-:Y:S02]  /*470f0*/  @!P4 IADD3.X R15, R2, R29, R8, P3, P5 ;  /* 0x0000001d020fc210 */ /* 0x002fe40001fea408 */
[----:B0-----:R-:W-:Y:S01]  /*47100*/  @!P4 IADD3 R16, P3, R18, R16, RZ ;  /* 0x000000101210c210 */ /* 0x001fe20007f7e0ff */
[----:B----4-:R-:W-:Y:S02]  /*47110*/  FMUL R18, R61, UR61 ;  /* 0x0000003d3d127c20 */ /* 0x010fe40008400000 */
[----:B------:R-:W3:Y:S04]  /*47120*/  LDL.LU R61, [R1+0x4a4] ;  /* 0x0004a400013d7983 */ /* 0x000ee80000300800 */
[----:B------:R-:W4:Y:S01]  /*47130*/  LDL.LU R41, [R1+0x4a8] ;  /* 0x0004a80001297983 */ /* 0x000f220000300800 */
[C---:B------:R-:W-:Y:S01]  /*47140*/  ISETP.LT.OR P2, PT, R28.reuse, 0xc9, !P2 ;  /* 0x000000c91c00780c */ /* 0x040fe20005741670 */
[----:B------:R-:W-:Y:S01]  /*47150*/  @!P4 IMAD.X R17, R15, 0x1, R17, P3 ;  /* 0x000000010f11c824 */ /* 0x000fe200018e0611 */
[----:B------:R-:W-:-:S02]  /*47160*/  ISETP.LT.OR P3, PT, R28, 0x62, !P0 ;  /* 0x000000621c00780c */ /* 0x000fc40004761670 */
[----:B------:R-:W-:-:S05]  /*47170*/  F2FP.SATFINITE.E4M3.F32.PACK_AB_MERGE_C R18, RZ, R18, RZ ;  /* 0x00000012ff12723e */ /* 0x000fca00048070ff */
[----:B------:R0:W-:Y:S04]  /*47180*/  @!P4 STG.E.U8 desc[UR4][R16.64+0x60], R18 ;  /* 0x000060121000c986 */ /* 0x0001e8000c101104 */
[----:B0-----:R-:W0:Y:S08]  /*47190*/  @!P2 LDC.64 R16, c[0x0][0x5c0] ;  /* 0x00017000ff10ab82 */ /* 0x001e300000000a00 */
[----:B------:R-:W1:Y:S01]  /*471a0*/  @!P3 LDC.64 R18, c[0x0][0x5c0] ;  /* 0x00017000ff12bb82 */ /* 0x000e620000000a00 */
[----:B------:R-:W-:-:S04]  /*471b0*/  @!P3 IADD3 R20, P5, P6, R3, R14, R9 ;  /* 0x0000000e0314b210 */ /* 0x000fc80007ebe009 */
[----:B------:R-:W-:Y:S02]  /*471c0*/  @!P3 IADD3.X R15, R2, R29, R8, P5, P6 ;  /* 0x0000001d020fb210 */ /* 0x000fe40002fec408 */
[----:B0-----:R-:W-:-:S04]  /*471d0*/  @!P2 IADD3 R76, P5, P6, R14, R16, R11 ;  /* 0x000000100e4ca210 */ /* 0x001fc80007ebe00b */
[----:B------:R-:W-:Y:S02]  /*471e0*/  @!P2 IADD3.X R77, R29, R17, R10, P5, P6 ;  /* 0x000000111d4da210 */ /* 0x000fe40002fec40a */
[----:B-1----:R-:W-:Y:S01]  /*471f0*/  @!P3 IADD3 R18, P4, R20, R18, RZ ;  /* 0x000000121412b210 */ /* 0x002fe20007f9e0ff */
[----:B------:R-:W-:Y:S04]  /*47200*/  STL [R1+0x828], R76 ;  /* 0x0008284c01007387 */ /* 0x000fe80000100800 */
[----:B------:R-:W-:Y:S01]  /*47210*/  @!P3 IMAD.X R19, R15, 0x1, R19, P4 ;  /* 0x000000010f13b824 */ /* 0x000fe200020e0613 */
[----:B------:R-:W-:Y:S01]  /*47220*/  STL [R1+0x824], R77 ;  /* 0x0008244d01007387 */ /* 0x000fe20000100800 */
[----:B------:R-:W-:-:S04]  /*47230*/  ISETP.GE.AND P6, PT, R13, 0x101, PT ;  /* 0x000001010d00780c */ /* 0x000fc80003fc6270 */
[----:B------:R-:W-:-:S13]  /*47240*/  ISETP.LT.OR P6, PT, R28, 0xca, !P6 ;  /* 0x000000ca1c00780c */ /* 0x000fda00077c1670 */
[----:B------:R-:W0:Y:S01]  /*47250*/  @!P6 LDC.64 R16, c[0x0][0x5c0] ;  /* 0x00017000ff10eb82 */ /* 0x000e220000000a00 */
[----:B--2---:R-:W-:Y:S02]  /*47260*/  FMUL R15, R60, UR61 ;  /* 0x0000003d3c0f7c20 */ /* 0x004fe40008400000 */
[----:B------:R-:W2:Y:S03]  /*47270*/  LDL.LU R60, [R1+0x4ac] ;  /* 0x0004ac00013c7983 */ /* 0x000ea60000300800 */
[----:B------:R-:W-:-:S05]  /*47280*/  F2FP.SATFINITE.E4M3.F32.PACK_AB_MERGE_C R15, RZ, R15, RZ ;  /* 0x0000000fff0f723e */ /* 0x000fca00048070ff */
[----:B------:R3:W-:Y:S01]  /*47290*/  @!P3 STG.E.U8 desc[UR4][R18.64+0x61], R15 ;  /* 0x0000610f1200b986 */ /* 0x0007e2000c101104 */
[----:B0-----:R-:W-:-:S04]  /*472a0*/  @!P6 IADD3 R74, P3, P4, R14, R16, R11 ;  /* 0x000000100e4ae210 */ /* 0x001fc80007c7e00b */
[----:B------:R-:W-:Y:S01]  /*472b0*/  @!P6 IADD3.X R75, R29, R17, R10, P3, P4 ;  /* 0x000000111d4be210 */ /* 0x000fe20001fe840a */
[----:B------:R-:W-:Y:S04]  /*472c0*/  STL [R1+0x820], R74 ;  /* 0x0008204a01007387 */ /* 0x000fe80000100800 */
[----:B------:R-:W-:Y:S01]  /*472d0*/  STL [R1+0x81c], R75 ;  /* 0x00081c4b01007387 */ /* 0x000fe20000100800 */
[----:B------:R-:W-:-:S04]  /*472e0*/  LOP3.LUT R5, R5, 0xffffffef, RZ, 0xc0, !PT ;  /* 0xffffffef05057812 */ /* 0x000fc800078ec0ff */
[----:B------:R-:W-:Y:S02]  /*472f0*/  @P2 LOP3.LUT R5, R5, 0x10, RZ, 0xfc, !PT ;  /* 0x0000001005052812 */ /* 0x000fe400078efcff */
[----:B------:R-:W-:Y:S02]  /*47300*/  LOP3.LUT P2, RZ, R12, 0x20000000, RZ, 0xc0, !PT ;  /* 0x200000000cff7812 */ /* 0x000fe4000784c0ff */
[----:B------:R-:W-:Y:S02]  /*47310*/  LOP3.LUT R5, R5, 0xfffffffd, RZ, 0xc0, !PT ;  /* 0xfffffffd05057812 */ /* 0x000fe400078ec0ff */
[C---:B------:R-:W-:Y:S01]  /*47320*/  ISETP.LT.OR P5, PT, R28.reuse, 0xd1, !P2 ;  /* 0x000000d11c00780c */ /* 0x040fe200057a1670 */
[----:B---3--:R-:W-:Y:S01]  /*47330*/  FMUL R15, R61, UR61 ;  /* 0x0000003d3d0f7c20 */ /* 0x008fe20008400000 */
[----:B------:R-:W-:Y:S01]  /*47340*/  @P6 LOP3.LUT R5, R5, 0x2, RZ, 0xfc, !PT ;  /* 0x0000000205056812 */ /* 0x000fe200078efcff */
[----:B------:R-:W3:Y:S10]  /*47350*/  LDL.LU R61, [R1+0x4b0] ;  /* 0x0004b000013d7983 */ /* 0x000ef40000300800 */
[----:B------:R-:W0:Y:S01]  /*47360*/  @!P5 LDC.64 R16, c[0x0][0x5c0] ;  /* 0x00017000ff10db82 */ /* 0x000e220000000a00 */
[----:B------:R-:W3:Y:S01]  /*47370*/  LDL.LU R40, [R1+0x4b4] ;  /* 0x0004b40001287983 */ /* 0x000ee20000300800 */
[----:B------:R-:W-:-:S03]  /*47380*/  ISETP.LT.OR P6, PT, R28, 0x69, !P1 ;  /* 0x000000691c00780c */ /* 0x000fc60004fc1670 */
[----:B------:R-:W3:Y:S01]  /*47390*/  LDL.LU R47, [R1+0x4b8] ;  /* 0x0004b800012f7983 */ /* 0x000ee20000300800 */
[----:B------:R-:W-:-:S09]  /*473a0*/  F2FP.SATFINITE.E4M3.F32.PACK_AB_MERGE_C R15, RZ, R15, RZ ;  /* 0x0000000fff0f723e */ /* 0x000fd200048070ff */
[----:B------:R4:W-:Y:S02]  /*473b0*/  @!P6 STG.E.U8 desc[UR4][R64.64+0x68], R15 ;  /* 0x0000680f4000e986 */ /* 0x0009e4000c101104 */
[----:B----4-:R-:W-:Y:S02]  /*473c0*/  FMUL R15, R41, UR61 ;  /* 0x0000003d290f7c20 */ /* 0x010fe40008400000 */
[----:B------:R-:W4:Y:S01]  /*473d0*/  LDL.LU R41, [R1+0x4bc] ;  /* 0x0004bc0001297983 */ /* 0x000f220000300800 */
[----:B------:R-:W-:Y:S02]  /*473e0*/  LOP3.LUT R5, R5, 0xfffffff7, RZ, 0xc0, !PT ;  /* 0xfffffff705057812 */ /* 0x000fe400078ec0ff */
[----:B0-----:R-:W-:Y:S02]  /*473f0*/  @!P5 IADD3 R72, P3, P4, R14, R16, R3 ;  /* 0x000000100e48d210 */ /* 0x001fe40007c7e003 */
[----:B------:R-:W-:Y:S02]  /*47400*/  @P5 LOP3.LUT R5, R5, 0x8, RZ, 0xfc, !PT ;  /* 0x0000000805055812 */ /* 0x000fe400078efcff */
[----:B------:R-:W-:-:S02]  /*47410*/  @!P5 IADD3.X R73, R29, R17, R2, P3, P4 ;  /* 0x000000111d49d210 */ /* 0x000fc40001fe8402 */
[----:B------:R-:W-:-:S13]  /*47420*/  ISETP.LT.OR P5, PT, R28, 0xd2, !P2 ;  /* 0x000000d21c00780c */ /* 0x000fda00057a1670 */
[----:B------:R-:W0:Y:S02]  /*47430*/  @!P5 LDC.64 R16, c[0x0][0x5c0] ;  /* 0x00017000ff10db82 */ /* 0x000e240000000a00 */
[----:B0-----:R-:W-:-:S04]  /*47440*/  @!P5 IADD3 R70, P3, P4, R14, R16, R3 ;  /* 0x000000100e46d210 */ /* 0x001fc80007c7e003 */
[----:B------:R-:W-:Y:S02]  /*47450*/  @!P5 IADD3.X R71, R29, R17, R2, P3, P4 ;  /* 0x000000111d47d210 */ /* 0x000fe40001fe8402 */
[C---:B------:R-:W-:Y:S02]  /*47460*/  ISETP.LT.OR P4, PT, R28.reuse, 0x69, !P0 ;  /* 0x000000691c00780c */ /* 0x040fe40004781670 */
[----:B------:R-:W-:-:S11]  /*47470*/  ISETP.LT.OR P6, PT, R28, 0x6a, !P1 ;  /* 0x0000006a1c00780c */ /* 0x000fd60004fc1670 */
[----:B------:R-:W0:Y:S01]  /*47480*/  @!P4 LDC.64 R16, c[0x0][0x5c0] ;  /* 0x00017000ff10cb82 */ /* 0x000e220000000a00 */
[----:B------:R-:W-:Y:S02]  /*47490*/  LOP3.LUT R5, R5, 0xfffffffb, RZ, 0xc0, !PT ;  /* 0xfffffffb05057812 */ /* 0x000fe400078ec0ff */
[----:B------:R-:W-:Y:S02]  /*474a0*/  F2FP.SATFINITE.E4M3.F32.PACK_AB_MERGE_C R15, RZ, R15, RZ ;  /* 0x0000000fff0f723e */ /* 0x000fe400048070ff */
[----:B------:R-:W-:Y:S02]  /*474b0*/  @P5 LOP3.LUT R5, R5, 0x4, RZ, 0xfc, !PT ;  /* 0x0000000405055812 */ /* 0x000fe400078efcff */
[----:B------:R-:W-:Y:S01]  /*474c0*/  @!P4 IADD3 R18, P3, P5, R3, R14, R9 ;  /* 0x0000000e0312c210 */ /* 0x000fe20007d7e009 */
[----:B------:R1:W-:Y:S03]  /*474d0*/  @!P6 STG.E.U8 desc[UR4][R58.64+0x69], R15 ;  /* 0x0000690f3a00e986 */ /* 0x0003e6000c101104 */
[----:B-1----:R-:W-:-:S02]  /*474e0*/  @!P4 IADD3.X R15, R2, R29, R8, P3, P5 ;  /* 0x0000001d020fc210 */ /* 0x002fc40001fea408 */
[----:B0-----:R-:W-:-:S05]  /*474f0*/  @!P4 IADD3 R16, P3, R18, R16, RZ ;  /* 0x000000101210c210 */ /* 0x001fca0007f7e0ff */
[----:B------:R-:W-:Y:S01]  /*47500*/  @!P4 IMAD.X R17, R15, 0x1, R17, P3 ;  /* 0x000000010f11c824 */ /* 0x000fe200018e0611 */
[C---:B------:R-:W-:Y:S02]  /*47510*/  ISETP.LT.OR P3, PT, R28.reuse, 0x6a, !P0 ;  /* 0x0000006a1c00780c */ /* 0x040fe40004761670 */
[----:B------:R-:W-:Y:S01]  /*47520*/  ISETP.LT.OR P0, PT, R28, 0xd9, !P2 ;  /* 0x000000d91c00780c */ /* 0x000fe20005701670 */
[----:B--2---:R-:W-:-:S05]  /*47530*/  FMUL R18, R60, UR61 ;  /* 0x0000003d3c127c20 */ /* 0x004fca0008400000 */
[----:B------:R-:W-:-:S05]  /*47540*/  F2FP.SATFINITE.E4M3.F32.PACK_AB_MERGE_C R18, RZ, R18, RZ ;  /* 0x00000012ff12723e */ /* 0x000fca00048070ff */
[----:B------:R0:W-:Y:S02]  /*47550*/  @!P4 STG.E.U8 desc[UR4][R16.64+0x68], R18 ;  /* 0x000068121000c986 */ /* 0x0001e4000c101104 */
[----:B0-----:R-:W0:Y:S01]  /*47560*/  @!P0 LDC.64 R16, c[0x0][0x5c0] ;  /* 0x00017000ff108b82 */ /* 0x001e220000000a00 */
[----:B------:R-:W-:Y:S02]  /*47570*/  @!P3 IADD3 R20, P5, P6, R3, R14, R9 ;  /* 0x0000000e0314b210 */ /* 0x000fe40007ebe009 */
[----:B------:R-:W-:Y:S02]  /*47580*/  LOP3.LUT R5, R5, 0xfffffffe, RZ, 0xc0, !PT ;  /* 0xfffffffe05057812 */ /* 0x000fe400078ec0ff */
[----:B------:R-:W-:-:S03]  /*47590*/  @!P3 IADD3.X R15, R2, R29, R8, P5, P6 ;  /* 0x0000001d020fb210 */ /* 0x000fc60002fec408 */
[----:B------:R-:W1:Y:S01]  /*475a0*/  @!P3 LDC.64 R18, c[0x0][0x5c0] ;  /* 0x00017000ff12bb82 */ /* 0x000e620000000a00 */
[----:B------:R-:W-:Y:S02]  /*475b0*/  @P0 LOP3.LUT R5, R5, 0x1, RZ, 0xfc, !PT ;  /* 0x0000000105050812 */ /* 0x000fe400078efcff */
[----:B0-----:R-:W-:-:S04]  /*475c0*/  @!P0 IADD3 R66, P5, P6, R14, R16, R3 ;  /* 0x000000100e428210 */ /* 0x001fc80007ebe003 */
[----:B------:R-:W-:Y:S02]  /*475d0*/  @!P0 IADD3.X R67, R29, R17, R2, P5, P6 ;  /* 0x000000111d438210 */ /* 0x000fe40002fec402 */
[----:B------:R-:W-:Y:S02]  /*475e0*/  ISETP.LT.OR P0, PT, R28, 0xda, !P2 ;  /* 0x000000da1c00780c */ /* 0x000fe40005701670 */
[----:B-1----:R-:W-:-:S11]  /*475f0*/  @!P3 IADD3 R18, P4, R20, R18, RZ ;  /* 0x000000121412b210 */ /* 0x002fd60007f9e0ff */
[----:B------:R-:W0:Y:S01]  /*47600*/  @!P0 LDC.64 R16, c[0x0][0x5c0] ;  /* 0x00017000ff108b82 */ /* 0x000e220000000a00 */
[----:B------:R-:W-:Y:S01]  /*47610*/  LOP3.LUT R12, R12, 0xf7ffffff, RZ, 0xc0, !PT ;  /* 0xf7ffffff0c0c7812 */ /* 0x000fe200078ec0ff */
[----:B------:R-:W-:-:S03]  /*47620*/  @!P3 IMAD.X R19, R15, 0x1, R19, P4 ;  /* 0x000000010f13b824 */ /* 0x000fc600020e0613 */
[----:B------:R-:W-:Y:S02]  /*47630*/  @P2 LOP3.LUT R12, R12, 0x8000000, RZ, 0xfc, !PT ;  /* 0x080000000c0c2812 */ /* 0x000fe400078efcff */
[----:B------:R-:W-:Y:S02]  /*47640*/  ISETP.LT.OR P2, PT, R28, 0xd1, !P1 ;  /* 0x000000d11c00780c */ /* 0x000fe40004f41670 */
[C---:B------:R-:W-:Y:S02]  /*47650*/  LOP3.LUT P5, RZ, R4.reuse, 0x800, RZ, 0xc0, !PT ;  /* 0x0000080004ff7812 */ /* 0x040fe400078ac0ff */
[----:B------:R-:W-:-:S04]  /*47660*/  LOP3.LUT R4, R4, 0x7fffffff, RZ, 0xc0, !PT ;  /* 0x7fffffff04047812 */ /* 0x000fc800078ec0ff */
[----:B------:R-:W-:-:S04]  /*47670*/  @P0 LOP3.LUT R4, R4, 0x80000000, RZ, 0xfc, !PT ;  /* 0x8000000004040812 */ /* 0x000fc800078efcff */
[----:B------:R-:W-:-:S04]  /*47680*/  LOP3.LUT R4, R4, 0xbfffffff, RZ, 0xc0, !PT ;  /* 0xbfffffff04047812 */ /* 0x000fc800078ec0ff */
[----:B------:R-:W-:Y:S01]  /*47690*/  @P2 LOP3.LUT R4, R4, 0x40000000, RZ, 0xfc, !PT ;  /* 0x4000000004042812 */ /* 0x000fe200078efcff */
[----:B---3--:R-:W-:-:S05]  /*476a0*/  FMUL R15, R61, UR61 ;  /* 0x0000003d3d0f7c20 */ /* 0x008fca0008400000 */
[----:B------:R-:W-:-:S05]  /*476b0*/  F2FP.SATFINITE.E4M3.F32.PACK_AB_MERGE_C R15, RZ, R15, RZ ;  /* 0x0000000fff0f723e */ /* 0x000fca00048070ff */
[----:B------:R1:W-:Y:S01]  /*476c0*/  @!P3 STG.E.U8 desc[UR4][R18.64+0x69], R15 ;  /* 0x0000690f1200b986 */ /* 0x0003e2000c101104 */
[----:B0-----:R-:W-:-:S04]  /*476d0*/  @!P0 IADD3 R62, P3, P4, R14, R16, R3 ;  /* 0x000000100e3e8210 */ /* 0x001fc80007c7e003 */
[----:B------:R-:W-:Y:S02]  /*476e0*/  @!P0 IADD3.X R63, R29, R17, R2, P3, P4 ;  /* 0x000000111d3f8210 */ /* 0x000fe40001fe8402 */
[----:B------:R-:W0:Y:S01]  /*476f0*/  @!P2 LDC.64 R16, c[0x0][0x5c0] ;  /* 0x00017000ff10ab82 */ /* 0x000e220000000a00 */
[----:B-1----:R-:W-:Y:S02]  /*47700*/  FMUL R15, R40, UR61 ;  /* 0x0000003d280f7c20 */ /* 0x002fe40008400000 */
[----:B------:R-:W2:Y:S01]  /*47710*/  LDL.LU R40, [R1+0x4c0] ;  /* 0x0004c00001287983 */ /* 0x000ea20000300800 */
[----:B0-----:R-:W-:-:S04]  /*47720*/  @!P2 IADD3 R60, P3, P4, R14, R16, R9 ;  /* 0x000000100e3ca210 */ /* 0x001fc80007c7e009 */
[----:B------:R-:W-:Y:S02]  /*47730*/  @!P2 IADD3.X R61, R29, R17, R8, P3, P4 ;  /* 0x000000111d3da210 */ /* 0x000fe40001fe8408 */
[----:B------:R-:W-:-:S13]  /*47740*/  ISETP.LT.OR P2, PT, R28, 0xd2, !P1 ;  /* 0x000000d21c00780c */ /* 0x000fda0004f41670 */
[----:B------:R-:W0:Y:S01]  /*47750*/  @!P2 LDC.64 R16, c[0x0][0x5c0] ;  /* 0x00017000ff10ab82 */ /* 0x000e220000000a00 */
[----:B------:R-:W-:Y:S02]  /*47760*/  LOP3.LUT P0, RZ, R12, 0x10000000, RZ, 0xc0, !PT ;  /* 0x100000000cff7812 */ /* 0x000fe4000780c0ff */
[----:B0-----:R-:W-:-:S04]  /*47770*/  @!P2 IADD3 R58, P3, P4, R14, R16, R9 ;  /* 0x000000100e3aa210 */ /* 0x001fc80007c7e009 */
[----:B------:R-:W-:Y:S02]  /*47780*/  @!P2 IADD3.X R59, R29, R17, R8, P3, P4 ;  /* 0x000000111d3ba210 */ /* 0x000fe40001fe8408 */
[----:B------:R-:W-:Y:S02]  /*47790*/  ISETP.LT.OR P4, PT, R28, 0x61, !P0 ;  /* 0x000000611c00780c */ /* 0x000fe40004781670 */
[----:B------:R-:W-:Y:S02]  /*477a0*/  F2FP.SATFINITE.E4M3.F32.PACK_AB_MERGE_C R15, RZ, R15, RZ ;  /* 0x0000000fff0f723e */ /* 0x000fe400048070ff */
[----:B------:R-:W-:-:S09]  /*477b0*/  LOP3.LUT P6, RZ, R0, 0x200000, RZ, 0xc0, !PT ;  /* 0x0020000000ff7812 */ /* 0x000fd200078cc0ff */
[----:B------:R-:W0:Y:S01]  /*477c0*/  @!P4 LDC.64 R16, c[0x0][0x5c0] ;  /* 0x00017000ff10cb82 */ /* 0x000e220000000a00 */
[----:B------:R1:W-:Y:S01]  /*477d0*/  @!P5 STG.E.U8 desc[UR4][R134.64+0x60], R15 ;  /* 0x0000600f8600d986 */ /* 0x0003e2000c101104 */
[----:B------:R-:W-:Y:S01]  /*477e0*/  @!P4 IADD3 R18, P3, P5, R3, R14, R11 ;  /* 0x0000000e0312c210 */ /* 0x000fe20007d7e00b */
[----:B-1----:R-:W-:-:S05]  /*477f0*/  FMUL R15, R47, UR61 ;  /* 0x0000003d2f0f7c20 */ /* 0x002fca0008400000 */
[----:B------:R-:W-:-:S05]  /*47800*/  F2FP.SATFINITE.E4M3.F32.PACK_AB_MERGE_C R15, RZ, R15, RZ ;  /* 0x0000000fff0f723e */ /* 0x000fca00048070ff */
[----:B------:R1:W-:Y:S02]  /*47810*/  @!P6 STG.E.U8 desc[UR4][R130.64+0x61], R15 ;  /* 0x0000610f8200e986 */ /* 0x0003e4000c101104 */
[----:B-1----:R-:W-:Y:S02]  /*47820*/  @!P4 IADD3.X R15, R2, R29, R10, P3, P5 ;  /* 0x0000001d020fc210 */ /* 0x002fe40001fea40a */
[----:B0-----:R-:W-:Y:S01]  /*47830*/  @!P4 IADD3 R16, P3, R18, R16, RZ ;  /* 0x000000101210c210 */ /* 0x001fe20007f7e0ff */
[----:B----4-:R-:W-:Y:S02]  /*47840*/  FMUL R18, R41, UR61 ;  /* 0x0000003d29127c20 */ /* 0x010fe40008400000 */
[----:B------:R-:W3:Y:S01]  /*47850*/  LDL.LU R41, [R1+0x4c4] ;  /* 0x0004c40001297983 */ /* 0x000ee20000300800 */
[----:B------:R-:W-:Y:S01]  /*47860*/  LOP3.LUT R4, R4, 0xdfffffff, RZ, 0xc0, !PT ;  /* 0xdfffffff04047812 */ /* 0x000fe200078ec0ff */
[----:B------:R-:W-:Y:S01]  /*47870*/  @!P4 IMAD.X R17, R15, 0x1, R17, P3 ;  /* 0x000000010f11c824 */ /* 0x000fe200018e0611 */
[----:B------:R-:W-:Y:S01]  /*47880*/  F2FP.SATFINITE.E4M3.F32.PACK_AB_MERGE_C R18, RZ, R18, RZ ;  /* 0x00000012ff12723e */ /* 0x000fe200048070ff */
[----:B------:R-:W4:Y:S01]  /*47890*/  LDL.LU R43, [R1+0x4c8] ;  /* 0x0004c800012b7983 */ /* 0x000f220000300800 */
[----:B------:R-:W-:-:S02]  /*478a0*/  @P2 LOP3.LUT R4, R4, 0x20000000, RZ, 0xfc, !PT ;  /* 0x2000000004042812 */ /* 0x000fc400078efcff */
[C---:B------:R-:W-:Y:S02]  /*478b0*/  ISETP.LT.OR P2, PT, R28.reuse, 0xd9, !P1 ;  /* 0x000000d91c00780c */ /* 0x040fe40004f41670 */
[----:B------:R-:W-:Y:S01]  /*478c0*/  ISETP.LT.OR P3, PT, R28, 0x62, !P0 ;  /* 0x000000621c00780c */ /* 0x000fe20004761670 */
[----:B------:R0:W-:Y:S10]  /*478d0*/  @!P4 STG.E.U8 desc[UR4][R16.64+0x60], R18 ;  /* 0x000060121000c986 */ /* 0x0001f4000c101104 */
[----:B0-----:R-:W0:Y:S08]  /*478e0*/  @!P2 LDC.64 R16, c[0x0][0x5c0] ;  /* 0x00017000ff10ab82 */ /* 0x001e300000000a00 */
[----:B------:R-:W1:Y:S01]  /*478f0*/  @!P3 LDC.64 R18, c[0x0][0x5c0] ;  /* 0x00017000ff12bb82 */ /* 0x000e620000000a00 */
[----:B------:R-:W-:-:S04]  /*47900*/  @!P3 IADD3 R20, P5, P6, R3, R14, R11 ;  /* 0x0000000e0314b210 */ /* 0x000fc80007ebe00b */
[----:B------:R-:W-:Y:S02]  /*47910*/  @!P3 IADD3.X R15, R2, R29, R10, P5, P6 ;  /* 0x0000001d020fb210 */ /* 0x000fe40002fec40a */
[----:B0-----:R-:W-:-:S04]  /*47920*/  @!P2 IADD3 R54, P5, P6, R14, R16, R9 ;  /* 0x000000100e36a210 */ /* 0x001fc80007ebe009 */
[----:B------:R-:W-:Y:S02]  /*47930*/  @!P2 IADD3.X R55, R29, R17, R8, P5, P6 ;  /* 0x000000111d37a210 */ /* 0x000fe40002fec408 */
[----:B-1----:R-:W-:-:S03]  /*47940*/  @!P3 IADD3 R18, P4, R20, R18, RZ ;  /* 0x000000121412b210 */ /* 0x002fc60007f9e0ff */
[----:B------:R-:W-:Y:S02]  /*47950*/  STL [R1+0x818], R55 ;  /* 0x0008183701007387 */ /* 0x000fe40000100800 */
[----:B------:R-:W-:Y:S02]  /*47960*/  @!P3 IMAD.X R19, R15, 0x1, R19, P4 ;  /* 0x000000010f13b824 */ /* 0x000fe400020e0613 */
[----:B--2---:R-:W-:Y:S02]  /*47970*/  FMUL R15, R40, UR61 ;  /* 0x0000003d280f7c20 */ /* 0x004fe40008400000 */
[----:B------:R-:W2:Y:S03]  /*47980*/  LDL.LU R40, [R1+0x4cc] ;  /* 0x0004cc0001287983 */ /* 0x000ea60000300800 */
[----:B------:R-:W-:-:S05]  /*47990*/  F2FP.SATFINITE.E4M3.F32.PACK_AB_MERGE_C R15, RZ, R15, RZ ;  /* 0x0000000fff0f723e */ /* 0x000fca00048070ff */
[----:B------:R3:W-:Y:S01]  /*479a0*/  @!P3 STG.E.U8 desc[UR4][R18.64+0x61], R15 ;  /* 0x0000610f1200b986 */ /* 0x0007e2000c101104 */
[----:B------:R-:W-:-:S04]  /*479b0*/  LOP3.LUT R4, R4, 0xefffffff, RZ, 0xc0, !PT ;  /* 0xefffffff04047812 */ /* 0x000fc800078ec0ff */
[----:B------:R-:W-:Y:S02]  /*479c0*/  @P2 LOP3.LUT R4, R4, 0x10000000, RZ, 0xfc, !PT ;  /* 0x1000000004042812 */ /* 0x000fe400078efcff */
[----:B------:R-:W-:-:S13]  /*479d0*/  ISETP.LT.OR P2, PT, R28, 0xda, !P1 ;  /* 0x000000da1c00780c */ /* 0x000fda0004f41670 */
[----:B------:R-:W0:Y:S01]  /*479e0*/  @!P2 LDC.64 R16, c[0x0][0x5c0] ;  /* 0x00017000ff10ab82 */ /* 0x000e220000000a00 */
[----:B---3--:R-:W-:Y:S02]  /*479f0*/  FMUL R15, R41, UR61 ;  /* 0x0000003d290f7c20 */ /* 0x008fe40008400000 */
[----:B------:R-:W3:Y:S04]  /*47a00*/  LDL.LU R41, [R1+0x4d0] ;  /* 0x0004d00001297983 */ /* 0x000ee80000300800 */
[----:B------:R-:W3:Y:S04]  /*47a10*/  LDL.LU R68, [R1+0x4d4] ;  /* 0x0004d40001447983 */ /* 0x000ee80000300800 */
[----:B------:R-:W3:Y:S01]  /*47a20*/  LDL.LU R69, [R1+0x4d8] ;  /* 0x0004d80001457983 */ /* 0x000ee20000300800 */
[----:B------:R-:W-:-:S02]  /*47a30*/  LOP3.LUT R4, R4, 0xf7ffffff, RZ, 0xc0, !PT ;  /* 0xf7ffffff04047812 */ /* 0x000fc400078ec0ff */
[----:B0-----:R-:W-:Y:S01]  /*47a40*/  @!P2 IADD3 R48, P3, P4, R14, R16, R9 ;  /* 0x000000100e30a210 */ /* 0x001fe20007c7e009 */
[----:B------:R-:W3:Y:S01]  /*47a50*/  LDL.LU R79, [R1+0x4dc] ;  /* 0x0004dc00014f7983 */ /* 0x000ee20000300800 */
[----:B------:R-:W-:Y:S02]  /*47a60*/  ISETP.GE.AND P5, PT, R13, 0x101, PT ;  /* 0x000001010d00780c */ /* 0x000fe40003fa6270 */
[----:B------:R-:W-:Y:S02]  /*47a70*/  @P2 LOP3.LUT R4, R4, 0x8000000, RZ, 0xfc, !PT ;  /* 0x0800000004042812 */ /* 0x000fe400078efcff */
        /* <DEDUP_REMOVED lines=9> */
[----:B------:R-:W-:Y:S02]  /*47b10*/  LOP3.LUT P4, RZ, R4, 0x1000, RZ, 0xc0, !PT ;  /* 0x0000100004ff7812 */ /* 0x000fe4000788c0ff */
[----:B------:R-:W-:-:S11]  /*47b20*/  F2FP.SATFINITE.E4M3.F32.PACK_AB_MERGE_C R15, RZ, R15, RZ ;  /* 0x0000000fff0f723e */ /* 0x000fd600048070ff */
[----:B------:R4:W-:Y:S01]  /*47b30*/  @!P4 STG.E.U8 desc[UR4][R138.64+0x68], R15 ;  /* 0x0000680f8a00c986 */ /* 0x0009e2000c101104 */
[----:B0-----:R-:W-:-:S04]  /*47b40*/  @!P5 IADD3 R44, P3, P4, R14, R16, R11 ;  /* 0x000000100e2cd210 */ /* 0x001fc80007c7e00b */
[----:B------:R-:W-:Y:S02]  /*47b50*/  @!P5 IADD3.X R45, R29, R17, R10, P3, P4 ;  /* 0x000000111d2dd210 */ /* 0x000fe40001fe840a */
[----:B------:R-:W-:Y:S02]  /*47b60*/  ISETP.LT.OR P4, PT, R28, 0x69, !P0 ;  /* 0x000000691c00780c */ /* 0x000fe40004781670 */
[----:B------:R-:W-:-:S11]  /*47b70*/  LOP3.LUT P6, RZ, R0, 0x800, RZ, 0xc0, !PT ;  /* 0x0000080000ff7812 */ /* 0x000fd600078cc0ff */
[----:B------:R-:W0:Y:S01]  /*47b80*/  @!P4 LDC.64 R16, c[0x0][0x5c0] ;  /* 0x00017000ff10cb82 */ /* 0x000e220000000a00 */
[----:B----4-:R-:W-:Y:S01]  /*47b90*/  FMUL R15, R43, UR61 ;  /* 0x0000003d2b0f7c20 */ /* 0x010fe20008400000 */
[----:B------:R-:W-:-:S04]  /*47ba0*/  LOP3.LUT R4, R4, 0xfdffffff, RZ, 0xc0, !PT ;  /* 0xfdffffff04047812 */ /* 0x000fc800078ec0ff */
[----:B------:R-:W-:Y:S02]  /*47bb0*/  F2FP.SATFINITE.E4M3.F32.PACK_AB_MERGE_C R15, RZ, R15, RZ ;  /* 0x0000000fff0f723e */ /* 0x000fe400048070ff */
[----:B------:R-:W-:Y:S02]  /*47bc0*/  @P5 LOP3.LUT R4, R4, 0x2000000, RZ, 0xfc, !PT ;  /* 0x0200000004045812 */ /* 0x000fe400078efcff */
[----:B------:R-:W-:Y:S01]  /*47bd0*/  @!P4 IADD3 R18, P3, P5, R3, R14, R11 ;  /* 0x0000000e0312c210 */ /* 0x000fe20007d7e00b */
[----:B------:R1:W-:Y:S01]  /*47be0*/  @!P6 STG.E.U8 desc[UR4][R26.64+0x69], R15 ;  /* 0x0000690f1a00e986 */ /* 0x0003e2000c101104 */
[C---:B------:R-:W-:Y:S02]  /*47bf0*/  LOP3.LUT P2, RZ, R12.reuse, 0x8000000, RZ, 0xc0, !PT ;  /* 0x080000000cff7812 */ /* 0x040fe4000784c0ff */
[----:B------:R-:W-:Y:S02]  /*47c00*/  LOP3.LUT R12, R12, 0xfdffffff, RZ, 0xc0, !PT ;  /* 0xfdffffff0c0c7812 */ /* 0x000fe400078ec0ff */
[----:B-1----:R-:W-:-:S02]  /*47c10*/  @!P4 IADD3.X R15, R2, R29, R10, P3, P5 ;  /* 0x0000001d020fc210 */ /* 0x002fc40001fea40a */
[----:B0-----:R-:W-:Y:S02]  /*47c20*/  @!P4 IADD3 R16, P3, R18, R16, RZ ;  /* 0x000000101210c210 */ /* 0x001fe40007f7e0ff */
[----:B------:R-:W-:-:S03]  /*47c30*/  @P0 LOP3.LUT R12, R12, 0x2000000, RZ, 0xfc, !PT ;  /* 0x020000000c0c0812 */ /* 0x000fc600078efcff */
[----:B------:R-:W-:Y:S01]  /*47c40*/  @!P4 IMAD.X R17, R15, 0x1, R17, P3 ;  /* 0x000000010f11c824 */ /* 0x000fe200018e0611 */
[----:B------:R-:W-:Y:S02]  /*47c50*/  ISETP.LT.OR P3, PT, R28, 0x6a, !P0 ;  /* 0x0000006a1c00780c */ /* 0x000fe40004761670 */
[----:B------:R-:W-:-:S04]  /*47c60*/  ISETP.GE.AND P0, PT, R13, 0x101, PT ;  /* 0x000001010d00780c */ /* 0x000fc80003f06270 */
[----:B------:R-:W-:-:S07]  /*47c70*/  ISETP.LT.OR P0, PT, R28, 0xd9, !P0 ;  /* 0x000000d91c00780c */ /* 0x000fce0004701670 */
[----:B------:R-:W-:Y:S01]  /*47c80*/  @!P3 IADD3 R20, P5, P6, R3, R14, R11 ;  /* 0x0000000e0314b210 */ /* 0x000fe20007ebe00b */
[----:B--2---:R-:W-:-:S05]  /*47c90*/  FMUL R18, R40, UR61 ;  /* 0x0000003d28127c20 */ /* 0x004fca0008400000 */
[----:B------:R-:W-:-:S05]  /*47ca0*/  F2FP.SATFINITE.E4M3.F32.PACK_AB_MERGE_C R18, RZ, R18, RZ ;  /* 0x00000012ff12723e */ /* 0x000fca00048070ff */
[----:B------:R0:W-:Y:S02]  /*47cb0*/  @!P4 STG.E.U8 desc[UR4][R16.64+0x68], R18 ;  /* 0x000068121000c986 */ /* 0x0001e4000c101104 */
[----:B0-----:R-:W0:Y:S01]  /*47cc0*/  @!P0 LDC.64 R16, c[0x0][0x5c0] ;  /* 0x00017000ff108b82 */ /* 0x001e220000000a00 */
[----:B------:R-:W-:Y:S02]  /*47cd0*/  @!P3 IADD3.X R15, R2, R29, R10, P5, P6 ;  /* 0x0000001d020fb210 */ /* 0x000fe40002fec40a */
[----:B------:R-:W-:-:S05]  /*47ce0*/  LOP3.LUT R4, R4, 0xfeffffff, RZ, 0xc0, !PT ;  /* 0xfeffffff04047812 */ /* 0x000fca00078ec0ff */
[----:B------:R-:W1:Y:S01]  /*47cf0*/  @!P3 LDC.64 R18, c[0x0][0x5c0] ;  /* 0x00017000ff12bb82 */ /* 0x000e620000000a00 */
[----:B------:R-:W-:Y:S02]  /*47d00*/  @P0 LOP3.LUT R4, R4, 0x1000000, RZ, 0xfc, !PT ;  /* 0x0100000004040812 */ /* 0x000fe400078efcff */
[----:B0-----:R-:W-:-:S04]  /*47d10*/  @!P0 IADD3 R42, P5, P6, R14, R16, R11 ;  /* 0x000000100e2a8210 */ /* 0x001fc80007ebe00b */
[----:B------:R-:W-:Y:S02]  /*47d20*/  @!P0 IADD3.X R43, R29, R17, R10, P5, P6 ;  /* 0x000000111d2b8210 */ /* 0x000fe40002fec40a */
[----:B------:R-:W-:-:S04]  /*47d30*/  ISETP.GE.AND P5, PT, R13, 0x101, PT ;  /* 0x000001010d00780c */ /* 0x000fc80003fa6270 */
[----:B------:R-:W-:Y:S02]  /*47d40*/  ISETP.LT.OR P0, PT, R28, 0xda, !P5 ;  /* 0x000000da1c00780c */ /* 0x000fe40006f01670 */
[----:B-1----:R-:W-:-:S11]  /*47d50*/  @!P3 IADD3 R18, P4, R20, R18, RZ ;  /* 0x000000121412b210 */ /* 0x002fd60007f9e0ff */
[----:B------:R-:W0:Y:S01]  /*47d60*/  @!P0 LDC.64 R16, c[0x0][0x5c0] ;  /* 0x00017000ff108b82 */ /* 0x000e220000000a00 */
[----:B------:R-:W-:Y:S01]  /*47d70*/  @!P3 IMAD.X R19, R15, 0x1, R19, P4 ;  /* 0x000000010f13b824 */ /* 0x000fe200020e0613 */
[----:B------:R-:W-:Y:S01]  /*47d80*/  ISETP.GE.AND P6, PT, R13, 0x1, PT ;  /* 0x000000010d00780c */ /* 0x000fe20003fc6270 */
[----:B---3--:R-:W-:-:S05]  /*47d90*/  FMUL R15, R41, UR61 ;  /* 0x0000003d290f7c20 */ /* 0x008fca0008400000 */
[----:B------:R-:W-:-:S05]  /*47da0*/  F2FP.SATFINITE.E4M3.F32.PACK_AB_MERGE_C R15, RZ, R15, RZ ;  /* 0x0000000fff0f723e */ /* 0x000fca00048070ff */
[----:B------:R1:W-:Y:S01]  /*47db0*/  @!P3 STG.E.U8 desc[UR4][R18.64+0x69], R15 ;  /* 0x0000690f1200b986 */ /* 0x0003e2000c101104 */
[----:B0-----:R-:W-:-:S04]  /*47dc0*/  @!P0 IADD3 R40, P3, P4, R14, R16, R11 ;  /* 0x000000100e288210 */ /* 0x001fc80007c7e00b */
[----:B------:R-:W-:Y:S02]  /*47dd0*/  @!P0 IADD3.X R41, R29, R17, R10, P3, P4 ;  /* 0x000000111d298210 */ /* 0x000fe40001fe840a */
[----:B------:R-:W-:-:S13]  /*47de0*/  ISETP.LT.OR P3, PT, R28, 0x71, !P6 ;  /* 0x000000711c00780c */ /* 0x000fda0007761670 */
[----:B------:R-:W0:Y:S01]  /*47df0*/  @!P3 LDC.64 R16, c[0x0][0x5c0] ;  /* 0x00017000ff10bb82 */ /* 0x000e220000000a00 */
[----:B-1----:R-:W-:Y:S02]  /*47e00*/  FMUL R15, R68, UR61 ;  /* 0x0000003d440f7c20 */ /* 0x002fe40008400000 */
[----:B------:R-:W2:Y:S03]  /*47e10*/  LDL.LU R68, [R1+0x4e0] ;  /* 0x0004e00001447983 */ /* 0x000ea60000300800 */
[----:B------:R-:W-:Y:S02]  /*47e20*/  F2FP.SATFINITE.E4M3.F32.PACK_AB_MERGE_C R15, RZ, R15, RZ ;  /* 0x0000000fff0f723e */ /* 0x000fe400048070ff */
[----:B0-----:R-:W-:-:S05]  /*47e30*/  @!P3 IADD3 R16, P4, R14, R16, RZ ;  /* 0x000000100e10b210 */ /* 0x001fca0007f9e0ff */
[----:B------:R-:W-:-:S05]  /*47e40*/  @!P3 IMAD.X R17, R29, 0x1, R17, P4 ;  /* 0x000000011d11b824 */ /* 0x000fca00020e0611 */
[----:B------:R0:W-:Y:S02]  /*47e50*/  @!P3 STG.E.U8 desc[UR4][R16.64+0x70], R15 ;  /* 0x0000700f1000b986 */ /* 0x0001e4000c101104 */
[----:B0-----:R-:W-:Y:S02]  /*47e60*/  FMUL R15, R69, UR61 ;  /* 0x0000003d450f7c20 */ /* 0x001fe40008400000 */
[----:B------:R-:W3:Y:S01]  /*47e70*/  LDL.LU R69, [R1+0x4e4] ;  /* 0x0004e40001457983 */ /* 0x000ee20000300800 */
[----:B------:R-:W-:-:S13]  /*47e80*/  ISETP.LT.OR P3, PT, R28, 0x72, !P6 ;  /* 0x000000721c00780c */ /* 0x000fda0007761670 */
[----:B------:R-:W0:Y:S01]  /*47e90*/  @!P3 LDC.64 R16, c[0x0][0x5c0] ;  /* 0x00017000ff10bb82 */ /* 0x000e220000000a00 */
[----:B------:R-:W-:Y:S02]  /*47ea0*/  F2FP.SATFINITE.E4M3.F32.PACK_AB_MERGE_C R15, RZ, R15, RZ ;  /* 0x0000000fff0f723e */ /* 0x000fe400048070ff */
[----:B0-----:R-:W-:-:S05]  /*47eb0*/  @!P3 IADD3 R16, P4, R14, R16, RZ ;  /* 0x000000100e10b210 */ /* 0x001fca0007f9e0ff */
[----:B------:R-:W-:-:S05]  /*47ec0*/  @!P3 IMAD.X R17, R29, 0x1, R17, P4 ;  /* 0x000000011d11b824 */ /* 0x000fca00020e0611 */
[----:B------:R0:W-:Y:S02]  /*47ed0*/  @!P3 STG.E.U8 desc[UR4][R16.64+0x71], R15 ;  /* 0x0000710f1000b986 */ /* 0x0001e4000c101104 */
[----:B0-----:R-:W-:Y:S02]  /*47ee0*/  FMUL R15, R79, UR61 ;  /* 0x0000003d4f0f7c20 */ /* 0x001fe40008400000 */
[----:B------:R-:W4:Y:S01]  /*47ef0*/  LDL.LU R79, [R1+0x4e8] ;  /* 0x0004e800014f7983 */ /* 0x000f220000300800 */
[----:B------:R-:W-:-:S04]  /*47f00*/  LOP3.LUT R4, R4, 0xff7fffff, RZ, 0xc0, !PT ;  /* 0xff7fffff04047812 */ /* 0x000fc800078ec0ff */
[----:B------:R-:W-:Y:S02]  /*47f10*/  @P0 LOP3.LUT R4, R4, 0x800000, RZ, 0xfc, !PT ;  /* 0x0080000004040812 */ /* 0x000fe400078efcff */
[----:B------:R-:W-:Y:S02]  /*47f20*/  ISETP.LT.OR P0, PT, R28, 0xe1, !P2 ;  /* 0x000000e11c00780c */ /* 0x000fe40005701670 */
[----:B------:R-:W-:-:S11]  /*47f30*/  LOP3.LUT R12, R12, 0xfbffffff, RZ, 0xc0, !PT ;  /* 0xfbffffff0c0c7812 */ /* 0x000fd600078ec0ff */
[----:B------:R-:W0:Y:S01]  /*47f40*/  @!P0 LDC.64 R16, c[0x0][0x5c0] ;  /* 0x00017000ff108b82 */ /* 0x000e220000000a00 */
        /* <DEDUP_REMOVED lines=14> */
[----:B------:R-:W-:-:S11]  /*48030*/  F2FP.SATFINITE.E4M3.F32.PACK_AB_MERGE_C R15, RZ, R15, RZ ;  /* 0x0000000fff0f723e */ /* 0x000fd600048070ff */
[----:B------:R2:W-:Y:S01]  /*48040*/  @!P0 STG.E.U8 desc[UR4][R148.64+0x70], R15 ;  /* 0x0000700f94008986 */ /* 0x0005e2000c101104 */
[----:B------:R-:W-:Y:S02]  /*48050*/  ISETP.LT.OR P0, PT, R28, 0x72, !P2 ;  /* 0x000000721c00780c */ /* 0x000fe40005701670 */
[----:B0-----:R-:W-:-:S04]  /*48060*/  @!P5 IADD3 R34, P3, P4, R14, R16, R3 ;  /* 0x000000100e22d210 */ /* 0x001fc80007c7e003 */
[----:B------:R-:W-:Y:S02]  /*48070*/  @!P5 IADD3.X R35, R29, R17, R2, P3, P4 ;  /* 0x000000111d23d210 */ /* 0x000fe40001fe8402 */
[----:B------:R-:W-:-:S13]  /*48080*/  ISETP.LT.OR P4, PT, R28, 0xea, !P2 ;  /* 0x000000ea1c00780c */ /* 0x000fda0005781670 */
[----:B------:R-:W0:Y:S01]  /*48090*/  @!P4 LDC.64 R16, c[0x0][0x5c0] ;  /* 0x00017000ff10cb82 */ /* 0x000e220000000a00 */
[----:B--2---:R-:W-:Y:S02]  /*480a0*/  FMUL R15, R68, UR61 ;  /* 0x0000003d440f7c20 */ /* 0x004fe40008400000 */
[----:B------:R-:W2:Y:S03]  /*480b0*/  LDL.LU R68, [R1+0x4ec] ;  /* 0x0004ec0001447983 */ /* 0x000ea60000300800 */
[----:B------:R-:W-:-:S05]  /*480c0*/  F2FP.SATFINITE.E4M3.F32.PACK_AB_MERGE_C R15, RZ, R15, RZ ;  /* 0x0000000fff0f723e */ /* 0x000fca00048070ff */
[----:B------:R3:W-:Y:S01]  /*480d0*/  @!P0 STG.E.U8 desc[UR4][R146.64+0x71], R15 ;  /* 0x0000710f92008986 */ /* 0x0007e2000c101104 */
[----:B0-----:R-:W-:-:S04]  /*480e0*/  @!P4 IADD3 R32, P2, P3, R14, R16, R3 ;  /* 0x000000100e20c210 */ /* 0x001fc80007b5e003 */
[----:B------:R-:W-:Y:S02]  /*480f0*/  @!P4 IADD3.X R33, R29, R17, R2, P2, P3 ;  /* 0x000000111d21c210 */ /* 0x000fe400017e6402 */
[----:B------:R-:W-:-:S13]  /*48100*/  ISETP.LT.OR P2, PT, R28, 0x79, !P6 ;  /* 0x000000791c00780c */ /* 0x000fda0007741670 */
[----:B------:R-:W0:Y:S01]  /*48110*/  @!P2 LDC.64 R16, c[0x0][0x5c0] ;  /* 0x00017000ff10ab82 */ /* 0x000e220000000a00 */
[----:B---3--:R-:W-:Y:S02]  /*48120*/  FMUL R15, R69, UR61 ;  /* 0x0000003d450f7c20 */ /* 0x008fe40008400000 */
[----:B------:R-:W3:Y:S01]  /*48130*/  LDL.LU R69, [R1+0x4f0] ;  /* 0x0004f00001457983 */ /* 0x000ee20000300800 */
[----:B0-----:R-:W-:Y:S02]  /*48140*/  @!P2 IADD3 R16, P3, R14, R16, RZ ;  /* 0x000000100e10a210 */ /* 0x001fe40007f7e0ff */
[----:B------:R-:W-:-:S03]  /*48150*/  F2FP.SATFINITE.E4M3.F32.PACK_AB_MERGE_C R15, RZ, R15, RZ ;  /* 0x0000000fff0f723e */ /* 0x000fc600048070ff */
[----:B------:R-:W-:-:S05]  /*48160*/  @!P2 IMAD.X R17, R29, 0x1, R17, P3 ;  /* 0x000000011d11a824 */ /* 0x000fca00018e0611 */
[----:B------:R4:W-:Y:S02]  /*48170*/  @!P2 STG.E.U8 desc[UR4][R16.64+0x78], R15 ;  /* 0x0000780f1000a986 */ /* 0x0009e4000c101104 */
[----:B----4-:R-:W-:Y:S02]  /*48180*/  FMUL R15, R79, UR61 ;  /* 0x0000003d4f0f7c20 */ /* 0x010fe40008400000 */
[----:B------:R-:W4:Y:S01]  /*48190*/  LDL.LU R79, [R1+0x4f4] ;  /* 0x0004f400014f7983 */ /* 0x000f220000300800 */
[----:B------:R-:W-:-:S13]  /*481a0*/  ISETP.LT.OR P2, PT, R28, 0x7a, !P6 ;  /* 0x0000007a1c00780c */ /* 0x000fda0007741670 */
[----:B------:R-:W0:Y:S01]  /*481b0*/  @!P2 LDC.64 R16, c[0x0][0x5c0] ;  /* 0x00017000ff10ab82 */ /* 0x000e220000000a00 */
[----:B------:R-:W-:-:S04]  /*481c0*/  LOP3.LUT R4, R4, 0xffdfffff, RZ, 0xc0, !PT ;  /* 0xffdfffff04047812 */ /* 0x000fc800078ec0ff */
[----:B------:R-:W-:Y:S02]  /*481d0*/  @P5 LOP3.LUT R4, R4, 0x200000, RZ, 0xfc, !PT ;  /* 0x0020000004045812 */ /* 0x000fe400078efcff */
[----:B------:R-:W-:Y:S02]  /*481e0*/  ISETP.LT.OR P5, PT, R28, 0xe1, !P1 ;  /* 0x000000e11c00780c */ /* 0x000fe40004fa1670 */
[----:B------:R-:W-:Y:S02]  /*481f0*/  F2FP.SATFINITE.E4M3.F32.PACK_AB_MERGE_C R15, RZ, R15, RZ ;  /* 0x0000000fff0f723e */ /* 0x000fe400048070ff */
[----:B0-----:R-:W-:-:S05]  /*48200*/  @!P2 IADD3 R16, P3, R14, R16, RZ ;  /* 0x000000100e10a210 */ /* 0x001fca0007f7e0ff */
[----:B------:R-:W-:-:S05]  /*48210*/  @!P2 IMAD.X R17, R29, 0x1, R17, P3 ;  /* 0x000000011d11a824 */ /* 0x000fca00018e0611 */
[----:B------:R0:W-:Y:S02]  /*48220*/  @!P2 STG.E.U8 desc[UR4][R16.64+0x79], R15 ;  /* 0x0000790f1000a986 */ /* 0x0001e4000c101104 */
[----:B0-----:R-:W0:Y:S01]  /*48230*/  @!P5 LDC.64 R16, c[0x0][0x5c0] ;  /* 0x00017000ff10db82 */ /* 0x001e220000000a00 */
[C---:B------:R-:W-:Y:S02]  /*48240*/  LOP3.LUT P0, RZ, R4.reuse, 0x4000, RZ, 0xc0, !PT ;  /* 0x0000400004ff7812 */ /* 0x040fe4000780c0ff */
[----:B------:R-:W-:-:S04]  /*48250*/  LOP3.LUT R4, R4, 0xfff7ffff, RZ, 0xc0, !PT ;  /* 0xfff7ffff04047812 */ /* 0x000fc800078ec0ff */
[----:B------:R-:W-:-:S04]  /*48260*/  @P4 LOP3.LUT R4, R4, 0x80000, RZ, 0xfc, !PT ;  /* 0x0008000004044812 */ /* 0x000fc800078efcff */
[----:B------:R-:W-:-:S04]  /*48270*/  LOP3.LUT R4, R4, 0xfffbffff, RZ, 0xc0, !PT ;  /* 0xfffbffff04047812 */ /* 0x000fc800078ec0ff */
[----:B------:R-:W-:Y:S02]  /*48280*/  @P5 LOP3.LUT R4, R4, 0x40000, RZ, 0xfc, !PT ;  /* 0x0004000004045812 */ /* 0x000fe400078efcff */
[----:B0-----:R-:W-:-:S04]  /*48290*/  @!P5 IADD3 R30, P2, P3, R14, R16, R9 ;  /* 0x000000100e1ed210 */ /* 0x001fc80007b5e009 */
[----:B------:R-:W-:Y:S02]  /*482a0*/  @!P5 IADD3.X R31, R29, R17, R8, P2, P3 ;  /* 0x000000111d1fd210 */ /* 0x000fe400017e6408 */
[----:B------:R-:W-:-:S13]  /*482b0*/  ISETP.LT.OR P5, PT, R28, 0xe2, !P1 ;  /* 0x000000e21c00780c */ /* 0x000fda0004fa1670 */
        /* <DEDUP_REMOVED lines=9> */
[----:B---3--:R-:W-:Y:S02]  /*48350*/  FMUL R15, R69, UR61 ;  /* 0x0000003d450f7c20 */ /* 0x008fe40008400000 */
[----:B------:R-:W3:Y:S01]  /*48360*/  LDL.LU R69, [R1+0x4fc] ;  /* 0x0004fc0001457983 */ /* 0x000ee20000300800 */
[----:B0-----:R-:W-:-:S04]  /*48370*/  @!P0 IADD3 R24, P2, P3, R14, R16, R9 ;  /* 0x000000100e188210 */ /* 0x001fc80007b5e009 */
[----:B------:R-:W-:Y:S02]  /*48380*/  @!P0 IADD3.X R25, R29, R17, R8, P2, P3 ;  /* 0x000000111d198210 */ /* 0x000fe400017e6408 */
[----:B------:R-:W-:Y:S02]  /*48390*/  LOP3.LUT P3, RZ, R0, 0x10, RZ, 0xc0, !PT ;  /* 0x0000001000ff7812 */ /* 0x000fe4000786c0ff */
[----:B------:R-:W-:-:S11]  /*483a0*/  F2FP.SATFINITE.E4M3.F32.PACK_AB_MERGE_C R15, RZ, R15, RZ ;  /* 0x0000000fff0f723e */ /* 0x000fd600048070ff */
[----:B------:R4:W-:Y:S02]  /*483b0*/  @!P3 STG.E.U8 desc[UR4][R22.64+0x79], R15 ;  /* 0x0000790f1600b986 */ /* 0x0009e4000c101104 */
[----:B----4-:R-:W-:Y:S02]  /*483c0*/  FMUL R15, R79, UR61 ;  /* 0x0000003d4f0f7c20 */ /* 0x010fe40008400000 */
[----:B------:R-:W4:Y:S01]  /*483d0*/  LDL.LU R79, [R1+0x500] ;  /* 0x00050000014f7983 */ /* 0x000f220000300800 */
[----:B------:R-:W-:Y:S02]  /*483e0*/  ISETP.LT.OR P3, PT, R28, 0xea, !P1 ;  /* 0x000000ea1c00780c */ /* 0x000fe40004f61670 */
[----:B------:R-:W-:-:S11]  /*483f0*/  LOP3.LUT R4, R4, 0xfffdffff, RZ, 0xc0, !PT ;  /* 0xfffdffff04047812 */ /* 0x000fd600078ec0ff */
[----:B------:R-:W0:Y:S01]  /*48400*/  @!P3 LDC.64 R16, c[0x0][0x5c0] ;  /* 0x00017000ff10bb82 */ /* 0x000e220000000a00 */
[----:B------:R-:W-:-:S04]  /*48410*/  @P5 LOP3.LUT R4, R4, 0x20000, RZ, 0xfc, !PT ;  /* 0x0002000004045812 */ /* 0x000fc800078efcff */
[----:B------:R-:W-:-:S04]  /*48420*/  LOP3.LUT R4, R4, 0xfffeffff, RZ, 0xc0, !PT ;  /* 0xfffeffff04047812 */ /* 0x000fc800078ec0ff */
[----:B------:R-:W-:Y:S02]  /*48430*/  @P0 LOP3.LUT R4, R4, 0x10000, RZ, 0xfc, !PT ;  /* 0x0001000004040812 */ /* 0x000fe400078efcff */
[----:B------:R-:W-:Y:S02]  /*48440*/  LOP3.LUT P5, RZ, R12, 0x4000000, RZ, 0xc0, !PT ;  /* 0x040000000cff7812 */ /* 0x000fe400078ac0ff */
        /* <DEDUP_REMOVED lines=14> */
[----:B------:R-:W-:-:S09]  /*48530*/  ISETP.GE.AND P5, PT, R13, 0x89, PT ;  /* 0x000000890d00780c */ /* 0x000fd20003fa6270 */
[----:B------:R2:W-:Y:S01]  /*48540*/  @!P4 STG.E.U8 desc[UR4][R154.64+0x70], R15 ;  /* 0x0000700f9a00c986 */ /* 0x0005e2000c101104 */
[----:B0-----:R-:W-:-:S04]  /*48550*/  @!P3 IADD3 R18, P1, P2, R14, R16, R11 ;  /* 0x000000100e12b210 */ /* 0x001fc80007a3e00b */
[----:B------:R-:W-:Y:S02]  /*48560*/  @!P3 IADD3.X R19, R29, R17, R10, P1, P2 ;  /* 0x000000111d13b210 */ /* 0x000fe40000fe440a */
[----:B------:R-:W-:Y:S02]  /*48570*/  ISETP.LT.OR P2, PT, R28, 0x71, !P5 ;  /* 0x000000711c00780c */ /* 0x000fe40006f41670 */
[----:B------:R-:W-:-:S11]  /*48580*/  LOP3.LUT P6, RZ, R0, 0x1000000, RZ, 0xc0, !PT ;  /* 0x0100000000ff7812 */ /* 0x000fd600078cc0ff */
[----:B------:R-:W0:Y:S01]  /*48590*/  @!P2 LDC.64 R16, c[0x0][0x5c0] ;  /* 0x00017000ff10ab82 */ /* 0x000e220000000a00 */
[----:B------:R-:W-:-:S04]  /*485a0*/  LOP3.LUT R4, R4, 0xffffbfff, RZ, 0xc0, !PT ;  /* 0xffffbfff04047812 */ /* 0x000fc800078ec0ff */
[----:B------:R-:W-:Y:S02]  /*485b0*/  @P3 LOP3.LUT R4, R4, 0x4000, RZ, 0xfc, !PT ;  /* 0x0000400004043812 */ /* 0x000fe400078efcff */
[----:B------:R-:W-:Y:S01]  /*485c0*/  @!P2 IADD3 R50, P1, P3, R3, R14, R9 ;  /* 0x0000000e0332a210 */ /* 0x000fe20007b3e009 */
[----:B--2---:R-:W-:Y:S02]  /*485d0*/  FMUL R15, R68, UR61 ;  /* 0x0000003d440f7c20 */ /* 0x004fe40008400000 */
[----:B------:R-:W2:Y:S03]  /*485e0*/  LDL.LU R68, [R1+0x504] ;  /* 0x0005040001447983 */ /* 0x000ea60000300800 */
[----:B------:R-:W-:-:S05]  /*485f0*/  F2FP.SATFINITE.E4M3.F32.PACK_AB_MERGE_C R15, RZ, R15, RZ ;  /* 0x0000000fff0f723e */ /* 0x000fca00048070ff */
[----:B------:R1:W-:Y:S01]  /*48600*/  @!P6 STG.E.U8 desc[UR4][R150.64+0x71], R15 ;  /* 0x0000710f9600e986 */ /* 0x0003e2000c101104 */
[----:B---3--:R-:W-:-:S03]  /*48610*/  FMUL R51, R69, UR61 ;  /* 0x0000003d45337c20 */ /* 0x008fc60008400000 */
[----:B------:R-:W3:Y:S01]  /*48620*/  LDL.LU R69, [R1+0x508] ;  /* 0x0005080001457983 */ /* 0x000ee20000300800 */
[----:B-1----:R-:W-:Y:S02]  /*48630*/  @!P2 IADD3.X R15, R2, R29, R8, P1, P3 ;  /* 0x0000001d020fa210 */ /* 0x002fe40000fe6408 */
[----:B0-----:R-:W-:Y:S01]  /*48640*/  @!P2 IADD3 R16, P1, R50, R16, RZ ;  /* 0x000000103210a210 */ /* 0x001fe20007f3e0ff */
[----:B------:R-:W3:Y:S04]  /*48650*/  LDL.LU R78, [R1+0x50c] ;  /* 0x00050c00014e7983 */ /* 0x000ee80000300800 */
[----:B------:R-:W-:Y:S01]  /*48660*/  @!P2 IMAD.X R17, R15, 0x1, R17, P1 ;  /* 0x000000010f11a824 */ /* 0x000fe200008e0611 */
[----:B------:R-:W-:Y:S02]  /*48670*/  ISETP.LT.OR P1, PT, R28, 0x72, !P5 ;  /* 0x000000721c00780c */ /* 0x000fe40006f21670 */
[----:B------:R-:W-:-:S05]  /*48680*/  F2FP.SATFINITE.E4M3.F32.PACK_AB_MERGE_C R51, RZ, R51, RZ ;  /* 0x00000033ff33723e */ /* 0x000fca00048070ff */
[----:B------:R0:W-:Y:S06]  /*48690*/  @!P2 STG.E.U8 desc[UR4][R16.64+0x70], R51 ;  /* 0x000070331000a986 */ /* 0x0001ec000c101104 */
[----:B0-----:R-:W0:Y:S01]  /*486a0*/  @!P1 LDC.64 R16, c[0x0][0x5c0] ;  /* 0x00017000ff109b82 */ /* 0x001e220000000a00 */
[----:B------:R-:W-:-:S04]  /*486b0*/  @!P1 IADD3 R15, P3, P4, R3, R14, R9 ;  /* 0x0000000e030f9210 */ /* 0x000fc80007c7e009 */
[----:B------:R-:W-:Y:S02]  /*486c0*/  @!P1 IADD3.X R50, R2, R29, R8, P3, P4 ;  /* 0x0000001d02329210 */ /* 0x000fe40001fe8408 */
[----:B0-----:R-:W-:-:S05]  /*486d0*/  @!P1 IADD3 R16, P2, R15, R16, RZ ;  /* 0x000000100f109210 */ /* 0x001fca0007f5e0ff */
[----:B------:R-:W-:Y:S02]  /*486e0*/  @!P1 IMAD.X R17, R50, 0x1, R17, P2 ;  /* 0x0000000132119824 */ /* 0x000fe400010e0611 */
[----:B----4-:R-:W-:Y:S02]  /*486f0*/  FMUL R50, R79, UR61 ;  /* 0x0000003d4f327c20 */ /* 0x010fe40008400000 */
[----:B------:R-:W4:Y:S04]  /*48700*/  LDL.LU R79, [R1+0x510] ;  /* 0x00051000014f7983 */ /* 0x000f280000300800 */
[----:B------:R-:W4:Y:S04]  /*48710*/  LDL.LU R83, [R1+0x514] ;  /* 0x0005140001537983 */ /* 0x000f280000300800 */
[----:B------:R-:W4:Y:S04]  /*48720*/  LDL.LU R91, [R1+0x518] ;  /* 0x00051800015b7983 */ /* 0x000f280000300800 */
[----:B------:R-:W4:Y:S04]  /*48730*/  LDL.LU R89, [R1+0x51c] ;  /* 0x00051c0001597983 */ /* 0x000f280000300800 */
[----:B------:R-:W4:Y:S04]  /*48740*/  LDL.LU R97, [R1+0x520] ;  /* 0x0005200001617983 */ /* 0x000f280000300800 */
[----:B------:R-:W4:Y:S04]  /*48750*/  LDL.LU R125, [R1+0x524] ;  /* 0x00052400017d7983 */ /* 0x000f280000300800 */
[----:B------:R-:W4:Y:S01]  /*48760*/  LDL.LU R7, [R1+0x528] ;  /* 0x0005280001077983 */ /* 0x000f220000300800 */
[----:B------:R-:W-:-:S02]  /*48770*/  ISETP.LT.OR P4, PT, R28, 0x79, !P5 ;  /* 0x000000791c00780c */ /* 0x000fc40006f81670 */
[----:B------:R-:W-:Y:S01]  /*48780*/  LOP3.LUT P0, RZ, R12, 0x2000000, RZ, 0xc0, !PT ;  /* 0x020000000cff7812 */ /* 0x000fe2000780c0ff */
[----:B------:R-:W4:Y:S10]  /*48790*/  LDL.LU R93, [R1+0x52c] ;  /* 0x00052c00015d7983 */ /* 0x000f340000300800 */
[----:B------:R-:W-:Y:S01]  /*487a0*/  @!P4 IADD3 R51, P3, P5, R3, R14, R9 ;  /* 0x0000000e0333c210 */ /* 0x000fe20007d7e009 */
[----:B------:R-:W4:Y:S03]  /*487b0*/  LDL.LU R92, [R1+0x530] ;  /* 0x00053000015c7983 */ /* 0x000f260000300800 */
[----:B------:R-:W-:-:S02]  /*487c0*/  @!P4 IADD3.X R15, R2, R29, R8, P3, P5 ;  /* 0x0000001d020fc210 */ /* 0x000fc40001fea408 */
[----:B------:R-:W-:-:S04]  /*487d0*/  ISETP.GE.AND P5, PT, R13, 0x89, PT ;  /* 0x000000890d00780c */ /* 0x000fc80003fa6270 */
[C---:B------:R-:W-:Y:S02]  /*487e0*/  ISETP.LT.OR P2, PT, R28.reuse, 0x7a, !P5 ;  /* 0x0000007a1c00780c */ /* 0x040fe40006f41670 */
[----:B------:R-:W-:Y:S02]  /*487f0*/  ISETP.LT.OR P5, PT, R28, 0x71, !P0 ;  /* 0x000000711c00780c */ /* 0x000fe400047a1670 */
[----:B------:R-:W-:Y:S02]  /*48800*/  F2FP.SATFINITE.E4M3.F32.PACK_AB_MERGE_C R50, RZ, R50, RZ ;  /* 0x00000032ff32723e */ /* 0x000fe400048070ff */
[----:B------:R-:W-:-:S03]  /*48810*/  LOP3.LUT P6, RZ, R5, 0x80, RZ, 0xc0, !PT ;  /* 0x0000008005ff7812 */ /* 0x000fc600078cc0ff */
[----:B------:R0:W-:Y:S04]  /*48820*/  @!P1 STG.E.U8 desc[UR4][R16.64+0x71], R50 ;  /* 0x0000713210009986 */ /* 0x0001e8000c101104 */
[CC--:B------:R-:W-:Y:S02]  /*48830*/  @!P2 IADD3 R52, P1, P3, R3.reuse, R14.reuse, R9 ;  /* 0x0000000e0334a210 */ /* 0x0c0fe40007b3e009 */
[----:B------:R-:W-:Y:S02]  /*48840*/  LOP3.LUT R12, R12, 0xffbfffff, RZ, 0xc0, !PT ;  /* 0xffbfffff0c0c7812 */ /* 0x000fe400078ec0ff */
[----:B0-----:R-:W-:Y:S02]  /*48850*/  @!P2 IADD3.X R50, R2, R29, R8, P1, P3 ;  /* 0x0000001d0232a210 */ /* 0x001fe40000fe6408 */
[----:B------:R-:W-:-:S02]  /*48860*/  @!P5 IADD3 R53, P1, P3, R3, R14, R11 ;  /* 0x0000000e0335d210 */ /* 0x000fc40007b3e00b */
[----:B------:R-:W-:Y:S02]  /*48870*/  @P5 LOP3.LUT R12, R12, 0x400000, RZ, 0xfc, !PT ;  /* 0x004000000c0c5812 */ /* 0x000fe400078efcff */
[----:B------:R-:W-:Y:S02]  /*48880*/  @!P5 IADD3.X R56, R2, R29, R10, P1, P3 ;  /* 0x0000001d0238d210 */ /* 0x000fe40000fe640a */
[----:B------:R-:W-:Y:S02]  /*48890*/  LOP3.LUT P5, RZ, R0, 0x2000, RZ, 0xc0, !PT ;  /* 0x0000200000ff7812 */ /* 0x000fe400078ac0ff */
[----:B------:R-:W-:Y:S02]  /*488a0*/  ISETP.LT.OR P1, PT, R28, 0x72, !P0 ;  /* 0x000000721c00780c */ /* 0x000fe40004721670 */
[----:B------:R-:W-:-:S11]  /*488b0*/  LOP3.LUT R12, R12, 0xff7fffff, RZ, 0xc0, !PT ;  /* 0xff7fffff0c0c7812 */ /* 0x000fd600078ec0ff */
[----:B------:R-:W-:-:S04]  /*488c0*/  @P1 LOP3.LUT R12, R12, 0x800000, RZ, 0xfc, !PT ;  /* 0x008000000c0c1812 */ /* 0x000fc800078efcff */
[----:B------:R-:W-:Y:S01]  /*488d0*/  LOP3.LUT R12, R12, 0xffdfffff, RZ, 0xc0, !PT ;  /* 0xffdfffff0c0c7812 */ /* 0x000fe200078ec0ff */
[----:B--2---:R-:W-:-:S05]  /*488e0*/  FMUL R16, R68, UR61 ;  /* 0x0000003d44107c20 */ /* 0x004fca0008400000 */
[----:B------:R-:W-:-:S05]  /*488f0*/  F2FP.SATFINITE.E4M3.F32.PACK_AB_MERGE_C R16, RZ, R16, RZ ;  /* 0x00000010ff10723e */ /* 0x000fca00048070ff */
[----:B------:R3:W-:Y:S01]  /*48900*/  @!P6 STG.E.U8 desc[UR4][R160.64+0x78], R16 ;  /* 0x00007810a000e986 */ /* 0x0007e2000c101104 */
[----:B------:R-:W-:-:S04]  /*48910*/  @!P1 IADD3 R57, P3, P6, R3, R14, R11 ;  /* 0x0000000e03399210 */ /* 0x000fc80007e7e00b */
[----:B------:R-:W-:Y:S02]  /*48920*/  @!P1 IADD3.X R65, R2, R29, R10, P3, P6 ;  /* 0x0000001d02419210 */ /* 0x000fe40001fec40a */
[----:B------:R-:W-:Y:S01]  /*48930*/  ISETP.LT.OR P3, PT, R28, 0x79, !P0 ;  /* 0x000000791c00780c */ /* 0x000fe20004761670 */
[----:B---3--:R-:W-:-:S05]  /*48940*/  FMUL R16, R69, UR61 ;  /* 0x0000003d45107c20 */ /* 0x008fca0008400000 */
[----:B------:R-:W-:-:S05]  /*48950*/  F2FP.SATFINITE.E4M3.F32.PACK_AB_MERGE_C R16, RZ, R16, RZ ;  /* 0x00000010ff10723e */ /* 0x000fca00048070ff */
[----:B------:R0:W-:Y:S02]  /*48960*/  @!P5 STG.E.U8 desc[UR4][R156.64+0x79], R16 ;  /* 0x000079109c00d986 */ /* 0x0001e4000c101104 */
[----:B0-----:R-:W0:Y:S01]  /*48970*/  @!P4 LDC.64 R16, c[0x0][0x5c0] ;  /* 0x00017000ff10cb82 */ /* 0x001e220000000a00 */
[----:B------:R-:W-:Y:S02]  /*48980*/  @!P3 IADD3 R64, P1, P6, R3, R14, R11 ;  /* 0x0000000e0340b210 */ /* 0x000fe40007e3e00b */
[----:B------:R-:W-:Y:S02]  /*48990*/  ISETP.LT.OR P5, PT, R28, 0x7a, !P0 ;  /* 0x0000007a1c00780c */ /* 0x000fe400047a1670 */
[----:B------:R-:W-:Y:S02]  /*489a0*/  @!P3 IADD3.X R69, R2, R29, R10, P1, P6 ;  /* 0x0000001d0245b210 */ /* 0x000fe40000fec40a */
[----:B------:R-:W-:Y:S02]  /*489b0*/  @P3 LOP3.LUT R12, R12, 0x200000, RZ, 0xfc, !PT ;  /* 0x002000000c0c3812 */ /* 0x000fe400078efcff */
[----:B------:R-:W-:-:S02]  /*489c0*/  LOP3.LUT P3, RZ, R0, 0x2000000, RZ, 0xc0, !PT ;  /* 0x0200000000ff7812 */ /* 0x000fc4000786c0ff */
[----:B0-----:R-:W-:-:S05]  /*489d0*/  @!P4 IADD3 R16, P6, R51, R16, RZ ;  /* 0x000000103310c210 */ /* 0x001fca0007fde0ff */
[----:B------:R-:W-:Y:S02]  /*489e0*/  @!P4 IMAD.X R17, R15, 0x1, R17, P6 ;  /* 0x000000010f11c824 */ /* 0x000fe400030e0611 */
[----:B------:R-:W-:Y:S01]  /*489f0*/  FMUL R15, R78, UR61 ;  /* 0x0000003d4e0f7c20 */ /* 0x000fe20008400000 */
[----:B------:R-:W-:-:S04]  /*48a00*/  @!P5 IADD3 R51, P1, P6, R3, R14, R11 ;  /* 0x0000000e0333d210 */ /* 0x000fc80007e3e00b */
[----:B------:R-:W-:Y:S02]  /*48a10*/  F2FP.SATFINITE.E4M3.F32.PACK_AB_MERGE_C R15, RZ, R15, RZ ;  /* 0x0000000fff0f723e */ /* 0x000fe400048070ff */
[----:B------:R-:W-:Y:S02]  /*48a20*/  LOP3.LUT R12, R12, 0xfeffffff, RZ, 0xc0, !PT ;  /* 0xfeffffff0c0c7812 */ /* 0x000fe400078ec0ff */
[----:B------:R-:W-:Y:S01]  /*48a30*/  @!P5 IADD3.X R68, R2, R29, R10, P1, P6 ;  /* 0x0000001d0244d210 */ /* 0x000fe20000fec40a */
[----:B------:R0:W-:Y:S01]  /*48a40*/  @!P4 STG.E.U8 desc[UR4][R16.64+0x78], R15 ;  /* 0x0000780f1000c986 */ /* 0x0001e2000c101104 */
[----:B------:R-:W-:Y:S02]  /*48a50*/  ISETP.GE.AND P5, PT, R13, 0x89, PT ;  /* 0x000000890d00780c */ /* 0x000fe40003fa6270 */
[----:B------:R-:W-:Y:S02]  /*48a60*/  @P3 LOP3.LUT R12, R12, 0x1000000, RZ, 0xfc, !PT ;  /* 0x010000000c0c3812 */ /* 0x000fe400078efcff */
[----:B------:R-:W-:Y:S01]  /*48a70*/  ISETP.LT.OR P3, PT, R28, 0x81, !P5 ;  /* 0x000000811c00780c */ /* 0x000fe20006f61670 */
[----:B0-----:R-:W0:-:S12]  /*48a80*/  @!P2 LDC.64 R16, c[0x0][0x5c0] ;  /* 0x00017000ff10ab82 */ /* 0x001e180000000a00 */
[----:B------:R-:W-:Y:S01]  /*48a90*/  @!P3 IADD3 R78, P4, P6, R3, R14, R9 ;  /* 0x0000000e034eb210 */ /* 0x000fe20007e9e009 */
[----:B----4-:R-:W-:-:S03]  /*48aa0*/  FMUL R15, R79, UR61 ;  /* 0x0000003d4f0f7c20 */ /* 0x010fc60008400000 */
[----:B------:R-:W-:Y:S02]  /*48ab0*/  @!P3 IADD3.X R82, R2, R29, R8, P4, P6 ;  /* 0x0000001d0252b210 */ /* 0x000fe400027ec408 */
[----:B------:R-:W-:Y:S02]  /*48ac0*/  ISETP.LT.OR P4, PT, R28, 0x82, !P5 ;  /* 0x000000821c00780c */ /* 0x000fe40006f81670 */
[----:B------:R-:W-:Y:S02]  /*48ad0*/  LOP3.LUT R0, R0, 0xfffffff7, RZ, 0xc0, !PT ;  /* 0xfffffff700007812 */ /* 0x000fe400078ec0ff */
[----:B------:R-:W-:Y:S02]  /*48ae0*/  F2FP.SATFINITE.E4M3.F32.PACK_AB_MERGE_C R15, RZ, R15, RZ ;  /* 0x0000000fff0f723e */ /* 0x000fe400048070ff */
[----:B0-----:R-:W-:-:S05]  /*48af0*/  @!P2 IADD3 R16, P1, R52, R16, RZ ;  /* 0x000000103410a210 */ /* 0x001fca0007f3e0ff */
[----:B------:R-:W-:Y:S01]  /*48b00*/  @!P2 IMAD.X R17, R50, 0x1, R17, P1 ;  /* 0x000000013211a824 */ /* 0x000fe200008e0611 */
[----:B------:R-:W-:Y:S02]  /*48b10*/  @P3 LOP3.LUT R0, R0, 0x8, RZ, 0xfc, !PT ;  /* 0x0000000800003812 */ /* 0x000fe400078efcff */
[C---:B------:R-:W-:Y:S02]  /*48b20*/  LOP3.LUT P3, RZ, R12.reuse, 0x1000000, RZ, 0xc0, !PT ;  /* 0x010000000cff7812 */ /* 0x040fe4000786c0ff */
[C---:B------:R-:W-:Y:S01]  /*48b30*/  LOP3.LUT P1, RZ, R12.reuse, 0x800000, RZ, 0xc0, !PT ;  /* 0x008000000cff7812 */ /* 0x040fe2000782c0ff */
[----:B------:R0:W-:Y:S01]  /*48b40*/  @!P2 STG.E.U8 desc[UR4][R16.64+0x79], R15 ;  /* 0x0000790f1000a986 */ /* 0x0001e2000c101104 */
[----:B------:R-:W-:Y:S02]  /*48b50*/  @!P4 IADD3 R50, P2, P6, R3, R14, R9 ;  /* 0x0000000e0332c210 */ /* 0x000fe40007e5e009 */
[----:B------:R-:W-:Y:S02]  /*48b60*/  LOP3.LUT R12, R12, 0xfffdffff, RZ, 0xc0, !PT ;  /* 0xfffdffff0c0c7812 */ /* 0x000fe400078ec0ff */
[----:B------:R-:W-:-:S02]  /*48b70*/  @!P4 IADD3.X R52, R2, R29, R8, P2, P6 ;  /* 0x0000001d0234c210 */ /* 0x000fc400017ec408 */
[----:B------:R-:W-:Y:S02]  /*48b80*/  @P4 LOP3.LUT R12, R12, 0x20000, RZ, 0xfc, !PT ;  /* 0x000200000c0c4812 */ /* 0x000fe400078efcff */
[----:B------:R-:W-:-:S04]  /*48b90*/  ISETP.GE.AND P4, PT, R13, 0x89, PT ;  /* 0x000000890d00780c */ /* 0x000fc80003f86270 */
[----:B------:R-:W-:Y:S02]  /*48ba0*/  ISETP.LT.OR P5, PT, R28, 0x89, !P4 ;  /* 0x000000891c00780c */ /* 0x000fe400067a1670 */
[----:B------:R-:W-:Y:S01]  /*48bb0*/  LOP3.LUT R0, R0, 0xffffffef, RZ, 0xc0, !PT ;  /* 0xffffffef00007812 */ /* 0x000fe200078ec0ff */
[----:B0-----:R-:W-:-:S10]  /*48bc0*/  FMUL R15, R83, UR61 ;  /* 0x0000003d530f7c20 */ /* 0x001fd40008400000 */
[----:B------:R-:W-:-:S04]  /*48bd0*/  @!P5 IADD3 R79, P2, P6, R3, R14, R9 ;  /* 0x0000000e034fd210 */ /* 0x000fc80007e5e009 */
[----:B------:R-:W-:Y:S02]  /*48be0*/  @!P5 IADD3.X R88, R2, R29, R8, P2, P6 ;  /* 0x0000001d0258d210 */ /* 0x000fe400017ec408 */
[----:B------:R-:W-:Y:S02]  /*48bf0*/  LOP3.LUT P6, RZ, R5, 0x4000, RZ, 0xc0, !PT ;  /* 0x0000400005ff7812 */ /* 0x000fe400078cc0ff */
[----:B------:R-:W-:Y:S02]  /*48c00*/  @P5 LOP3.LUT R0, R0, 0x10, RZ, 0xfc, !PT ;  /* 0x0000001000005812 */ /* 0x000fe400078efcff */
[----:B------:R-:W-:Y:S02]  /*48c10*/  LOP3.LUT P5, RZ, R12, 0x400000, RZ, 0xc0, !PT ;  /* 0x004000000cff7812 */ /* 0x000fe400078ac0ff */
[----:B------:R-:W-:-:S07]  /*48c20*/  F2FP.SATFINITE.E4M3.F32.PACK_AB_MERGE_C R15, RZ, R15, RZ ;  /* 0x0000000fff0f723e */ /* 0x000fce00048070ff */
[----:B------:R0:W-:Y:S01]  /*48c30*/  @!P6 STG.E.U8 desc[UR4][R176.64+0x70], R15 ;  /* 0x0000700fb000e986 */ /* 0x0001e2000c101104 */
[----:B------:R-:W-:-:S03]  /*48c40*/  ISETP.LT.OR P4, PT, R28, 0x8a, !P4 ;  /* 0x0000008a1c00780c */ /* 0x000fc60006781670 */
[----:B------:R-:W1:Y:S01]  /*48c50*/  @!P5 LDC.64 R16, c[0x0][0x5c0] ;  /* 0x00017000ff10db82 */ /* 0x000e620000000a00 */
[----:B0-----:R-:W-:-:S05]  /*48c60*/  FMUL R15, R91, UR61 ;  /* 0x0000003d5b0f7c20 */ /* 0x001fca0008400000 */
[----:B------:R-:W-:-:S05]  /*48c70*/  F2FP.SATFINITE.E4M3.F32.PACK_AB_MERGE_C R15, RZ, R15, RZ ;  /* 0x0000000fff0f723e */ /* 0x000fca00048070ff */
[----:B------:R0:W-:Y:S01]  /*48c80*/  @!P3 STG.E.U8 desc[UR4][R174.64+0x71], R15 ;  /* 0x0000710fae00b986 */ /* 0x0001e2000c101104 */
[----:B------:R-:W-:Y:S02]  /*48c90*/  ISETP.LT.OR P3, PT, R28, 0x81, !P0 ;  /* 0x000000811c00780c */ /* 0x000fe40004761670 */
[----:B------:R-:W-:-:S04]  /*48ca0*/  @!P4 IADD3 R83, P2, P6, R3, R14, R9 ;  /* 0x0000000e0353c210 */ /* 0x000fc80007e5e009 */
[----:B------:R-:W-:-:S07]  /*48cb0*/  @!P4 IADD3.X R94, R2, R29, R8, P2, P6 ;  /* 0x0000001d025ec210 */ /* 0x000fce00017ec408 */
[----:B------:R-:W-:Y:S01]  /*48cc0*/  @!P3 IADD3 R91, P2, P6, R3, R14, R11 ;  /* 0x0000000e035bb210 */ /* 0x000fe20007e5e00b */
[----:B0-----:R-:W-:-:S03]  /*48cd0*/  FMUL R15, R89, UR61 ;  /* 0x0000003d590f7c20 */ /* 0x001fc60008400000 */
[----:B------:R-:W-:Y:S02]  /*48ce0*/  @!P3 IADD3.X R96, R2, R29, R10, P2, P6 ;  /* 0x0000001d0260b210 */ /* 0x000fe400017ec40a */
[----:B-1----:R-:W-:Y:S02]  /*48cf0*/  @!P5 IADD3 R16, P2, R53, R16, RZ ;  /* 0x000000103510d210 */ /* 0x002fe40007f5e0ff */
[----:B------:R-:W-:-:S03]  /*48d00*/  F2FP.SATFINITE.E4M3.F32.PACK_AB_MERGE_C R15, RZ, R15, RZ ;  /* 0x0000000fff0f723e */ /* 0x000fc600048070ff */
[----:B------:R-:W-:-:S05]  /*48d10*/  @!P5 IMAD.X R17, R56, 0x1, R17, P2 ;  /* 0x000000013811d824 */ /* 0x000fca00010e0611 */
[----:B------:R0:W-:Y:S01]  /*48d20*/  @!P5 STG.E.U8 desc[UR4][R16.64+0x70], R15 ;  /* 0x0000700f1000d986 */ /* 0x0001e2000c101104 */
[----:B------:R-:W-:Y:S01]  /*48d30*/  ISETP.LT.OR P2, PT, R28, 0x82, !P0 ;  /* 0x000000821c00780c */ /* 0x000fe20004741670 */
[----:B0-----:R-:W0:-:S12]  /*48d40*/  @!P1 LDC.64 R16, c[0x0][0x5c0] ;  /* 0x00017000ff109b82 */ /* 0x001e180000000a00 */
[----:B------:R-:W-:Y:S01]  /*48d50*/  @!P2 IADD3 R90, P3, P6, R3, R14, R11 ;  /* 0x0000000e035aa210 */ /* 0x000fe20007e7e00b */
[----:B------:R-:W-:Y:S01]  /*48d60*/  FMUL R15, R97, UR61 ;  /* 0x0000003d610f7c20 */ /* 0x000fe20008400000 */
[----:B------:R-:W-:Y:S02]  /*48d70*/  LOP3.LUT R12, R12, 0xffffdfff, RZ, 0xc0, !PT ;  /* 0xffffdfff0c0c7812 */ /* 0x000fe400078ec0ff */
[----:B------:R-:W-:Y:S02]  /*48d80*/  @!P2 IADD3.X R95, R2, R29, R10, P3, P6 ;  /* 0x0000001d025fa210 */ /* 0x000fe40001fec40a */
[----:B------:R-:W-:Y:S02]  /*48d90*/  @P2 LOP3.LUT R12, R12, 0x2000, RZ, 0xfc, !PT ;  /* 0x000020000c0c2812 */ /* 0x000fe400078efcff */
[----:B------:R-:W-:Y:S02]  /*48da0*/  F2FP.SATFINITE.E4M3.F32.PACK_AB_MERGE_C R15, RZ, R15, RZ ;  /* 0x0000000fff0f723e */ /* 0x000fe400048070ff */
[----:B------:R-:W-:-:S02]  /*48db0*/  ISETP.LT.OR P2, PT, R28, 0x89, !P0 ;  /* 0x000000891c00780c */ /* 0x000fc40004741670 */
[----:B0-----:R-:W-:-:S05]  /*48dc0*/  @!P1 IADD3 R16, P3, R57, R16, RZ ;  /* 0x0000001039109210 */ /* 0x001fca0007f7e0ff */
[----:B------:R-:W-:-:S05]  /*48dd0*/  @!P1 IMAD.X R17, R65, 0x1, R17, P3 ;  /* 0x0000000141119824 */ /* 0x000fca00018e0611 */
[----:B------:R0:W-:Y:S01]  /*48de0*/  @!P1 STG.E.U8 desc[UR4][R16.64+0x71], R15 ;  /* 0x0000710f10009986 */ /* 0x0001e2000c101104 */
[----:B------:R-:W-:Y:S02]  /*48df0*/  ISETP.LT.OR P1, PT, R28, 0x8a, !P0 ;  /* 0x0000008a1c00780c */ /* 0x000fe40004721670 */
[----:B------:R-:W-:Y:S02]  /*48e00*/  @!P2 IADD3 R57, P5, P6, R3, R14, R11 ;  /* 0x0000000e0339a210 */ /* 0x000fe40007ebe00b */
[----:B------:R-:W-:Y:S02]  /*48e10*/  LOP3.LUT R12, R12, 0xffffefff, RZ, 0xc0, !PT ;  /* 0xffffefff0c0c7812 */ /* 0x000fe400078ec0ff */
[----:B------:R-:W-:-:S07]  /*48e20*/  @!P2 IADD3.X R89, R2, R29, R10, P5, P6 ;  /* 0x0000001d0259a210 */ /* 0x000fce0002fec40a */
[----:B------:R-:W-:Y:S02]  /*48e30*/  @!P1 IADD3 R53, P5, P6, R3, R14, R11 ;  /* 0x0000000e03359210 */ /* 0x000fe40007ebe00b */
[----:B------:R-:W-:Y:S02]  /*48e40*/  @P1 LOP3.LUT R12, R12, 0x1000, RZ, 0xfc, !PT ;  /* 0x000010000c0c1812 */ /* 0x000fe400078efcff */
[----:B------:R-:W-:Y:S02]  /*48e50*/  @!P1 IADD3.X R56, R2, R29, R10, P5, P6 ;  /* 0x0000001d02389210 */ /* 0x000fe40002fec40a */
[----:B------:R-:W-:Y:S01]  /*48e60*/  LOP3.LUT P1, RZ, R5, 0x200000, RZ, 0xc0, !PT ;  /* 0x0020000005ff7812 */ /* 0x000fe2000782c0ff */
[----:B0-----:R-:W-:-:S05]  /*48e70*/  FMUL R15, R125, UR61 ;  /* 0x0000003d7d0f7c20 */ /* 0x001fca0008400000 */
[----:B------:R-:W-:-:S07]  /*48e80*/  F2FP.SATFINITE.E4M3.F32.PACK_AB_MERGE_C R15, RZ, R15, RZ ;  /* 0x0000000fff0f723e */ /* 0x000fce00048070ff */
[----:B------:R0:W-:Y:S02]  /*48e90*/  @!P1 STG.E.U8 desc[UR4][R204.64+0x78], R15 ;  /* 0x0000780fcc009986 */ /* 0x0001e4000c101104 */
[----:B0-----:R-:W-:Y:S02]  /*48ea0*/  FMUL R15, R7, UR61 ;  /* 0x0000003d070f7c20 */ /* 0x001fe40008400000 */
[----:B------:R-:W2:Y:S01]  /*48eb0*/  LDL.LU R7, [R1+0x534] ;  /* 0x0005340001077983 */ /* 0x000ea20000300800 */
[----:B------:R-:W-:-:S04]  /*48ec0*/  ISETP.GE.AND P2, PT, R13, 0x89, PT ;  /* 0x000000890d00780c */ /* 0x000fc80003f46270 */
[----:B------:R-:W-:Y:S02]  /*48ed0*/  ISETP.LT.OR P3, PT, R28, 0x91, !P2 ;  /* 0x000000911c00780c */ /* 0x000fe40005761670 */
[----:B------:R-:W-:Y:S02]  /*48ee0*/  LOP3.LUT R4, R4, 0xffffefff, RZ, 0xc0, !PT ;  /* 0xffffefff04047812 */ /* 0x000fe400078ec0ff */
[----:B------:R-:W-:-:S09]  /*48ef0*/  ISETP.LT.OR P1, PT, R28, 0x92, !P2 ;  /* 0x000000921c00780c */ /* 0x000fd20005721670 */
[----:B------:R-:W-:Y:S02]  /*48f00*/  @!P3 IADD3 R97, P5, P6, R3, R14, R9 ;  /* 0x0000000e0361b210 */ /* 0x000fe40007ebe009 */
[----:B------:R-:W-:Y:S02]  /*48f10*/  @P3 LOP3.LUT R4, R4, 0x1000, RZ, 0xfc, !PT ;  /* 0x0000100004043812 */ /* 0x000fe400078efcff */
[----:B------:R-:W-:Y:S02]  /*48f20*/  @!P3 IADD3.X R122, R2, R29, R8, P5, P6 ;  /* 0x0000001d027ab210 */ /* 0x000fe40002fec408 */
[----:B------:R-:W-:Y:S02]  /*48f30*/  LOP3.LUT P3, RZ, R12, 0x200000, RZ, 0xc0, !PT ;  /* 0x002000000cff7812 */ /* 0x000fe4000786c0ff */
[----:B------:R-:W-:-:S04]  /*48f40*/  LOP3.LUT R0, R0, 0xffffffbf, RZ, 0xc0, !PT ;  /* 0xffffffbf00007812 */ /* 0x000fc800078ec0ff */
[----:B------:R-:W-:Y:S02]  /*48f50*/  @P4 LOP3.LUT R0, R0, 0x40, RZ, 0xfc, !PT ;  /* 0x0000004000004812 */ /* 0x000fe400078efcff */
[----:B------:R-:W-:Y:S02]  /*48f60*/  LOP3.LUT P4, RZ, R5, 0x100000, RZ, 0xc0, !PT ;  /* 0x0010000005ff7812 */ /* 0x000fe4000788c0ff */
[----:B------:R-:W-:Y:S02]  /*48f70*/  LOP3.LUT R4, R4, 0xfffff7ff, RZ, 0xc0, !PT ;  /* 0xfffff7ff04047812 */ /* 0x000fe400078ec0ff */
[----:B------:R-:W-:Y:S01]  /*48f80*/  @!P1 IADD3 R123, P5, P6, R3, R14, R9 ;  /* 0x0000000e037b9210 */ /* 0x000fe20007ebe009 */
[----:B------:R-:W0:Y:S01]  /*48f90*/  @!P3 LDC.64 R16, c[0x0][0x5c0] ;  /* 0x00017000ff10bb82 */ /* 0x000e220000000a00 */
[----:B------:R-:W-:Y:S02]  /*48fa0*/  F2FP.SATFINITE.E4M3.F32.PACK_AB_MERGE_C R15, RZ, R15, RZ ;  /* 0x0000000fff0f723e */ /* 0x000fe400048070ff */
[----:B------:R-:W-:-:S02]  /*48fb0*/  @P1 LOP3.LUT R4, R4, 0x800, RZ, 0xfc, !PT ;  /* 0x0000080004041812 */ /* 0x000fc400078efcff */
[----:B------:R-:W-:Y:S02]  /*48fc0*/  @!P1 IADD3.X R124, R2, R29, R8, P5, P6 ;  /* 0x0000001d027c9210 */ /* 0x000fe40002fec408 */
[----:B------:R-:W-:Y:S01]  /*48fd0*/  ISETP.LT.OR P1, PT, R28, 0x99, !P2 ;  /* 0x000000991c00780c */ /* 0x000fe20005721670 */
[----:B------:R1:W-:Y:S02]  /*48fe0*/  @!P4 STG.E.U8 desc[UR4][R186.64+0x79], R15 ;  /* 0x0000790fba00c986 */ /* 0x0003e4000c101104 */
[----:B-1----:R-:W-:Y:S02]  /*48ff0*/  FMUL R15, R93, UR61 ;  /* 0x0000003d5d0f7c20 */ /* 0x002fe40008400000 */
[----:B------:R-:W3:Y:S08]  /*49000*/  LDL.LU R93, [R1+0x538] ;  /* 0x00053800015d7983 */ /* 0x000ef00000300800 */
[----:B------:R-:W-:-:S02]  /*49010*/  @!P1 IADD3 R125, P5, P6, R3, R14, R9 ;  /* 0x0000000e037d9210 */ /* 0x000fc40007ebe009 */
[----:B------:R-:W-:Y:S02]  /*49020*/  ISETP.LT.OR P4, PT, R28, 0x7a, !P0 ;  /* 0x0000007a1c00780c */ /* 0x000fe40004781670 */
[----:B------:R-:W-:Y:S02]  /*49030*/  @!P1 IADD3.X R130, R2, R29, R8, P5, P6 ;  /* 0x0000001d02829210 */ /* 0x000fe40002fec408 */
[----:B0-----:R-:W-:Y:S02]  /*49040*/  @!P3 IADD3 R16, P5, R64, R16, RZ ;  /* 0x000000104010b210 */ /* 0x001fe40007fbe0ff */
[----:B------:R-:W-:-:S03]  /*49050*/  F2FP.SATFINITE.E4M3.F32.PACK_AB_MERGE_C R15, RZ, R15, RZ ;  /* 0x0000000fff0f723e */ /* 0x000fc600048070ff */
[----:B------:R-:W-:-:S05]  /*49060*/  @!P3 IMAD.X R17, R69, 0x1, R17, P5 ;  /* 0x000000014511b824 */ /* 0x000fca00028e0611 */
[----:B------:R0:W-:Y:S02]  /*49070*/  @!P3 STG.E.U8 desc[UR4][R16.64+0x78], R15 ;  /* 0x0000780f1000b986 */ /* 0x0001e4000c101104 */
[----:B0-----:R-:W0:Y:S01]  /*49080*/  @!P4 LDC.64 R16, c[0x0][0x5c0] ;  /* 0x00017000ff10cb82 */ /* 0x001e220000000a00 */
[----:B------:R-:W-:Y:S02]  /*49090*/  FMUL R15, R92, UR61 ;  /* 0x0000003d5c0f7c20 */ /* 0x000fe40008400000 */
[----:B------:R-:W4:Y:S03]  /*490a0*/  LDL.LU R92, [R1+0x53c] ;  /* 0x00053c00015c7983 */ /* 0x000f260000300800 */
[----:B------:R-:W-:Y:S02]  /*490b0*/  F2FP.SATFINITE.E4M3.F32.PACK_AB_MERGE_C R15, RZ, R15, RZ ;  /* 0x0000000fff0f723e */ /* 0x000fe400048070ff */
[----:B0-----:R-:W-:-:S05]  /*490c0*/  @!P4 IADD3 R16, P3, R51, R16, RZ ;  /* 0x000000103310c210 */ /* 0x001fca0007f7e0ff */
[----:B------:R-:W-:-:S05]  /*490d0*/  @!P4 IMAD.X R17, R68, 0x1, R17, P3 ;  /* 0x000000014411c824 */ /* 0x000fca00018e0611 */
[----:B------:R2:W-:Y:S01]  /*490e0*/  @!P4 STG.E.U8 desc[UR4][R16.64+0x79], R15 ;  /* 0x0000790f1000c986 */ /* 0x0005e2000c101104 */
[----:B------:R-:W-:-:S04]  /*490f0*/  LOP3.LUT R4, R4, 0xfffffbff, RZ, 0xc0, !PT ;  /* 0xfffffbff04047812 */ /* 0x000fc800078ec0ff */
[----:B------:R-:W-:Y:S02]  /*49100*/  @P1 LOP3.LUT R4, R4, 0x400, RZ, 0xfc, !PT ;  /* 0x0000040004041812 */ /* 0x000fe400078efcff */
[----:B------:R-:W-:Y:S02]  /*49110*/  ISETP.LT.OR P1, PT, R28, 0x9a, !P2 ;  /* 0x0000009a1c00780c */ /* 0x000fe40005721670 */
[----:B------:R-:W-:Y:S01]  /*49120*/  LOP3.LUT R4, R4, 0xfffffdff, RZ, 0xc0, !PT ;  /* 0xfffffdff04047812 */ /* 0x000fe200078ec0ff */
[----:B--2---:R-:W-:Y:S02]  /*49130*/  FMUL R15, R7, UR61 ;  /* 0x0000003d070f7c20 */ /* 0x004fe40008400000 */
[----:B------:R-:W2:Y:S08]  /*49140*/  LDL.LU R7, [R1+0x540] ;  /* 0x0005400001077983 */ /* 0x000eb00000300800 */
[----:B------:R-:W-:-:S02]  /*49150*/  @!P1 IADD3 R69, P5, P6, R3, R14, R9 ;  /* 0x0000000e03459210 */ /* 0x000fc40007ebe009 */
[----:B------:R-:W-:Y:S02]  /*49160*/  @P1 LOP3.LUT R4, R4, 0x200, RZ, 0xfc, !PT ;  /* 0x0000020004041812 */ /* 0x000fe400078efcff */
[----:B------:R-:W-:Y:S02]  /*49170*/  @!P1 IADD3.X R131, R2, R29, R8, P5, P6 ;  /* 0x0000001d02839210 */ /* 0x000fe40002fec408 */
[----:B------:R-:W-:Y:S02]  /*49180*/  LOP3.LUT R12, R12, 0xffefffff, RZ, 0xc0, !PT ;  /* 0xffefffff0c0c7812 */ /* 0x000fe400078ec0ff */
[----:B------:R-:W-:Y:S02]  /*49190*/  ISETP.LT.OR P1, PT, R28, 0x91, !P0 ;  /* 0x000000911c00780c */ /* 0x000fe40004721670 */
[----:B------:R-:W-:Y:S02]  /*491a0*/  @P2 LOP3.LUT R12, R12, 0x100000, RZ, 0xfc, !PT ;  /* 0x001000000c0c2812 */ /* 0x000fe400078efcff */
[----:B------:R-:W-:-:S02]  /*491b0*/  ISETP.LT.OR P2, PT, R28, 0x92, !P0 ;  /* 0x000000921c00780c */ /* 0x000fc40004741670 */
[----:B------:R-:W-:-:S07]  /*491c0*/  ISETP.GE.AND P4, PT, R13, 0x1, PT ;  /* 0x000000010d00780c */ /* 0x000fce0003f86270 */
[----:B------:R-:W-:-:S04]  /*491d0*/  @!P1 IADD3 R138, P5, P6, R3, R14, R11 ;  /* 0x0000000e038a9210 */ /* 0x000fc80007ebe00b */
[----:B------:R-:W-:Y:S02]  /*491e0*/  @!P1 IADD3.X R146, R2, R29, R10, P5, P6 ;  /* 0x0000001d02929210 */ /* 0x000fe40002fec40a */
[----:B------:R-:W-:-:S04]  /*491f0*/  @!P2 IADD3 R135, P3, P5, R3, R14, R11 ;  /* 0x0000000e0387a210 */ /* 0x000fc80007d7e00b */
[----:B------:R-:W-:Y:S02]  /*49200*/  @!P2 IADD3.X R139, R2, R29, R10, P3, P5 ;  /* 0x0000001d028ba210 */ /* 0x000fe40001fea40a */
[----:B------:R-:W-:-:S13]  /*49210*/  ISETP.LT.OR P3, PT, R28, 0x81, !P4 ;  /* 0x000000811c00780c */ /* 0x000fda0006761670 */
[----:B------:R-:W0:Y:S01]  /*49220*/  @!P3 LDC.64 R16, c[0x0][0x5c0] ;  /* 0x00017000ff10bb82 */ /* 0x000e220000000a00 */
[----:B------:R-:W-:Y:S02]  /*49230*/  F2FP.SATFINITE.E4M3.F32.PACK_AB_MERGE_C R15, RZ, R15, RZ ;  /* 0x0000000fff0f723e */ /* 0x000fe400048070ff */
[----:B0-----:R-:W-:-:S05]  /*49240*/  @!P3 IADD3 R16, P5, R14, R16, RZ ;  /* 0x000000100e10b210 */ /* 0x001fca0007fbe0ff */
[----:B------:R-:W-:-:S05]  /*49250*/  @!P3 IMAD.X R17, R29, 0x1, R17, P5 ;  /* 0x000000011d11b824 */ /* 0x000fca00028e0611 */
[----:B------:R3:W-:Y:S01]  /*49260*/  @!P3 STG.E.U8 desc[UR4][R16.64+0x80], R15 ;  /* 0x0000800f1000b986 */ /* 0x0007e2000c101104 */
[----:B------:R-:W-:Y:S01]  /*49270*/  ISETP.LT.OR P3, PT, R28, 0x82, !P4 ;  /* 0x000000821c00780c */ /* 0x000fe20006761670 */
[----:B---3--:R-:W-:Y:S02]  /*49280*/  FMUL R15, R93, UR61 ;  /* 0x0000003d5d0f7c20 */ /* 0x008fe40008400000 */
[----:B------:R-:W3:Y:S10]  /*49290*/  LDL.LU R93, [R1+0x544] ;  /* 0x00054400015d7983 */ /* 0x000ef40000300800 */
[----:B------:R-:W0:Y:S01]  /*492a0*/  @!P3 LDC.64 R16, c[0x0][0x5c0] ;  /* 0x00017000ff10bb82 */ /* 0x000e220000000a00 */
[----:B------:R-:W-:-:S02]  /*492b0*/  F2FP.SATFINITE.E4M3.F32.PACK_AB_MERGE_C R15, RZ, R15, RZ ;  /* 0x0000000fff0f723e */ /* 0x000fc400048070ff */
[----:B------:R-:W-:Y:S02]  /*492c0*/  LOP3.LUT P6, RZ, R5, 0x4000000, RZ, 0xc0, !PT ;  /* 0x0400000005ff7812 */ /* 0x000fe400078cc0ff */
[----:B0-----:R-:W-:-:S05]  /*492d0*/  @!P3 IADD3 R16, P5, R14, R16, RZ ;  /* 0x000000100e10b210 */ /* 0x001fca0007fbe0ff */
[----:B------:R-:W-:-:S05]  /*492e0*/  @!P3 IMAD.X R17, R29, 0x1, R17, P5 ;  /* 0x000000011d11b824 */ /* 0x000fca00028e0611 */
[----:B------:R4:W-:Y:S02]  /*492f0*/  @!P3 STG.E.U8 desc[UR4][R16.64+0x81], R15 ;  /* 0x0000810f1000b986 */ /* 0x0009e4000c101104 */
[----:B----4-:R-:W-:Y:S02]  /*49300*/  FMUL R15, R92, UR61 ;  /* 0x0000003d5c0f7c20 */ /* 0x010fe40008400000 */
[----:B------:R-:W4:Y:S03]  /*49310*/  LDL.LU R92, [R1+0x548] ;  /* 0x00054800015c7983 */ /* 0x000f260000300800 */
[----:B------:R-:W-:-:S05]  /*49320*/  F2FP.SATFINITE.E4M3.F32.PACK_AB_MERGE_C R15, RZ, R15, RZ ;  /* 0x0000000fff0f723e */ /* 0x000fca00048070ff */
[----:B------:R2:W-:Y:S01]  /*49330*/  @!P6 STG.E.U8 desc[UR4][R232.64+0x80], R15 ;  /* 0x0000800fe800e986 */ /* 0x0005e2000c101104 */
[----:B------:R-:W-:-:S04]  /*49340*/  LOP3.LUT R4, R4, 0xfffffeff, RZ, 0xc0, !PT ;  /* 0xfffffeff04047812 */ /* 0x000fc800078ec0ff */
[----:B------:R-:W-:-:S04]  /*49350*/  @P1 LOP3.LUT R4, R4, 0x100, RZ, 0xfc, !PT ;  /* 0x0000010004041812 */ /* 0x000fc800078efcff */
[----:B------:R-:W-:Y:S01]  /*49360*/  LOP3.LUT R4, R4, 0xffffffbf, RZ, 0xc0, !PT ;  /* 0xffffffbf04047812 */ /* 0x000fe200078ec0ff */
[----:B--2---:R-:W-:Y:S02]  /*49370*/  FMUL R15, R7, UR61 ;  /* 0x0000003d070f7c20 */ /* 0x004fe40008400000 */
[----:B------:R-:W2:Y:S01]  /*49380*/  LDL.LU R7, [R1+0x54c] ;  /* 0x00054c0001077983 */ /* 0x000ea20000300800 */
[----:B------:R-:W-:Y:S02]  /*49390*/  @P2 LOP3.LUT R4, R4, 0x40, RZ, 0xfc, !PT ;  /* 0x0000004004042812 */ /* 0x000fe400078efcff */
[----:B------:R-:W-:Y:S02]  /*493a0*/  ISETP.LT.OR P2, PT, R28, 0x99, !P0 ;  /* 0x000000991c00780c */ /* 0x000fe40004741670 */
[----:B------:R-:W-:-:S11]  /*493b0*/  LOP3.LUT R4, R4, 0xfffffffb, RZ, 0xc0, !PT ;  /* 0xfffffffb04047812 */ /* 0x000fd600078ec0ff */
[----:B------:R-:W-:Y:S02]  /*493c0*/  @!P2 IADD3 R65, P3, P5, R3, R14, R11 ;  /* 0x0000000e0341a210 */ /* 0x000fe40007d7e00b */
[----:B------:R-:W-:Y:S02]  /*493d0*/  @P2 LOP3.LUT R4, R4, 0x4, RZ, 0xfc, !PT ;  /* 0x0000000404042812 */ /* 0x000fe400078efcff */
[----:B------:R-:W-:Y:S02]  /*493e0*/  @!P2 IADD3.X R134, R2, R29, R10, P3, P5 ;  /* 0x0000001d0286a210 */ /* 0x000fe40001fea40a */
[----:B------:R-:W-:Y:S02]  /*493f0*/  ISETP.LT.OR P2, PT, R28, 0x9a, !P0 ;  /* 0x0000009a1c00780c */ /* 0x000fe40004741670 */
[----:B------:R-:W-:Y:S02]  /*49400*/  LOP3.LUT P1, RZ, R5, 0x8000000, RZ, 0xc0, !PT ;  /* 0x0800000005ff7812 */ /* 0x000fe4000782c0ff */
[----:B------:R-:W-:-:S09]  /*49410*/  LOP3.LUT R0, R0, 0x7fffffff, RZ, 0xc0, !PT ;  /* 0x7fffffff00007812 */ /* 0x000fd200078ec0ff */
[----:B------:R-:W-:Y:S02]  /*49420*/  @!P2 IADD3 R147, P3, P5, R3, R14, R11 ;  /* 0x0000000e0393a210 */ /* 0x000fe40007d7e00b */
[----:B------:R-:W-:Y:S02]  /*49430*/  @P2 LOP3.LUT R0, R0, 0x80000000, RZ, 0xfc, !PT ;  /* 0x8000000000002812 */ /* 0x000fe400078efcff */
[----:B------:R-:W-:Y:S02]  /*49440*/  @!P2 IADD3.X R148, R2, R29, R10, P3, P5 ;  /* 0x0000001d0294a210 */ /* 0x000fe40001fea40a */
[----:B------:R-:W-:Y:S02]  /*49450*/  LOP3.LUT P2, RZ, R12, 0x100000, RZ, 0xc0, !PT ;  /* 0x001000000cff7812 */ /* 0x000fe4000784c0ff */
[----:B------:R-:W-:Y:S02]  /*49460*/  F2FP.SATFINITE.E4M3.F32.PACK_AB_MERGE_C R15, RZ, R15, RZ ;  /* 0x0000000fff0f723e */ /* 0x000fe400048070ff */
[----:B------:R-:W-:-:S03]  /*49470*/  ISETP.LT.OR P6, PT, R28, 0xa1, !P2 ;  /* 0x000000a11c00780c */ /* 0x000fc600057c1670 */
[----:B------:R3:W-:Y:S01]  /*49480*/  @!P1 STG.E.U8 desc[UR4][R230.64+0x81], R15 ;  /* 0x0000810fe6009986 */ /* 0x0007e2000c101104 */
[----:B------:R-:W-:-:S09]  /*49490*/  ISETP.LT.OR P1, PT, R28, 0xa2, !P2 ;  /* 0x000000a21c00780c */ /* 0x000fd20005721670 */
[----:B------:R-:W-:-:S04]  /*494a0*/  @!P6 IADD3 R150, P3, P5, R3, R14, R9 ;  /* 0x0000000e0396e210 */ /* 0x000fc80007d7e009 */
[----:B------:R-:W-:Y:S02]  /*494b0*/  @!P6 IADD3.X R153, R2, R29, R8, P3, P5 ;  /* 0x0000001d0299e210 */ /* 0x000fe40001fea408 */
[----:B------:R-:W-:-:S04]  /*494c0*/  @!P1 IADD3 R152, P3, P5, R3, R14, R9 ;  /* 0x0000000e03989210 */ /* 0x000fc80007d7e009 */
[----:B------:R-:W-:Y:S02]  /*494d0*/  @!P1 IADD3.X R154, R2, R29, R8, P3, P5 ;  /* 0x0000001d029a9210 */ /* 0x000fe40001fea408 */
[----:B------:R-:W-:-:S13]  /*494e0*/  ISETP.LT.OR P3, PT, R28, 0x89, !P4 ;  /* 0x000000891c00780c */ /* 0x000fda0006761670 */
[----:B------:R-:W0:Y:S01]  /*494f0*/  @!P3 LDC.64 R16, c[0x0][0x5c0] ;  /* 0x00017000ff10bb82 */ /* 0x000e220000000a00 */
[----:B---3--:R-:W-:Y:S02]  /*49500*/  FMUL R15, R93, UR61 ;  /* 0x0000003d5d0f7c20 */ /* 0x008fe40008400000 */
[----:B------:R-:W3:Y:S03]  /*49510*/  LDL.LU R93, [R1+0x550] ;  /* 0x00055000015d7983 */ /* 0x000ee60000300800 */
[----:B------:R-:W-:Y:S02]  /*49520*/  F2FP.SATFINITE.E4M3.F32.PACK_AB_MERGE_C R15, RZ, R15, RZ ;  /* 0x0000000fff0f723e */ /* 0x000fe400048070ff */
[----:B0-----:R-:W-:-:S05]  /*49530*/  @!P3 IADD3 R16, P5, R14, R16, RZ ;  /* 0x000000100e10b210 */ /* 0x001fca0007fbe0ff */
[----:B------:R-:W-:-:S05]  /*49540*/  @!P3 IMAD.X R17, R29, 0x1, R17, P5 ;  /* 0x000000011d11b824 */ /* 0x000fca00028e0611 */
[----:B------:R0:W-:Y:S01]  /*49550*/  @!P3 STG.E.U8 desc[UR4][R16.64+0x88], R15 ;  /* 0x0000880f1000b986 */ /* 0x0001e2000c101104 */
[----:B------:R-:W-:-:S13]  /*49560*/  ISETP.LT.OR P3, PT, R28, 0x8a, !P4 ;  /* 0x0000008a1c00780c */ /* 0x000fda0006761670 */
[----:B0-----:R-:W0:Y:S01]  /*49570*/  @!P3 LDC.64 R16, c[0x0][0x5c0] ;  /* 0x00017000ff10bb82 */ /* 0x001e220000000a00 */
[----:B----4-:R-:W-:Y:S02]  /*49580*/  FMUL R15, R92, UR61 ;  /* 0x0000003d5c0f7c20 */ /* 0x010fe40008400000 */
[----:B------:R-:W4:Y:S03]  /*49590*/  LDL.LU R92, [R1+0x554] ;  /* 0x00055400015c7983 */ /* 0x000f260000300800 */
[----:B------:R-:W-:Y:S02]  /*495a0*/  F2FP.SATFINITE.E4M3.F32.PACK_AB_MERGE_C R15, RZ, R15, RZ ;  /* 0x0000000fff0f723e */ /* 0x000fe400048070ff */
[----:B0-----:R-:W-:-:S05]  /*495b0*/  @!P3 IADD3 R16, P5, R14, R16, RZ ;  /* 0x000000100e10b210 */ /* 0x001fca0007fbe0ff */
[----:B------:R-:W-:-:S05]  /*495c0*/  @!P3 IMAD.X R17, R29, 0x1, R17, P5 ;  /* 0x000000011d11b824 */ /* 0x000fca00028e0611 */
[----:B------:R2:W-:Y:S02]  /*495d0*/  @!P3 STG.E.U8 desc[UR4][R16.64+0x89], R15 ;  /* 0x0000890f1000b986 */ /* 0x0005e4000c101104 */
[----:B--2---:R-:W-:Y:S02]  /*495e0*/  FMUL R15, R7, UR61 ;  /* 0x0000003d070f7c20 */ /* 0x004fe40008400000 */
[----:B------:R-:W2:Y:S01]  /*495f0*/  LDL.LU R7, [R1+0x558] ;  /* 0x0005580001077983 */ /* 0x000ea20000300800 */
[----:B------:R-:W-:Y:S02]  /*49600*/  LOP3.LUT P4, RZ, R5, 0x80000000, RZ, 0xc0, !PT ;  /* 0x8000000005ff7812 */ /* 0x000fe4000788c0ff */
[----:B------:R-:W-:-:S11]  /*49610*/  LOP3.LUT R12, R12, 0xfffbffff, RZ, 0xc0, !PT ;  /* 0xfffbffff0c0c7812 */ /* 0x000fd600078ec0ff */
[----:B------:R-:W-:Y:S02]  /*49620*/  @P4 LOP3.LUT R12, R12, 0x40000, RZ, 0xfc, !PT ;  /* 0x000400000c0c4812 */ /* 0x000fe400078efcff */
[----:B------:R-:W-:Y:S02]  /*49630*/  LOP3.LUT P4, RZ, R0, 0x4000000, RZ, 0xc0, !PT ;  /* 0x0400000000ff7812 */ /* 0x000fe4000788c0ff */
[----:B------:R-:W-:Y:S02]  /*49640*/  LOP3.LUT R12, R12, 0xfff7ffff, RZ, 0xc0, !PT ;  /* 0xfff7ffff0c0c7812 */ /* 0x000fe400078ec0ff */
[----:B------:R-:W-:-:S04]  /*49650*/  LOP3.LUT R4, R4, 0xffffff7f, RZ, 0xc0, !PT ;  /* 0xffffff7f04047812 */ /* 0x000fc800078ec0ff */
[----:B------:R-:W-:-:S05]  /*49660*/  @P6 LOP3.LUT R4, R4, 0x80, RZ, 0xfc, !PT ;  /* 0x0000008004046812 */ /* 0x000fca00078efcff */
[----:B------:R-:W-:Y:S02]  /*49670*/  @P4 LOP3.LUT R12, R12, 0x80000, RZ, 0xfc, !PT ;  /* 0x000800000c0c4812 */ /* 0x000fe400078efcff */
[----:B------:R-:W-:Y:S02]  /*49680*/  ISETP.LT.OR P4, PT, R28, 0xa9, !P2 ;  /* 0x000000a91c00780c */ /* 0x000fe40005781670 */
[----:B------:R-:W-:-:S04]  /*49690*/  LOP3.LUT R4, R4, 0xffffffdf, RZ, 0xc0, !PT ;  /* 0xffffffdf04047812 */ /* 0x000fc800078ec0ff */
[----:B------:R-:W-:-:S04]  /*496a0*/  @P1 LOP3.LUT R4, R4, 0x20, RZ, 0xfc, !PT ;  /* 0x0000002004041812 */ /* 0x000fc800078efcff */
[----:B------:R-:W-:-:S03]  /*496b0*/  LOP3.LUT R4, R4, 0xfffffffd, RZ, 0xc0, !PT ;  /* 0xfffffffd04047812 */ /* 0x000fc600078ec0ff */
[----:B------:R-:W-:Y:S02]  /*496c0*/  @!P4 IADD3 R149, P3, P5, R3, R14, R9 ;  /* 0x0000000e0395c210 */ /* 0x000fe40007d7e009 */
        /* <DEDUP_REMOVED lines=8> */
[----:B------:R-:W-:Y:S02]  /*49750*/  ISETP.LT.OR P4, PT, R28, 0xa1, !P0 ;  /* 0x000000a11c00780c */ /* 0x000fe40004781670 */
[----:B------:R-:W-:-:S05]  /*49760*/  F2FP.SATFINITE.E4M3.F32.PACK_AB_MERGE_C R15, RZ, R15, RZ ;  /* 0x0000000fff0f723e */ /* 0x000fca00048070ff */
[----:B------:R3:W-:Y:S01]  /*49770*/  @!P6 STG.E.U8 desc[UR4][R236.64+0x88], R15 ;  /* 0x0000880fec00e986 */ /* 0x0007e2000c101104 */
[C---:B------:R-:W-:Y:S02]  /*49780*/  LOP3.LUT P6, RZ, R0.reuse, 0x8, RZ, 0xc0, !PT ;  /* 0x0000000800ff7812 */ /* 0x040fe400078cc0ff */
[----:B------:R-:W-:-:S03]  /*49790*/  LOP3.LUT R0, R0, 0xdfffffff, RZ, 0xc0, !PT ;  /* 0xdfffffff00007812 */ /* 0x000fc600078ec0ff */
[----:B------:R-:W-:Y:S02]  /*497a0*/  @!P4 IADD3 R160, P3, P5, R3, R14, R11 ;  /* 0x0000000e03a0c210 */ /* 0x000fe40007d7e00b */
[----:B------:R-:W-:Y:S02]  /*497b0*/  @P4 LOP3.LUT R0, R0, 0x20000000, RZ, 0xfc, !PT ;  /* 0x2000000000004812 */ /* 0x000fe400078efcff */
[----:B------:R-:W-:Y:S02]  /*497c0*/  @!P4 IADD3.X R174, R2, R29, R10, P3, P5 ;  /* 0x0000001d02aec210 */ /* 0x000fe40001fea40a */
[----:B------:R-:W-:Y:S01]  /*497d0*/  LOP3.LUT P4, RZ, R12, 0x80000, RZ, 0xc0, !PT ;  /* 0x000800000cff7812 */ /* 0x000fe2000788c0ff */
[----:B---3--:R-:W-:Y:S01]  /*497e0*/  FMUL R15, R93, UR61 ;  /* 0x0000003d5d0f7c20 */ /* 0x008fe20008400000 */
[----:B------:R-:W-:Y:S01]  /*497f0*/  LOP3.LUT P1, RZ, R6, 0x2, RZ, 0xc0, !PT ;  /* 0x0000000206ff7812 */ /* 0x000fe2000782c0ff */
[----:B------:R-:W0:Y:S03]  /*49800*/  @!P6 LDC.64 R16, c[0x0][0x5c0] ;  /* 0x00017000ff10eb82 */ /* 0x000e260000000a00 */
[----:B------:R-:W-:-:S07]  /*49810*/  F2FP.SATFINITE.E4M3.F32.PACK_AB_MERGE_C R15, RZ, R15, RZ ;  /* 0x0000000fff0f723e */ /* 0x000fce00048070ff */
[----:B------:R4:W-:Y:S01]  /*49820*/  @!P4 STG.E.U8 desc[UR4][R228.64+0x89], R15 ;  /* 0x0000890fe400c986 */ /* 0x0009e2000c101104 */
[----:B------:R-:W-:Y:S02]  /*49830*/  ISETP.LT.OR P4, PT, R28, 0xa2, !P0 ;  /* 0x000000a21c00780c */ /* 0x000fe40004781670 */
[----:B------:R-:W-:-:S11]  /*49840*/  LOP3.LUT R0, R0, 0xf7ffffff, RZ, 0xc0, !PT ;  /* 0xf7ffffff00007812 */ /* 0x000fd600078ec0ff */
        /* <DEDUP_REMOVED lines=8> */
[----:B------:R-:W-:Y:S01]  /*498d0*/  LOP3.LUT P4, RZ, R12, 0x40000, RZ, 0xc0, !PT ;  /* 0x000400000cff7812 */ /* 0x000fe2000788c0ff */
[----:B----4-:R-:W-:Y:S02]  /*498e0*/  FMUL R15, R92, UR61 ;  /* 0x0000003d5c0f7c20 */ /* 0x010fe40008400000 */
[----:B------:R-:W3:Y:S03]  /*498f0*/  LDL.LU R92, [R1+0x55c] ;  /* 0x00055c00015c7983 */ /* 0x000ee60000300800 */
[----:B------:R-:W-:-:S07]  /*49900*/  F2FP.SATFINITE.E4M3.F32.PACK_AB_MERGE_C R15, RZ, R15, RZ ;  /* 0x0000000fff0f723e */ /* 0x000fce00048070ff */
[----:B------:R2:W-:Y:S02]  /*49910*/  @!P4 STG.E.U8 desc[UR4][R194.64+0x80], R15 ;  /* 0x0000800fc200c986 */ /* 0x0005e4000c101104 */
[----:B--2---:R-:W-:Y:S02]  /*49920*/  FMUL R15, R7, UR61 ;  /* 0x0000003d070f7c20 */ /* 0x004fe40008400000 */
[----:B------:R-:W2:Y:S04]  /*49930*/  LDL.LU R7, [R1+0x560] ;  /* 0x0005600001077983 */ /* 0x000ea80000300800 */
[----:B------:R-:W4:Y:S01]  /*49940*/  LDL.LU R93, [R1+0x564] ;  /* 0x00056400015d7983 */ /* 0x000f220000300800 */
        /* <DEDUP_REMOVED lines=8> */
[----:B0-----:R-:W-:-:S05]  /*499d0*/  @!P6 IADD3 R16, P3, R78, R16, RZ ;  /* 0x000000104e10e210 */ /* 0x001fca0007f7e0ff */
[----:B------:R-:W-:Y:S02]  /*499e0*/  @!P6 IMAD.X R17, R82, 0x1, R17, P3 ;  /* 0x000000015211e824 */ /* 0x000fe400018e0611 */
[----:B---3--:R-:W-:Y:S02]  /*499f0*/  FMUL R15, R92, UR61 ;  /* 0x0000003d5c0f7c20 */ /* 0x008fe40008400000 */
[----:B------:R-:W3:Y:S03]  /*49a00*/  LDL.LU R92, [R1+0x568] ;  /* 0x00056800015c7983 */ /* 0x000ee60000300800 */
[----:B------:R-:W-:-:S05]  /*49a10*/  F2FP.SATFINITE.E4M3.F32.PACK_AB_MERGE_C R15, RZ, R15, RZ ;  /* 0x0000000fff0f723e */ /* 0x000fca00048070ff */
[----:B------:R2:W-:Y:S01]  /*49a20*/  @!P6 STG.E.U8 desc[UR4][R16.64+0x80], R15 ;  /* 0x0000800f1000e986 */ /* 0x0005e2000c101104 */
[----:B------:R-:W-:Y:S01]  /*49a30*/  LOP3.LUT R4, R4, 0xffffffef, RZ, 0xc0, !PT ;  /* 0xffffffef04047812 */ /* 0x000fe200078ec0ff */
[----:B--2---:R-:W-:Y:S02]  /*49a40*/  FMUL R15, R7, UR61 ;  /* 0x0000003d070f7c20 */ /* 0x004fe40008400000 */
[----:B------:R-:W2:Y:S01]  /*49a50*/  LDL.LU R7, [R1+0x56c] ;  /* 0x00056c0001077983 */ /* 0x000ea20000300800 */
[----:B------:R-:W-:Y:S02]  /*49a60*/  @P1 LOP3.LUT R4, R4, 0x10, RZ, 0xfc, !PT ;  /* 0x0000001004041812 */ /* 0x000fe400078efcff */
[----:B------:R-:W-:Y:S01]  /*49a70*/  LOP3.LUT P1, RZ, R6, 0x40, RZ, 0xc0, !PT ;  /* 0x0000004006ff7812 */ /* 0x000fe2000782c0ff */
[----:B------:R-:W2:Y:S01]  /*49a80*/  LDL.LU R86, [R1+0x570] ;  /* 0x0005700001567983 */ /* 0x000ea20000300800 */
[----:B------:R-:W-:Y:S02]  /*49a90*/  LOP3.LUT R0, R0, 0xfeffffff, RZ, 0xc0, !PT ;  /* 0xfeffffff00007812 */ /* 0x000fe400078ec0ff */
[----:B------:R-:W-:Y:S01]  /*49aa0*/  LOP3.LUT R4, R4, 0xfffffffe, RZ, 0xc0, !PT ;  /* 0xfffffffe04047812 */ /* 0x000fe200078ec0ff */
[----:B------:R-:W2:Y:S01]  /*49ab0*/  LDL.LU R85, [R1+0x574] ;  /* 0x0005740001557983 */ /* 0x000ea20000300800 */
[----:B------:R-:W-:-:S02]  /*49ac0*/  @P4 LOP3.LUT R0, R0, 0x1000000, RZ, 0xfc, !PT ;  /* 0x0100000000004812 */ /* 0x000fc400078efcff */
[C---:B------:R-:W-:Y:S02]  /*49ad0*/  LOP3.LUT P4, RZ, R12.reuse, 0x20000, RZ, 0xc0, !PT ;  /* 0x000200000cff7812 */ /* 0x040fe4000788c0ff */
[----:B------:R-:W-:-:S04]  /*49ae0*/  LOP3.LUT R12, R12, 0xffff7fff, RZ, 0xc0, !PT ;  /* 0xffff7fff0c0c7812 */ /* 0x000fc800078ec0ff */
[----:B------:R-:W-:Y:S02]  /*49af0*/  @P1 LOP3.LUT R12, R12, 0x8000, RZ, 0xfc, !PT ;  /* 0x000080000c0c1812 */ /* 0x000fe400078efcff */
[----:B------:R-:W-:Y:S02]  /*49b00*/  LOP3.LUT P1, RZ, R6, 0x80, RZ, 0xc0, !PT ;  /* 0x0000008006ff7812 */ /* 0x000fe4000782c0ff */
[----:B------:R-:W-:-:S03]  /*49b10*/  LOP3.LUT R12, R12, 0xfffeffff, RZ, 0xc0, !PT ;  /* 0xfffeffff0c0c7812 */ /* 0x000fc600078ec0ff */
[----:B------:R-:W0:Y:S08]  /*49b20*/  @!P4 LDC.64 R16, c[0x0][0x5c0] ;  /* 0x00017000ff10cb82 */ /* 0x000e300000000a00 */
[----:B------:R-:W-:Y:S02]  /*49b30*/  @P1 LOP3.LUT R12, R12, 0x10000, RZ, 0xfc, !PT ;  /* 0x000100000c0c1812 */ /* 0x000fe400078efcff */
[----:B------:R-:W-:-:S13]  /*49b40*/  ISETP.LT.OR P1, PT, R28, 0xb2, !P2 ;  /* 0x000000b21c00780c */ /* 0x000fda0005721670 */
[----:B------:R-:W-:Y:S02]  /*49b50*/  @!P1 IADD3 R232, P3, P5, R3, R14, R9 ;  /* 0x0000000e03e89210 */ /* 0x000fe40007d7e009 */
[----:B------:R-:W-:Y:S02]  /*49b60*/  @P1 LOP3.LUT R4, R4, 0x1, RZ, 0xfc, !PT ;  /* 0x0000000104041812 */ /* 0x000fe400078efcff */
[----:B------:R-:W-:Y:S02]  /*49b70*/  @!P1 IADD3.X R236, R2, R29, R8, P3, P5 ;  /* 0x0000001d02ec9210 */ /* 0x000fe40001fea408 */
[----:B------:R-:W-:Y:S02]  /*49b80*/  ISETP.LT.OR P1, PT, R28, 0xb9, !P2 ;  /* 0x000000b91c00780c */ /* 0x000fe40005721670 */
[----:B------:R-:W-:-:S11]  /*49b90*/  LOP3.LUT R0, R0, 0xefffffff, RZ, 0xc0, !PT ;  /* 0xefffffff00007812 */ /* 0x000fd600078ec0ff */
[----:B------:R-:W-:-:S04]  /*49ba0*/  @!P1 IADD3 R205, P5, P6, R3, R14, R9 ;  /* 0x0000000e03cd9210 */ /* 0x000fc80007ebe009 */
[----:B------:R-:W-:Y:S02]  /*49bb0*/  @!P1 IADD3.X R230, R2, R29, R8, P5, P6 ;  /* 0x0000001d02e69210 */ /* 0x000fe40002fec408 */
[----:B------:R-:W-:Y:S02]  /*49bc0*/  ISETP.GE.AND P6, PT, R13, 0x89, PT ;  /* 0x000000890d00780c */ /* 0x000fe40003fc6270 */
[----:B------:R-:W-:Y:S02]  /*49bd0*/  @P1 LOP3.LUT R0, R0, 0x10000000, RZ, 0xfc, !PT ;  /* 0x1000000000001812 */ /* 0x000fe400078efcff */
[----:B------:R-:W-:Y:S02]  /*49be0*/  ISETP.LT.OR P1, PT, R28, 0xba, !P6 ;  /* 0x000000ba1c00780c */ /* 0x000fe40007721670 */
[----:B0-----:R-:W-:Y:S02]  /*49bf0*/  @!P4 IADD3 R16, P3, R50, R16, RZ ;  /* 0x000000103210c210 */ /* 0x001fe40007f7e0ff */
[----:B------:R-:W-:-:S03]  /*49c00*/  F2FP.SATFINITE.E4M3.F32.PACK_AB_MERGE_C R15, RZ, R15, RZ ;  /* 0x0000000fff0f723e */ /* 0x000fc600048070ff */
[----:B------:R-:W-:Y:S01]  /*49c10*/  @!P4 IMAD.X R17, R52, 0x1, R17, P3 ;  /* 0x000000013411c824 */ /* 0x000fe200018e0611 */
[C---:B------:R-:W-:Y:S02]  /*49c20*/  LOP3.LUT P5, RZ, R0.reuse, 0x10, RZ, 0xc0, !PT ;  /* 0x0000001000ff7812 */ /* 0x040fe400078ac0ff */
[C---:B------:R-:W-:Y:S02]  /*49c30*/  LOP3.LUT P2, RZ, R0.reuse, 0x40, RZ, 0xc0, !PT ;  /* 0x0000004000ff7812 */ /* 0x040fe4000784c0ff */
[----:B------:R4:W-:Y:S01]  /*49c40*/  @!P4 STG.E.U8 desc[UR4][R16.64+0x81], R15 ;  /* 0x0000810f1000c986 */ /* 0x0009e2000c101104 */
[----:B------:R-:W-:Y:S02]  /*49c50*/  LOP3.LUT R0, R0, 0xff7fffff, RZ, 0xc0, !PT ;  /* 0xff7fffff00007812 */ /* 0x000fe400078ec0ff */
[----:B------:R-:W-:Y:S02]  /*49c60*/  @!P1 IADD3 R192, P3, P4, R3, R14, R9 ;  /* 0x0000000e03c09210 */ /* 0x000fe40007c7e009 */
[----:B------:R-:W-:-:S02]  /*49c70*/  @P1 LOP3.LUT R0, R0, 0x800000, RZ, 0xfc, !PT ;  /* 0x0080000000001812 */ /* 0x000fc400078efcff */
[----:B------:R-:W-:Y:S02]  /*49c80*/  @!P1 IADD3.X R195, R2, R29, R8, P3, P4 ;  /* 0x0000001d02c39210 */ /* 0x000fe40001fe8408 */
[----:B------:R-:W-:Y:S02]  /*49c90*/  ISETP.LT.OR P1, PT, R28, 0xb1, !P0 ;  /* 0x000000b11c00780c */ /* 0x000fe40004721670 */
[----:B------:R-:W-:Y:S01]  /*49ca0*/  LOP3.LUT R0, R0, 0xffbfffff, RZ, 0xc0, !PT ;  /* 0xffbfffff00007812 */ /* 0x000fe200078ec0ff */
[----:B----4-:R-:W-:Y:S01]  /*49cb0*/  FMUL R15, R93, UR61 ;  /* 0x0000003d5d0f7c20 */ /* 0x010fe20008400000 */
[----:B------:R-:W0:Y:S09]  /*49cc0*/  @!P5 LDC.64 R16, c[0x0][0x5c0] ;  /* 0x00017000ff10db82 */ /* 0x000e320000000a00 */
[----:B------:R-:W-:-:S02]  /*49cd0*/  @!P1 IADD3 R228, P3, P4, R3, R14, R11 ;  /* 0x0000000e03e49210 */ /* 0x000fc40007c7e00b */
[----:B------:R-:W-:Y:S02]  /*49ce0*/  @P1 LOP3.LUT R0, R0, 0x400000, RZ, 0xfc, !PT ;  /* 0x0040000000001812 */ /* 0x000fe400078efcff */
[----:B------:R-:W-:Y:S02]  /*49cf0*/  @!P1 IADD3.X R231, R2, R29, R10, P3, P4 ;  /* 0x0000001d02e79210 */ /* 0x000fe40001fe840a */
[----:B------:R-:W-:Y:S02]  /*49d00*/  LOP3.LUT P1, RZ, R12, 0x10000, RZ, 0xc0, !PT ;  /* 0x000100000cff7812 */ /* 0x000fe4000782c0ff */
[----:B------:R-:W-:-:S11]  /*49d10*/  F2FP.SATFINITE.E4M3.F32.PACK_AB_MERGE_C R15, RZ, R15, RZ ;  /* 0x0000000fff0f723e */ /* 0x000fd600048070ff */
[----:B------:R3:W-:Y:S01]  /*49d20*/  @!P1 STG.E.U8 desc[UR4][R214.64+0x88], R15 ;  /* 0x0000880fd6009986 */ /* 0x0007e2000c101104 */
[----:B------:R-:W-:Y:S02]  /*49d30*/  ISETP.LT.OR P1, PT, R28, 0xb2, !P0 ;  /* 0x000000b21c00780c */ /* 0x000fe40004721670 */
[----:B------:R-:W-:-:S11]  /*49d40*/  LOP3.LUT R0, R0, 0xffdfffff, RZ, 0xc0, !PT ;  /* 0xffdfffff00007812 */ /* 0x000fd600078ec0ff */
[----:B------:R-:W-:Y:S02]  /*49d50*/  @!P1 IADD3 R204, P3, P4, R3, R14, R11 ;  /* 0x0000000e03cc9210 */ /* 0x000fe40007c7e00b */
[----:B------:R-:W-:Y:S02]  /*49d60*/  @P1 LOP3.LUT R0, R0, 0x200000, RZ, 0xfc, !PT ;  /* 0x0020000000001812 */ /* 0x000fe400078efcff */
[----:B------:R-:W-:Y:S02]  /*49d70*/  @!P1 IADD3.X R229, R2, R29, R10, P3, P4 ;  /* 0x0000001d02e59210 */ /* 0x000fe40001fe840a */
[----:B------:R-:W-:Y:S01]  /*49d80*/  LOP3.LUT P1, RZ, R12, 0x8000, RZ, 0xc0, !PT ;  /* 0x000080000cff7812 */ /* 0x000fe2000782c0ff */
[----:B---3--:R-:W-:-:S05]  /*49d90*/  FMUL R15, R92, UR61 ;  /* 0x0000003d5c0f7c20 */ /* 0x008fca0008400000 */
[----:B------:R-:W-:-:S07]  /*49da0*/  F2FP.SATFINITE.E4M3.F32.PACK_AB_MERGE_C R15, RZ, R15, RZ ;  /* 0x0000000fff0f723e */ /* 0x000fce00048070ff */
[----:B------:R2:W-:Y:S02]  /*49db0*/  @!P1 STG.E.U8 desc[UR4][R190.64+0x89], R15 ;  /* 0x0000890fbe009986 */ /* 0x0005e4000c101104 */
[----:B--2---:R-:W-:Y:S02]  /*49dc0*/  FMUL R15, R7, UR61 ;  /* 0x0000003d070f7c20 */ /* 0x004fe40008400000 */
[----:B------:R-:W2:Y:S01]  /*49dd0*/  LDL.LU R7, [R1+0x578] ;  /* 0x0005780001077983 */ /* 0x000ea20000300800 */
[----:B------:R-:W-:Y:S02]  /*49de0*/  ISETP.LT.OR P1, PT, R28, 0xb9, !P0 ;  /* 0x000000b91c00780c */ /* 0x000fe40004721670 */
[----:B------:R-:W-:Y:S01]  /*49df0*/  LOP3.LUT R0, R0, 0xfff7ffff, RZ, 0xc0, !PT ;  /* 0xfff7ffff00007812 */ /* 0x000fe200078ec0ff */
[----:B------:R-:W3:Y:S10]  /*49e00*/  LDL.LU R55, [R1+0x57c] ;  /* 0x00057c0001377983 */ /* 0x000ef40000300800 */
[----:B------:R-:W-:-:S02]  /*49e10*/  @!P1 IADD3 R194, P3, P4, R3, R14, R11 ;  /* 0x0000000e03c29210 */ /* 0x000fc40007c7e00b */
[----:B------:R-:W-:Y:S02]  /*49e20*/  @P1 LOP3.LUT R0, R0, 0x80000, RZ, 0xfc, !PT ;  /* 0x0008000000001812 */ /* 0x000fe400078efcff */
[----:B------:R-:W-:Y:S02]  /*49e30*/  @!P1 IADD3.X R215, R2, R29, R10, P3, P4 ;  /* 0x0000001d02d79210 */ /* 0x000fe40001fe840a */
[----:B------:R-:W-:Y:S02]  /*49e40*/  LOP3.LUT P1, RZ, R0, 0x8000, RZ, 0xc0, !PT ;  /* 0x0000800000ff7812 */ /* 0x000fe4000782c0ff */
[----:B0-----:R-:W-:Y:S02]  /*49e50*/  @!P5 IADD3 R16, P3, R79, R16, RZ ;  /* 0x000000104f10d210 */ /* 0x001fe40007f7e0ff */
[----:B------:R-:W-:Y:S02]  /*49e60*/  LOP3.LUT R12, R12, 0xffffbfff, RZ, 0xc0, !PT ;  /* 0xffffbfff0c0c7812 */ /* 0x000fe400078ec0ff */
[----:B------:R-:W-:Y:S01]  /*49e70*/  F2FP.SATFINITE.E4M3.F32.PACK_AB_MERGE_C R15, RZ, R15, RZ ;  /* 0x0000000fff0f723e */ /* 0x000fe200048070ff */
[----:B------:R-:W-:-:S06]  /*49e80*/  @!P5 IMAD.X R17, R88, 0x1, R17, P3 ;  /* 0x000000015811d824 */ /* 0x000fcc00018e0611 */
[----:B------:R-:W-:Y:S02]  /*49e90*/  @P1 LOP3.LUT R12, R12, 0x4000, RZ, 0xfc, !PT ;  /* 0x000040000c0c1812 */ /* 0x000fe400078efcff */
[----:B------:R-:W-:Y:S01]  /*49ea0*/  ISETP.LT.OR P1, PT, R28, 0xba, !P0 ;  /* 0x000000ba1c00780c */ /* 0x000fe20004721670 */
[----:B------:R0:W-:Y:S01]  /*49eb0*/  @!P5 STG.E.U8 desc[UR4][R16.64+0x88], R15 ;  /* 0x0000880f1000d986 */ /* 0x0001e2000c101104 */
[----:B------:R-:W-:Y:S01]  /*49ec0*/  LOP3.LUT R0, R0, 0xfffeffff, RZ, 0xc0, !PT ;  /* 0xfffeffff00007812 */ /* 0x000fe200078ec0ff */
[----:B0-----:R-:W0:Y:S10]  /*49ed0*/  @!P2 LDC.64 R16, c[0x0][0x5c0] ;  /* 0x00017000ff10ab82 */ /* 0x001e340000000a00 */
[----:B------:R-:W-:-:S02]  /*49ee0*/  @!P1 IADD3 R193, P3, P4, R3, R14, R11 ;  /* 0x0000000e03c19210 */ /* 0x000fc40007c7e00b */
[----:B------:R-:W-:Y:S02]  /*49ef0*/  @P1 LOP3.LUT R0, R0, 0x10000, RZ, 0xfc, !PT ;  /* 0x0001000000001812 */ /* 0x000fe400078efcff */
[----:B------:R-:W-:Y:S02]  /*49f00*/  @!P1 IADD3.X R214, R2, R29, R10, P3, P4 ;  /* 0x0000001d02d69210 */ /* 0x000fe40001fe840a */
[----:B------:R-:W-:Y:S01]  /*49f10*/  ISETP.LT.OR P1, PT, R28, 0xc1, !P6 ;  /* 0x000000c11c00780c */ /* 0x000fe20007721670 */
[----:B------:R-:W-:-:S05]  /*49f20*/  FMUL R15, R86, UR61 ;  /* 0x0000003d560f7c20 */ /* 0x000fca0008400000 */
[----:B------:R-:W-:-:S07]  /*49f30*/  F2FP.SATFINITE.E4M3.F32.PACK_AB_MERGE_C R15, RZ, R15, RZ ;  /* 0x0000000fff0f723e */ /* 0x000fce00048070ff */
[----:B------:R-:W-:Y:S02]  /*49f40*/  @!P1 IADD3 R92, P4, P5, R3, R14, R9 ;  /* 0x0000000e035c9210 */ /* 0x000fe40007d9e009 */
[----:B0-----:R-:W-:Y:S02]  /*49f50*/  @!P2 IADD3 R16, P3, R83, R16, RZ ;  /* 0x000000105310a210 */ /* 0x001fe40007f7e0ff */
[----:B------:R-:W-:-:S03]  /*49f60*/  @!P1 IADD3.X R93, R2, R29, R8, P4, P5 ;  /* 0x0000001d025d9210 */ /* 0x000fc600027ea408 */
[----:B------:R-:W-:Y:S01]  /*49f70*/  @!P2 IMAD.X R17, R94, 0x1, R17, P3 ;  /* 0x000000015e11a824 */ /* 0x000fe200018e0611 */
[----:B------:R-:W-:-:S04]  /*49f80*/  LOP3.LUT P5, RZ, R6, 0x4000, RZ, 0xc0, !PT ;  /* 0x0000400006ff7812 */ /* 0x000fc800078ac0ff */
[----:B------:R0:W-:Y:S02]  /*49f90*/  @!P2 STG.E.U8 desc[UR4][R16.64+0x89], R15 ;  /* 0x0000890f1000a986 */ /* 0x0001e4000c101104 */
[----:B0-----:R-:W-:-:S05]  /*49fa0*/  FMUL R15, R85, UR61 ;  /* 0x0000003d550f7c20 */ /* 0x001fca0008400000 */
[----:B------:R-:W-:-:S05]  /*49fb0*/  F2FP.SATFINITE.E4M3.F32.PACK_AB_MERGE_C R15, RZ, R15, RZ ;  /* 0x0000000fff0f723e */ /* 0x000fca00048070ff */
[----:B------:R2:W-:Y:S02]  /*49fc0*/  @!P5 STG.E.U8 desc[UR4][R222.64+0x80], R15 ;  /* 0x0000800fde00d986 */ /* 0x0005e4000c101104 */
[----:B--2---:R-:W-:Y:S02]  /*49fd0*/  FMUL R15, R7, UR61 ;  /* 0x0000003d070f7c20 */ /* 0x004fe40008400000 */
[----:B------:R-:W2:Y:S04]  /*49fe0*/  LDL.LU R7, [R1+0x580] ;  /* 0x0005800001077983 */ /* 0x000ea80000300800 */
[----:B------:R-:W4:Y:S04]  /*49ff0*/  LDL.LU R51, [R1+0x584] ;  /* 0x0005840001337983 */ /* 0x000f280000300800 */
[----:B------:R-:W4:Y:S01]  /*4a000*/  LDL.LU R64, [R1+0x588] ;  /* 0x0005880001407983 */ /* 0x000f220000300800 */
[----:B------:R-:W-:-:S02]  /*4a010*/  ISETP.LT.OR P2, PT, R28, 0xc2, !P6 ;  /* 0x000000c21c00780c */ /* 0x000fc40007741670 */
[----:B------:R-:W-:Y:S01]  /*4a020*/  LOP3.LUT R0, R0, 0xfdffffff, RZ, 0xc0, !PT ;  /* 0xfdffffff00007812 */ /* 0x000fe200078ec0ff */
[----:B------:R-:W4:Y:S03]  /*4a030*/  LDL.LU R157, [R1+0x58c] ;  /* 0x00058c00019d7983 */ /* 0x000f260000300800 */
[----:B------:R-:W-:Y:S02]  /*4a040*/  @P1 LOP3.LUT R0, R0, 0x2000000, RZ, 0xfc, !PT ;  /* 0x0200000000001812 */ /* 0x000fe400078efcff */
[----:B------:R-:W-:Y:S02]  /*4a050*/  LOP3.LUT P1, RZ, R12, 0x4000, RZ, 0xc0, !PT ;  /* 0x000040000cff7812 */ /* 0x000fe4000782c0ff */
[----:B------:R-:W-:-:S03]  /*4a060*/  LOP3.LUT R0, R0, 0xffefffff, RZ, 0xc0, !PT ;  /* 0xffefffff00007812 */ /* 0x000fc600078ec0ff */
[----:B------:R-:W-:Y:S02]  /*4a070*/  @!P2 IADD3 R86, P3, P4, R3, R14, R9 ;  /* 0x0000000e0356a210 */ /* 0x000fe40007c7e009 */
[----:B------:R-:W-:Y:S02]  /*4a080*/  F2FP.SATFINITE.E4M3.F32.PACK_AB_MERGE_C R15, RZ, R15, RZ ;  /* 0x0000000fff0f723e */ /* 0x000fe400048070ff */
[----:B------:R-:W-:Y:S02]  /*4a090*/  @P2 LOP3.LUT R0, R0, 0x100000, RZ, 0xfc, !PT ;  /* 0x0010000000002812 */ /* 0x000fe400078efcff */
[----:B------:R-:W-:Y:S02]  /*4a0a0*/  @!P2 IADD3.X R87, R2, R29, R8, P3, P4 ;  /* 0x0000001d0257a210 */ /* 0x000fe40001fe8408 */
[C---:B------:R-:W-:Y:S01]  /*4a0b0*/  ISETP.LT.OR P2, PT, R28.reuse, 0xc9, !P6 ;  /* 0x000000c91c00780c */ /* 0x040fe20007741670 */
[----:B------:R3:W-:Y:S01]  /*4a0c0*/  @!P1 STG.E.U8 desc[UR4][R212.64+0x81], R15 ;  /* 0x0000810fd4009986 */ /* 0x0007e2000c101104 */
[----:B------:R-:W-:-:S02]  /*4a0d0*/  ISETP.LT.OR P1, PT, R28, 0x81, !P0 ;  /* 0x000000811c00780c */ /* 0x000fc40004721670 */
[----:B------:R-:W-:Y:S02]  /*4a0e0*/  ISETP.LT.OR P5, PT, R28, 0xca, !P6 ;  /* 0x000000ca1c00780c */ /* 0x000fe400077a1670 */
[----:B------:R-:W-:-:S07]  /*4a0f0*/  LOP3.LUT R0, R0, 0xfffbffff, RZ, 0xc0, !PT ;  /* 0xfffbffff00007812 */ /* 0x000fce00078ec0ff */
[CCC-:B------:R-:W-:Y:S02]  /*4a100*/  @!P2 IADD3 R80, P3, P4, R3.reuse, R14.reuse, R9.reuse ;  /* 0x0000000e0350a210 */ /* 0x1c0fe40007c7e009 */
[----:B------:R-:W-:Y:S01]  /*4a110*/  @P2 LOP3.LUT R0, R0, 0x40000, RZ, 0xfc, !PT ;  /* 0x0004000000002812 */ /* 0x000fe200078efcff */
[----:B------:R-:W0:Y:S01]  /*4a120*/  @!P1 LDC.64 R16, c[0x0][0x5c0] ;  /* 0x00017000ff109b82 */ /* 0x000e220000000a00 */
[----:B------:R-:W-:Y:S02]  /*4a130*/  @!P2 IADD3.X R84, R2, R29, R8, P3, P4 ;  /* 0x0000001d0254a210 */ /* 0x000fe40001fe8408 */
[----:B------:R-:W-:Y:S02]  /*4a140*/  LOP3.LUT R0, R0, 0xfffdffff, RZ, 0xc0, !PT ;  /* 0xfffdffff00007812 */ /* 0x000fe400078ec0ff */
[----:B------:R-:W-:Y:S02]  /*4a150*/  @!P5 IADD3 R85, P3, P4, R3, R14, R9 ;  /* 0x0000000e0355d210 */ /* 0x000fe40007c7e009 */
[----:B------:R-:W-:-:S02]  /*4a160*/  @P5 LOP3.LUT R0, R0, 0x20000, RZ, 0xfc, !PT ;  /* 0x0002000000005812 */ /* 0x000fc400078efcff */
[----:B------:R-:W-:Y:S02]  /*4a170*/  @!P5 IADD3.X R81, R2, R29, R8, P3, P4 ;  /* 0x0000001d0251d210 */ /* 0x000fe40001fe8408 */
[----:B------:R-:W-:Y:S02]  /*4a180*/  ISETP.LT.OR P5, PT, R28, 0xc1, !P0 ;  /* 0x000000c11c00780c */ /* 0x000fe400047a1670 */
[----:B------:R-:W-:Y:S01]  /*4a190*/  LOP3.LUT P2, RZ, R12, 0x2000, RZ, 0xc0, !PT ;  /* 0x000020000cff7812 */ /* 0x000fe2000784c0ff */
[----:B---3--:R-:W-:-:S10]  /*4a1a0*/  FMUL R15, R55, UR61 ;  /* 0x0000003d370f7c20 */ /* 0x008fd40008400000 */
[----:B------:R-:W-:-:S04]  /*4a1b0*/  @!P5 IADD3 R76, P3, P4, R3, R14, R11 ;  /* 0x0000000e034cd210 */ /* 0x000fc80007c7e00b */
[----:B------:R-:W-:Y:S02]  /*4a1c0*/  @!P5 IADD3.X R77, R2, R29, R10, P3, P4 ;  /* 0x0000001d024dd210 */ /* 0x000fe40001fe840a */
[----:B0-----:R-:W-:Y:S02]  /*4a1d0*/  @!P1 IADD3 R16, P3, R91, R16, RZ ;  /* 0x000000105b109210 */ /* 0x001fe40007f7e0ff */
[----:B------:R-:W-:-:S03]  /*4a1e0*/  F2FP.SATFINITE.E4M3.F32.PACK_AB_MERGE_C R15, RZ, R15, RZ ;  /* 0x0000000fff0f723e */ /* 0x000fc600048070ff */
[----:B------:R-:W-:Y:S01]  /*4a1f0*/  @!P1 IMAD.X R17, R96, 0x1, R17, P3 ;  /* 0x0000000160119824 */ /* 0x000fe200018e0611 */
[----:B------:R-:W-:-:S04]  /*4a200*/  LOP3.LUT R0, R0, 0xffff7fff, RZ, 0xc0, !PT ;  /* 0xffff7fff00007812 */ /* 0x000fc800078ec0ff */
[----:B------:R0:W-:Y:S01]  /*4a210*/  @!P1 STG.E.U8 desc[UR4][R16.64+0x80], R15 ;  /* 0x0000800f10009986 */ /* 0x0001e2000c101104 */
[----:B------:R-:W-:Y:S02]  /*4a220*/  @P5 LOP3.LUT R0, R0, 0x8000, RZ, 0xfc, !PT ;  /* 0x0000800000005812 */ /* 0x000fe400078efcff */
[C---:B------:R-:W-:Y:S01]  /*4a230*/  ISETP.LT.OR P5, PT, R28.reuse, 0xc2, !P0 ;  /* 0x000000c21c00780c */ /* 0x040fe200047a1670 */
[----:B0-----:R-:W0:Y:S01]  /*4a240*/  @!P2 LDC.64 R16, c[0x0][0x5c0] ;  /* 0x00017000ff10ab82 */ /* 0x001e220000000a00 */
[----:B------:R-:W-:-:S11]  /*4a250*/  ISETP.LT.OR P1, PT, R28, 0xc9, !P0 ;  /* 0x000000c91c00780c */ /* 0x000fd60004721670 */
[CCC-:B------:R-:W-:Y:S02]  /*4a260*/  @!P5 IADD3 R74, P3, P4, R3.reuse, R14.reuse, R11.reuse ;  /* 0x0000000e034ad210 */ /* 0x1c0fe40007c7e00b */
[----:B------:R-:W-:Y:S02]  /*4a270*/  LOP3.LUT R0, R0, 0xffffefff, RZ, 0xc0, !PT ;  /* 0xffffefff00007812 */ /* 0x000fe400078ec0ff */
[----:B------:R-:W-:Y:S02]  /*4a280*/  @!P5 IADD3.X R75, R2, R29, R10, P3, P4 ;  /* 0x0000001d024bd210 */ /* 0x000fe40001fe840a */
[----:B------:R-:W-:Y:S02]  /*4a290*/  @P5 LOP3.LUT R0, R0, 0x1000, RZ, 0xfc, !PT ;  /* 0x0000100000005812 */ /* 0x000fe400078efcff */
[----:B------:R-:W-:Y:S02]  /*4a2a0*/  @!P1 IADD3 R222, P4, P5, R3, R14, R11 ;  /* 0x0000000e03de9210 */ /* 0x000fe40007d9e00b */
[----:B0-----:R-:W-:-:S02]  /*4a2b0*/  @!P2 IADD3 R16, P3, R90, R16, RZ ;  /* 0x000000105a10a210 */ /* 0x001fc40007f7e0ff */
[----:B------:R-:W-:-:S03]  /*4a2c0*/  @!P1 IADD3.X R223, R2, R29, R10, P4, P5 ;  /* 0x0000001d02df9210 */ /* 0x000fc600027ea40a */
[----:B------:R-:W-:Y:S01]  /*4a2d0*/  @!P2 IMAD.X R17, R95, 0x1, R17, P3 ;  /* 0x000000015f11a824 */ /* 0x000fe200018e0611 */
[----:B------:R-:W-:Y:S01]  /*4a2e0*/  LOP3.LUT P4, RZ, R6, 0x200000, RZ, 0xc0, !PT ;  /* 0x0020000006ff7812 */ /* 0x000fe2000788c0ff */
[----:B--2---:R-:W-:-:S05]  /*4a2f0*/  FMUL R15, R7, UR61 ;  /* 0x0000003d070f7c20 */ /* 0x004fca0008400000 */
[----:B------:R-:W-:-:S05]  /*4a300*/  F2FP.SATFINITE.E4M3.F32.PACK_AB_MERGE_C R15, RZ, R15, RZ ;  /* 0x0000000fff0f723e */ /* 0x000fca00048070ff */
[----:B------:R4:W-:Y:S02]  /*4a310*/  @!P2 STG.E.U8 desc[UR4][R16.64+0x81], R15 ;  /* 0x0000810f1000a986 */ /* 0x0009e4000c101104 */
[----:B----4-:R-:W-:-:S05]  /*4a320*/  FMUL R15, R51, UR61 ;  /* 0x0000003d330f7c20 */ /* 0x010fca0008400000 */
[----:B------:R-:W-:-:S05]  /*4a330*/  F2FP.SATFINITE.E4M3.F32.PACK_AB_MERGE_C R15, RZ, R15, RZ ;  /* 0x0000000fff0f723e */ /* 0x000fca00048070ff */
[----:B------:R0:W-:Y:S02]  /*4a340*/  @!P4 STG.E.U8 desc[UR4][R184.64+0x88], R15 ;  /* 0x0000880fb800c986 */ /* 0x0001e4000c101104 */
[----:B0-----:R-:W-:Y:S02]  /*4a350*/  FMUL R15, R64, UR61 ;  /* 0x0000003d400f7c20 */ /* 0x001fe40008400000 */
[----:B------:R-:W2:Y:S04]  /*4a360*/  LDL.LU R64, [R1+0x590] ;  /* 0x0005900001407983 */ /* 0x000ea80000300800 */
[----:B------:R-:W3:Y:S01]  /*4a370*/  LDL.LU R51, [R1+0x594] ;  /* 0x0005940001337983 */ /* 0x000ee20000300800 */
[----:B------:R-:W-:Y:S02]  /*4a380*/  LOP3.LUT R0, R0, 0xfffffbff, RZ, 0xc0, !PT ;  /* 0xfffffbff00007812 */ /* 0x000fe400078ec0ff */
[----:B------:R-:W-:Y:S01]  /*4a390*/  LOP3.LUT P6, RZ, R6, 0x100000, RZ, 0xc0, !PT ;  /* 0x0010000006ff7812 */ /* 0x000fe200078cc0ff */
[----:B------:R-:W4:Y:S01]  /*4a3a0*/  LDL.LU R68, [R1+0x598] ;  /* 0x0005980001447983 */ /* 0x000f220000300800 */
[----:B------:R-:W-:-:S02]  /*4a3b0*/  @P1 LOP3.LUT R0, R0, 0x400, RZ, 0xfc, !PT ;  /* 0x0000040000001812 */ /* 0x000fc400078efcff */
[----:B------:R-:W-:Y:S02]  /*4a3c0*/  ISETP.LT.OR P1, PT, R28, 0xca, !P0 ;  /* 0x000000ca1c00780c */ /* 0x000fe40004721670 */
[----:B------:R-:W-:Y:S02]  /*4a3d0*/  LOP3.LUT R0, R0, 0xfffffffe, RZ, 0xc0, !PT ;  /* 0xfffffffe00007812 */ /* 0x000fe400078ec0ff */
[----:B------:R-:W-:Y:S02]  /*4a3e0*/  ISETP.GE.AND P5, PT, R13, 0x89, PT ;  /* 0x000000890d00780c */ /* 0x000fe40003fa6270 */
[----:B------:R-:W-:-:S07]  /*4a3f0*/  F2FP.SATFINITE.E4M3.F32.PACK_AB_MERGE_C R15, RZ, R15, RZ ;  /* 0x0000000fff0f723e */ /* 0x000fce00048070ff */
[----:B------:R-:W-:Y:S02]  /*4a400*/  @!P1 IADD3 R212, P2, P3, R3, R14, R11 ;  /* 0x0000000e03d49210 */ /* 0x000fe40007b5e00b */
[----:B------:R-:W-:Y:S02]  /*4a410*/  @P1 LOP3.LUT R0, R0, 0x1, RZ, 0xfc, !PT ;  /* 0x0000000100001812 */ /* 0x000fe400078efcff */
[----:B------:R-:W-:Y:S02]  /*4a420*/  @!P1 IADD3.X R213, R2, R29, R10, P2, P3 ;  /* 0x0000001d02d59210 */ /* 0x000fe400017e640a */
[C---:B------:R-:W-:Y:S01]  /*4a430*/  ISETP.LT.OR P1, PT, R28.reuse, 0xd1, !P5 ;  /* 0x000000d11c00780c */ /* 0x040fe20006f21670 */
[----:B------:R0:W-:Y:S01]  /*4a440*/  @!P6 STG.E.U8 desc[UR4][R170.64+0x89], R15 ;  /* 0x0000890faa00e986 */ /* 0x0001e2000c101104 */
[C---:B------:R-:W-:Y:S02]  /*4a450*/  ISETP.LT.OR P6, PT, R28.reuse, 0x89, !P0 ;  /* 0x000000891c00780c */ /* 0x040fe400047c1670 */
[----:B------:R-:W-:-:S02]  /*4a460*/  ISETP.LT.OR P4, PT, R28, 0xd2, !P5 ;  /* 0x000000d21c00780c */ /* 0x000fc40006f81670 */
[----:B------:R-:W-:-:S07]  /*4a470*/  LOP3.LUT R0, R0, 0xffffbfff, RZ, 0xc0, !PT ;  /* 0xffffbfff00007812 */ /* 0x000fce00078ec0ff */
[CCC-:B------:R-:W-:Y:S02]  /*4a480*/  @!P1 IADD3 R55, P2, P3, R3.reuse, R14.reuse, R9.reuse ;  /* 0x0000000e03379210 */ /* 0x1c0fe40007b5e009 */
[----:B------:R-:W-:Y:S01]  /*4a490*/  @P1 LOP3.LUT R0, R0, 0x4000, RZ, 0xfc, !PT ;  /* 0x0000400000001812 */ /* 0x000fe200078efcff */
[----:B------:R-:W1:Y:S01]  /*4a4a0*/  @!P6 LDC.64 R16, c[0x0][0x5c0] ;  /* 0x00017000ff10eb82 */ /* 0x000e620000000a00 */
[----:B------:R-:W-:Y:S02]  /*4a4b0*/  @!P1 IADD3.X R7, R2, R29, R8, P2, P3 ;  /* 0x0000001d02079210 */ /* 0x000fe400017e6408 */
[----:B------:R-:W-:Y:S02]  /*4a4c0*/  LOP3.LUT R0, R0, 0xffffdfff, RZ, 0xc0, !PT ;  /* 0xffffdfff00007812 */ /* 0x000fe400078ec0ff */
[----:B------:R-:W-:Y:S02]  /*4a4d0*/  @!P4 IADD3 R191, P2, P3, R3, R14, R9 ;  /* 0x0000000e03bfc210 */ /* 0x000fe40007b5e009 */
[----:B------:R-:W-:-:S02]  /*4a4e0*/  @P4 LOP3.LUT R0, R0, 0x2000, RZ, 0xfc, !PT ;  /* 0x0000200000004812 */ /* 0x000fc400078efcff */
[----:B------:R-:W-:Y:S02]  /*4a4f0*/  @!P4 IADD3.X R190, R2, R29, R8, P2, P3 ;  /* 0x0000001d02bec210 */ /* 0x000fe400017e6408 */
[----:B------:R-:W-:Y:S02]  /*4a500*/  ISETP.LT.OR P4, PT, R28, 0xd9, !P5 ;  /* 0x000000d91c00780c */ /* 0x000fe40006f81670 */
[----:B------:R-:W-:Y:S01]  /*4a510*/  LOP3.LUT P1, RZ, R12, 0x1000, RZ, 0xc0, !PT ;  /* 0x000010000cff7812 */ /* 0x000fe2000782c0ff */
[----:B0-----:R-:W-:-:S10]  /*4a520*/  FMUL R15, R157, UR61 ;  /* 0x0000003d9d0f7c20 */ /* 0x001fd40008400000 */
[----:B------:R-:W-:-:S04]  /*4a530*/  @!P4 IADD3 R185, P2, P3, R3, R14, R9 ;  /* 0x0000000e03b9c210 */ /* 0x000fc80007b5e009 */
[----:B------:R-:W-:Y:S02]  /*4a540*/  @!P4 IADD3.X R184, R2, R29, R8, P2, P3 ;  /* 0x0000001d02b8c210 */ /* 0x000fe400017e6408 */
[----:B-1----:R-:W-:Y:S02]  /*4a550*/  @!P6 IADD3 R16, P2, R57, R16, RZ ;  /* 0x000000103910e210 */ /* 0x002fe40007f5e0ff */
[----:B------:R-:W-:-:S03]  /*4a560*/  F2FP.SATFINITE.E4M3.F32.PACK_AB_MERGE_C R15, RZ, R15, RZ ;  /* 0x0000000fff0f723e */ /* 0x000fc600048070ff */
[----:B------:R-:W-:Y:S01]  /*4a570*/  @!P6 IMAD.X R17, R89, 0x1, R17, P2 ;  /* 0x000000015911e824 */ /* 0x000fe200010e0611 */
[----:B------:R-:W-:-:S04]  /*4a580*/  LOP3.LUT R0, R0, 0xfffff7ff, RZ, 0xc0, !PT ;  /* 0xfffff7ff00007812 */ /* 0x000fc800078ec0ff */
[----:B------:R0:W-:Y:S01]  /*4a590*/  @!P6 STG.E.U8 desc[UR4][R16.64+0x88], R15 ;  /* 0x0000880f1000e986 */ /* 0x0001e2000c101104 */
[----:B------:R-:W-:Y:S02]  /*4a5a0*/  @P4 LOP3.LUT R0, R0, 0x800, RZ, 0xfc, !PT ;  /* 0x0000080000004812 */ /* 0x000fe400078efcff */
[----:B------:R-:W-:Y:S01]  /*4a5b0*/  ISETP.LT.OR P4, PT, R28, 0xda, !P5 ;  /* 0x000000da1c00780c */ /* 0x000fe20006f81670 */
[----:B0-----:R-:W0:-:S12]  /*4a5c0*/  @!P1 LDC.64 R16, c[0x0][0x5c0] ;  /* 0x00017000ff109b82 */ /* 0x001e180000000a00 */
[----:B------:R-:W-:-:S04]  /*4a5d0*/  @!P4 IADD3 R171, P2, P3, R3, R14, R9 ;  /* 0x0000000e03abc210 */ /* 0x000fc80007b5e009 */
[----:B------:R-:W-:Y:S02]  /*4a5e0*/  @!P4 IADD3.X R170, R2, R29, R8, P2, P3 ;  /* 0x0000001d02aac210 */ /* 0x000fe400017e6408 */
[----:B0-----:R-:W-:-:S05]  /*4a5f0*/  @!P1 IADD3 R16, P2, R53, R16, RZ ;  /* 0x0000001035109210 */ /* 0x001fca0007f5e0ff */
[----:B------:R-:W-:Y:S01]  /*4a600*/  @!P1 IMAD.X R17, R56, 0x1, R17, P2 ;  /* 0x0000000138119824 */ /* 0x000fe200010e0611 */
[----:B------:R-:W-:Y:S02]  /*4a610*/  ISETP.LT.OR P5, PT, R28, 0xd1, !P0 ;  /* 0x000000d11c00780c */ /* 0x000fe400047a1670 */
[----:B------:R-:W-:Y:S01]  /*4a620*/  LOP3.LUT R0, R0, 0xfffffdff, RZ, 0xc0, !PT ;  /* 0xfffffdff00007812 */ /* 0x000fe200078ec0ff */
[----:B--2---:R-:W-:Y:S02]  /*4a630*/  FMUL R15, R64, UR61 ;  /* 0x0000003d400f7c20 */ /* 0x004fe40008400000 */
[----:B------:R-:W2:Y:S03]  /*4a640*/  LDL.LU R64, [R1+0x59c] ;  /* 0x00059c0001407983 */ /* 0x000ea60000300800 */
[----:B------:R-:W-:-:S05]  /*4a650*/  F2FP.SATFINITE.E4M3.F32.PACK_AB_MERGE_C R15, RZ, R15, RZ ;  /* 0x0000000fff0f723e */ /* 0x000fca00048070ff */
[----:B------:R3:W-:Y:S02]  /*4a660*/  @!P1 STG.E.U8 desc[UR4][R16.64+0x89], R15 ;  /* 0x0000890f10009986 */ /* 0x0007e4000c101104 */
[----:B---3--:R-:W-:Y:S02]  /*4a670*/  FMUL R15, R51, UR61 ;  /* 0x0000003d330f7c20 */ /* 0x008fe40008400000 */
[----:B------:R-:W3:Y:S01]  /*4a680*/  LDL.LU R51, [R1+0x5a0] ;  /* 0x0005a00001337983 */ /* 0x000ee20000300800 */
[----:B------:R-:W-:Y:S02]  /*4a690*/  @P4 LOP3.LUT R0, R0, 0x200, RZ, 0xfc, !PT ;  /* 0x0000020000004812 */ /* 0x000fe400078efcff */
[----:B------:R-:W-:-:S04]  /*4a6a0*/  @!P5 IADD3 R157, P3, P4, R3, R14, R11 ;  /* 0x0000000e039dd210 */ /* 0x000fc80007c7e00b */
[----:B------:R-:W-:Y:S02]  /*4a6b0*/  @!P5 IADD3.X R96, R2, R29, R10, P3, P4 ;  /* 0x0000001d0260d210 */ /* 0x000fe40001fe840a */
[----:B------:R-:W-:Y:S02]  /*4a6c0*/  ISETP.LT.OR P4, PT, R28, 0xd2, !P0 ;  /* 0x000000d21c00780c */ /* 0x000fe40004781670 */
[----:B------:R-:W-:-:S11]  /*4a6d0*/  LOP3.LUT R12, R12, 0xffffffbf, RZ, 0xc0, !PT ;  /* 0xffffffbf0c0c7812 */ /* 0x000fd600078ec0ff */
[----:B------:R-:W-:Y:S02]  /*4a6e0*/  @!P4 IADD3 R95, P1, P2, R3, R14, R11 ;  /* 0x0000000e035fc210 */ /* 0x000fe40007a3e00b */
[----:B------:R-:W-:Y:S02]  /*4a6f0*/  @P4 LOP3.LUT R12, R12, 0x40, RZ, 0xfc, !PT ;  /* 0x000000400c0c4812 */ /* 0x000fe400078efcff */
[----:B------:R-:W-:Y:S02]  /*4a700*/  @!P4 IADD3.X R94, R2, R29, R10, P1, P2 ;  /* 0x0000001d025ec210 */ /* 0x000fe40000fe440a */
[----:B------:R-:W-:-:S04]  /*4a710*/  ISETP.GE.AND P4, PT, R13, 0x1, PT ;  /* 0x000000010d00780c */ /* 0x000fc80003f86270 */
[----:B------:R-:W-:-:S13]  /*4a720*/  ISETP.LT.OR P1, PT, R28, 0x91, !P4 ;  /* 0x000000911c00780c */ /* 0x000fda0006721670 */
[----:B------:R-:W0:Y:S01]  /*4a730*/  @!P1 LDC.64 R16, c[0x0][0x5c0] ;  /* 0x00017000ff109b82 */ /* 0x000e220000000a00 */
[----:B------:R-:W-:Y:S02]  /*4a740*/  F2FP.SATFINITE.E4M3.F32.PACK_AB_MERGE_C R15, RZ, R15, RZ ;  /* 0x0000000fff0f723e */ /* 0x000fe400048070ff */
[----:B0-----:R-:W-:-:S05]  /*4a750*/  @!P1 IADD3 R16, P2, R14, R16, RZ ;  /* 0x000000100e109210 */ /* 0x001fca0007f5e0ff */
[----:B------:R-:W-:-:S05]  /*4a760*/  @!P1 IMAD.X R17, R29, 0x1, R17, P2 ;  /* 0x000000011d119824 */ /* 0x000fca00010e0611 */
[----:B------:R4:W-:Y:S01]  /*4a770*/  @!P1 STG.E.U8 desc[UR4][R16.64+0x90], R15 ;  /* 0x0000900f10009986 */ /* 0x0009e2000c101104 */
[----:B------:R-:W-:Y:S01]  /*4a780*/  ISETP.LT.OR P1, PT, R28, 0x92, !P4 ;  /* 0x000000921c00780c */ /* 0x000fe20006721670 */
[----:B----4-:R-:W-:Y:S02]  /*4a790*/  FMUL R15, R68, UR61 ;  /* 0x0000003d440f7c20 */ /* 0x010fe40008400000 */
[----:B------:R-:W4:Y:S10]  /*4a7a0*/  LDL.LU R68, [R1+0x5a4] ;  /* 0x0005a40001447983 */ /* 0x000f340000300800 */
[----:B------:R-:W0:Y:S01]  /*4a7b0*/  @!P1 LDC.64 R16, c[0x0][0x5c0] ;  /* 0x00017000ff109b82 */ /* 0x000e220000000a00 */
[----:B------:R-:W-:-:S02]  /*4a7c0*/  LOP3.LUT R0, R0, 0xfffffeff, RZ, 0xc0, !PT ;  /* 0xfffffeff00007812 */ /* 0x000fc400078ec0ff */
[----:B------:R-:W-:Y:S02]  /*4a7d0*/  F2FP.SATFINITE.E4M3.F32.PACK_AB_MERGE_C R15, RZ, R15, RZ ;  /* 0x0000000fff0f723e */ /* 0x000fe400048070ff */
[----:B------:R-:W-:Y:S02]  /*4a7e0*/  @P5 LOP3.LUT R0, R0, 0x100, RZ, 0xfc, !PT ;  /* 0x0000010000005812 */ /* 0x000fe400078efcff */
[----:B------:R-:W-:Y:S02]  /*4a7f0*/  LOP3.LUT P5, RZ, R6, 0x10000000, RZ, 0xc0, !PT ;  /* 0x1000000006ff7812 */ /* 0x000fe400078ac0ff */
[----:B0-----:R-:W-:-:S05]  /*4a800*/  @!P1 IADD3 R16, P2, R14, R16, RZ ;  /* 0x000000100e109210 */ /* 0x001fca0007f5e0ff */
[----:B------:R-:W-:-:S05]  /*4a810*/  @!P1 IMAD.X R17, R29, 0x1, R17, P2 ;  /* 0x000000011d119824 */ /* 0x000fca00010e0611 */
[----:B------:R2:W-:Y:S01]  /*4a820*/  @!P1 STG.E.U8 desc[UR4][R16.64+0x91], R15 ;  /* 0x0000910f10009986 */ /* 0x0005e2000c101104 */
[----:B------:R-:W-:Y:S01]  /*4a830*/  LOP3.LUT P6, RZ, R6, 0x8000000, RZ, 0xc0, !PT ;  /* 0x0800000006ff7812 */ /* 0x000fe200078cc0ff */
[----:B--2---:R-:W-:Y:S02]  /*4a840*/  FMUL R15, R64, UR61 ;  /* 0x0000003d400f7c20 */ /* 0x004fe40008400000 */
[----:B------:R-:W2:Y:S03]  /*4a850*/  LDL.LU R64, [R1+0x5a8] ;  /* 0x0005a80001407983 */ /* 0x000ea60000300800 */
[----:B------:R-:W-:-:S05]  /*4a860*/  F2FP.SATFINITE.E4M3.F32.PACK_AB_MERGE_C R15, RZ, R15, RZ ;  /* 0x0000000fff0f723e */ /* 0x000fca00048070ff */
[----:B------:R3:W-:Y:S02]  /*4a870*/  @!P5 STG.E.U8 desc[UR4][R220.64+0x90], R15 ;  /* 0x0000900fdc00d986 */ /* 0x0007e4000c101104 */
[----:B---3--:R-:W-:Y:S02]  /*4a880*/  FMUL R15, R51, UR61 ;  /* 0x0000003d330f7c20 */ /* 0x008fe40008400000 */
[----:B------:R-:W3:Y:S03]  /*4a890*/  LDL.LU R51, [R1+0x5ac] ;  /* 0x0005ac0001337983 */ /* 0x000ee60000300800 */
[----:B------:R-:W-:Y:S01]  /*4a8a0*/  F2FP.SATFINITE.E4M3.F32.PACK_AB_MERGE_C R15, RZ, R15, RZ ;  /* 0x0000000fff0f723e */ /* 0x000fe200048070ff */
[----:B------:R-:W3:Y:S04]  /*4a8b0*/  LDL.LU R50, [R1+0x5b0] ;  /* 0x0005b00001327983 */ /* 0x000ee80000300800 */
[----:B------:R0:W-:Y:S04]  /*4a8c0*/  @!P6 STG.E.U8 desc[UR4][R210.64+0x91], R15 ;  /* 0x0000910fd200e986 */ /* 0x0001e8000c101104 */
[----:B0-----:R-:W3:Y:S04]  /*4a8d0*/  LDL.LU R211, [R1+0x5b4] ;  /* 0x0005b40001d37983 */ /* 0x001ee80000300800 */
[----:B------:R-:W3:Y:S01]  /*4a8e0*/  LDL.LU R220, [R1+0x5b8] ;  /* 0x0005b80001dc7983 */ /* 0x000ee20000300800 */
[----:B------:R-:W-:-:S02]  /*4a8f0*/  ISETP.LT.OR P3, PT, R28, 0xd9, !P0 ;  /* 0x000000d91c00780c */ /* 0x000fc40004761670 */
        /* <DEDUP_REMOVED lines=9> */
[----:B------:R-:W-:-:S04]  /*4a990*/  ISETP.GE.AND P3, PT, R13, 0x89, PT ;  /* 0x000000890d00780c */ /* 0x000fc80003f66270 */
[C---:B------:R-:W-:Y:S02]  /*4a9a0*/  ISETP.LT.OR P5, PT, R28.reuse, 0xe1, !P3 ;  /* 0x000000e11c00780c */ /* 0x040fe40005fa1670 */
[----:B------:R-:W-:-:S11]  /*4a9b0*/  ISETP.LT.OR P6, PT, R28, 0xe2, !P3 ;  /* 0x000000e21c00780c */ /* 0x000fd60005fc1670 */
[----:B------:R-:W-:-:S04]  /*4a9c0*/  @!P5 IADD3 R83, P1, P2, R3, R14, R9 ;  /* 0x0000000e0353d210 */ /* 0x000fc80007a3e009 */
[----:B------:R-:W-:Y:S02]  /*4a9d0*/  @!P5 IADD3.X R82, R2, R29, R8, P1, P2 ;  /* 0x0000001d0252d210 */ /* 0x000fe40000fe4408 */
[----:B------:R-:W-:-:S04]  /*4a9e0*/  @!P6 IADD3 R79, P1, P2, R3, R14, R9 ;  /* 0x0000000e034fe210 */ /* 0x000fc80007a3e009 */
[----:B------:R-:W-:Y:S02]  /*4a9f0*/  @!P6 IADD3.X R78, R2, R29, R8, P1, P2 ;  /* 0x0000001d024ee210 */ /* 0x000fe40000fe4408 */
[----:B------:R-:W-:Y:S01]  /*4aa00*/  ISETP.LT.OR P1, PT, R28, 0x99, !P4 ;  /* 0x000000991c00780c */ /* 0x000fe20006721670 */
[----:B----4-:R-:W-:Y:S02]  /*4aa10*/  FMUL R15, R68, UR61 ;  /* 0x0000003d440f7c20 */ /* 0x010fe40008400000 */
[----:B------:R-:W4:Y:S04]  /*4aa20*/  LDL.LU R68, [R1+0x5bc] ;  /* 0x0005bc0001447983 */ /* 0x000f280000300800 */
[----:B------:R-:W4:Y:S06]  /*4aa30*/  LDL.LU R221, [R1+0x5c0] ;  /* 0x0005c00001dd7983 */ /* 0x000f2c0000300800 */
[----:B------:R-:W0:Y:S01]  /*4aa40*/  @!P1 LDC.64 R16, c[0x0][0x5c0] ;  /* 0x00017000ff109b82 */ /* 0x000e220000000a00 */
[----:B------:R-:W-:Y:S01]  /*4aa50*/  F2FP.SATFINITE.E4M3.F32.PACK_AB_MERGE_C R15, RZ, R15, RZ ;  /* 0x0000000fff0f723e */ /* 0x000fe200048070ff */
[----:B------:R-:W4:Y:S01]  /*4aa60*/  LDL.LU R210, [R1+0x5c4] ;  /* 0x0005c40001d27983 */ /* 0x000f220000300800 */
[----:B0-----:R-:W-:-:S05]  /*4aa70*/  @!P1 IADD3 R16, P2, R14, R16, RZ ;  /* 0x000000100e109210 */ /* 0x001fca0007f5e0ff */
[----:B------:R-:W-:-:S05]  /*4aa80*/  @!P1 IMAD.X R17, R29, 0x1, R17, P2 ;  /* 0x000000011d119824 */ /* 0x000fca00010e0611 */
[----:B------:R0:W-:Y:S01]  /*4aa90*/  @!P1 STG.E.U8 desc[UR4][R16.64+0x98], R15 ;  /* 0x0000980f10009986 */ /* 0x0001e2000c101104 */
[----:B------:R-:W-:-:S13]  /*4aaa0*/  ISETP.LT.OR P1, PT, R28, 0x9a, !P4 ;  /* 0x0000009a1c00780c */ /* 0x000fda0006721670 */
[----:B0-----:R-:W0:Y:S01]  /*4aab0*/  @!P1 LDC.64 R16, c[0x0][0x5c0] ;  /* 0x00017000ff109b82 */ /* 0x001e220000000a00 */
[C---:B------:R-:W-:Y:S02]  /*4aac0*/  ISETP.LT.OR P4, PT, R28.reuse, 0xe9, !P3 ;  /* 0x000000e91c00780c */ /* 0x040fe40005f81670 */
[----:B------:R-:W-:Y:S02]  /*4aad0*/  ISETP.LT.OR P3, PT, R28, 0xea, !P3 ;  /* 0x000000ea1c00780c */ /* 0x000fe40005f61670 */
[----:B------:R-:W-:Y:S02]  /*4aae0*/  LOP3.LUT R0, R0, 0xffffff7f, RZ, 0xc0, !PT ;  /* 0xffffff7f00007812 */ /* 0x000fe400078ec0ff */
[----:B0-----:R-:W-:-:S05]  /*4aaf0*/  @!P1 IADD3 R16, P2, R14, R16, RZ ;  /* 0x000000100e109210 */ /* 0x001fca0007f5e0ff */
[----:B------:R-:W-:Y:S01]  /*4ab00*/  @!P1 IMAD.X R17, R29, 0x1, R17, P2 ;  /* 0x000000011d119824 */ /* 0x000fe200010e0611 */
[----:B------:R-:W-:Y:S02]  /*4ab10*/  @P5 LOP3.LUT R0, R0, 0x80, RZ, 0xfc, !PT ;  /* 0x0000008000005812 */ /* 0x000fe400078efcff */
[----:B------:R-:W-:Y:S02]  /*4ab20*/  LOP3.LUT P5, RZ, R12, 0x1, RZ, 0xc0, !PT ;  /* 0x000000010cff7812 */ /* 0x000fe400078ac0ff */
[----:B------:R-:W-:-:S04]  /*4ab30*/  LOP3.LUT R0, R0, 0xffffffbf, RZ, 0xc0, !PT ;  /* 0xffffffbf00007812 */ /* 0x000fc800078ec0ff */
[----:B------:R-:W-:Y:S02]  /*4ab40*/  @P6 LOP3.LUT R0, R0, 0x40, RZ, 0xfc, !PT ;  /* 0x0000004000006812 */ /* 0x000fe400078efcff */
[----:B------:R-:W-:Y:S01]  /*4ab50*/  LOP3.LUT P6, RZ, R6, 0x40000000, RZ, 0xc0, !PT ;  /* 0x4000000006ff7812 */ /* 0x000fe200078cc0ff */
[----:B--2---:R-:W-:-:S05]  /*4ab60*/  FMUL R15, R64, UR61 ;  /* 0x0000003d400f7c20 */ /* 0x004fca0008400000 */
[----:B------:R-:W-:-:S05]  /*4ab70*/  F2FP.SATFINITE.E4M3.F32.PACK_AB_MERGE_C R15, RZ, R15, RZ ;  /* 0x0000000fff0f723e */ /* 0x000fca00048070ff */
[----:B------:R3:W-:Y:S01]  /*4ab80*/  @!P1 STG.E.U8 desc[UR4][R16.64+0x99], R15 ;  /* 0x0000990f10009986 */ /* 0x0007e2000c101104 */
[----:B------:R-:W-:-:S04]  /*4ab90*/  @!P4 IADD3 R64, P1, P2, R3, R14, R9 ;  /* 0x0000000e0340c210 */ /* 0x000fc80007a3e009 */
[----:B------:R-:W-:Y:S02]  /*4aba0*/  @!P4 IADD3.X R57, R2, R29, R8, P1, P2 ;  /* 0x0000001d0239c210 */ /* 0x000fe40000fe4408 */
[----:B------:R-:W-:-:S04]  /*4abb0*/  @!P3 IADD3 R56, P1, P2, R3, R14, R9 ;  /* 0x0000000e0338b210 */ /* 0x000fc80007a3e009 */
[----:B------:R-:W-:Y:S02]  /*4abc0*/  @!P3 IADD3.X R53, R2, R29, R8, P1, P2 ;  /* 0x0000001d0235b210 */ /* 0x000fe40000fe4408 */
[----:B------:R-:W-:Y:S01]  /*4abd0*/  ISETP.LT.OR P1, PT, R28, 0xe1, !P0 ;  /* 0x000000e11c00780c */ /* 0x000fe20004721670 */
[----:B---3--:R-:W-:Y:S01]  /*4abe0*/  FMUL R15, R51, UR61 ;  /* 0x0000003d330f7c20 */ /* 0x008fe20008400000 */
[----:B------:R-:W-:Y:S02]  /*4abf0*/  FMUL R16, R211, UR61 ;  /* 0x0000003dd3107c20 */ /* 0x000fe40008400000 */
[----:B------:R-:W2:Y:S02]  /*4ac00*/  LDL.LU R211, [R1+0x5c8] ;  /* 0x0005c80001d37983 */ /* 0x000ea40000300800 */
[----:B------:R-:W-:-:S05]  /*4ac10*/  F2FP.SATFINITE.E4M3.F32.PACK_AB_MERGE_C R15, RZ, R15, RZ ;  /* 0x0000000fff0f723e */ /* 0x000fca00048070ff */
[----:B------:R0:W-:Y:S02]  /*4ac20*/  @!P5 STG.E.U8 desc[UR4][R208.64+0x98], R15 ;  /* 0x0000980fd000d986 */ /* 0x0001e4000c101104 */
[----:B------:R-:W-:-:S04]  /*4ac30*/  @!P1 IADD3 R52, P2, P5, R3, R14, R11 ;  /* 0x0000000e03349210 */ /* 0x000fc80007d5e00b */
[----:B------:R-:W-:Y:S02]  /*4ac40*/  @!P1 IADD3.X R51, R2, R29, R10, P2, P5 ;  /* 0x0000001d02339210 */ /* 0x000fe400017ea40a */
[----:B------:R-:W-:Y:S01]  /*4ac50*/  ISETP.LT.OR P2, PT, R28, 0xe2, !P0 ;  /* 0x000000e21c00780c */ /* 0x000fe20004741670 */
[----:B0-----:R-:W-:-:S05]  /*4ac60*/  FMUL R15, R50, UR61 ;  /* 0x0000003d320f7c20 */ /* 0x001fca0008400000 */
[----:B------:R-:W-:-:S05]  /*4ac70*/  F2FP.SATFINITE.E4M3.F32.PACK_AB_MERGE_C R15, RZ, R15, RZ ;  /* 0x0000000fff0f723e */ /* 0x000fca00048070ff */
[----:B------:R0:W-:Y:S02]  /*4ac80*/  @!P6 STG.E.U8 desc[UR4][R188.64+0x99], R15 ;  /* 0x0000990fbc00e986 */ /* 0x0001e4000c101104 */
[----:B------:R-:W-:Y:S02]  /*4ac90*/  @!P2 IADD3 R50, P5, P6, R3, R14, R11 ;  /* 0x0000000e0332a210 */ /* 0x000fe40007ebe00b */
[----:B------:R-:W-:Y:S02]  /*4aca0*/  F2FP.SATFINITE.E4M3.F32.PACK_AB_MERGE_C R16, RZ, R16, RZ ;  /* 0x00000010ff10723e */ /* 0x000fe400048070ff */
[----:B0-----:R-:W-:Y:S02]  /*4acb0*/  @!P2 IADD3.X R15, R2, R29, R10, P5, P6 ;  /* 0x0000001d020fa210 */ /* 0x001fe40002fec40a */
[----:B------:R-:W-:-:S13]  /*4acc0*/  LOP3.LUT P5, RZ, R6, 0x80000000, RZ, 0xc0, !PT ;  /* 0x8000000006ff7812 */ /* 0x000fda00078ac0ff */
[----:B------:R0:W-:Y:S02]  /*4acd0*/  @!P5 STG.E.U8 desc[UR4][R202.64+0x90], R16 ;  /* 0x00009010ca00d986 */ /* 0x0001e4000c101104 */
[----:B0-----:R-:W-:Y:S02]  /*4ace0*/  FMUL R16, R220, UR61 ;  /* 0x0000003ddc107c20 */ /* 0x001fe40008400000 */
[----:B------:R-:W3:Y:S01]  /*4acf0*/  LDL.LU R220, [R1+0x5cc] ;  /* 0x0005cc0001dc7983 */ /* 0x000ee20000300800 */
[----:B------:R-:W-:Y:S02]  /*4ad00*/  LOP3.LUT R12, R12, 0xfffffffb, RZ, 0xc0, !PT ;  /* 0xfffffffb0c0c7812 */ /* 0x000fe400078ec0ff */
[----:B------:R-:W-:Y:S01]  /*4ad10*/  LOP3.LUT R0, R0, 0xfffffffd, RZ, 0xc0, !PT ;  /* 0xfffffffd00007812 */ /* 0x000fe200078ec0ff */
[----:B----4-:R-:W-:Y:S01]  /*4ad20*/  FMUL R68, R68, UR61 ;  /* 0x0000003d44447c20 */ /* 0x010fe20008400000 */
[----:B------:R-:W-:Y:S01]  /*4ad30*/  @P3 LOP3.LUT R12, R12, 0x4, RZ, 0xfc, !PT ;  /* 0x000000040c0c3812 */ /* 0x000fe200078efcff */
[----:B------:R-:W4:Y:S03]  /*4ad40*/  LDL.LU R189, [R1+0x5d0] ;  /* 0x0005d00001bd7983 */ /* 0x000f260000300800 */
[----:B------:R-:W-:-:S04]  /*4ad50*/  LOP3.LUT R12, R12, 0xfffffff7, RZ, 0xc0, !PT ;  /* 0xfffffff70c0c7812 */ /* 0x000fc800078ec0ff */
[----:B------:R-:W-:-:S04]  /*4ad60*/  @P1 LOP3.LUT R12, R12, 0x8, RZ, 0xfc, !PT ;  /* 0x000000080c0c1812 */ /* 0x000fc800078efcff */
[----:B------:R-:W-:-:S04]  /*4ad70*/  LOP3.LUT R12, R12, 0xffffffef, RZ, 0xc0, !PT ;  /* 0xffffffef0c0c7812 */ /* 0x000fc800078ec0ff */
[----:B------:R-:W-:-:S04]  /*4ad80*/  @P0 LOP3.LUT R12, R12, 0x10, RZ, 0xfc, !PT ;  /* 0x000000100c0c0812 */ /* 0x000fc800078efcff */
[----:B------:R-:W-:Y:S02]  /*4ad90*/  LOP3.LUT R12, R12, 0xffffffdf, RZ, 0xc0, !PT ;  /* 0xffffffdf0c0c7812 */ /* 0x000fe400078ec0ff */
[----:B------:R-:W-:Y:S02]  /*4ada0*/  @P4 LOP3.LUT R0, R0, 0x2, RZ, 0xfc, !PT ;  /* 0x0000000200004812 */ /* 0x000fe400078efcff */
[----:B------:R-:W-:Y:S02]  /*4adb0*/  LOP3.LUT P4, RZ, R6, 0x20000000, RZ, 0xc0, !PT ;  /* 0x2000000006ff7812 */ /* 0x000fe4000788c0ff */
[----:B------:R-:W-:Y:S02]  /*4adc0*/  @P2 LOP3.LUT R12, R12, 0x20, RZ, 0xfc, !PT ;  /* 0x000000200c0c2812 */ /* 0x000fe400078efcff */
[----:B------:R-:W-:Y:S02]  /*4add0*/  LOP3.LUT P2, RZ, R4, 0x1000, RZ, 0xc0, !PT ;  /* 0x0000100004ff7812 */ /* 0x000fe4000784c0ff */
[----:B------:R-:W-:-:S07]  /*4ade0*/  F2FP.SATFINITE.E4M3.F32.PACK_AB_MERGE_C R16, RZ, R16, RZ ;  /* 0x00000010ff10723e */ /* 0x000fce00048070ff */
[----:B------:R0:W-:Y:S04]  /*4adf0*/  @!P4 STG.E.U8 desc[UR4][R182.64+0x91], R16 ;  /* 0x00009110b600c986 */ /* 0x0001e8000c101104 */
[----:B0-----:R-:W0:Y:S01]  /*4ae00*/  @!P2 LDC.64 R16, c[0x0][0x5c0] ;  /* 0x00017000ff10ab82 */ /* 0x001e220000000a00 */
[----:B------:R-:W-:Y:S02]  /*4ae10*/  F2FP.SATFINITE.E4M3.F32.PACK_AB_MERGE_C R68, RZ, R68, RZ ;  /* 0x00000044ff44723e */ /* 0x000fe400048070ff */
[----:B------:R-:W-:Y:S02]  /*4ae20*/  LOP3.LUT P6, RZ, R4, 0x800, RZ, 0xc0, !PT ;  /* 0x0000080004ff7812 */ /* 0x000fe400078cc0ff */
[----:B0-----:R-:W-:-:S05]  /*4ae30*/  @!P2 IADD3 R16, P5, R97, R16, RZ ;  /* 0x000000106110a210 */ /* 0x001fca0007fbe0ff */
[----:B------:R-:W-:-:S05]  /*4ae40*/  @!P2 IMAD.X R17, R122, 0x1, R17, P5 ;  /* 0x000000017a11a824 */ /* 0x000fca00028e0611 */
[----:B------:R0:W-:Y:S02]  /*4ae50*/  @!P2 STG.E.U8 desc[UR4][R16.64+0x90], R68 ;  /* 0x000090441000a986 */ /* 0x0001e4000c101104 */
[----:B0-----:R-:W-:Y:S01]  /*4ae60*/  FMUL R68, R221, UR61 ;  /* 0x0000003ddd447c20 */ /* 0x001fe20008400000 */
[----:B------:R-:W0:Y:S01]  /*4ae70*/  @!P6 LDC.64 R16, c[0x0][0x5c0] ;  /* 0x00017000ff10eb82 */ /* 0x000e220000000a00 */
[----:B------:R-:W4:Y:S04]  /*4ae80*/  LDL.LU R221, [R1+0x5d4] ;  /* 0x0005d40001dd7983 */ /* 0x000f280000300800 */
[----:B------:R-:W4:Y:S01]  /*4ae90*/  LDL.LU R208, [R1+0x5d8] ;  /* 0x0005d80001d07983 */ /* 0x000f220000300800 */
[----:B------:R-:W-:Y:S02]  /*4aea0*/  F2FP.SATFINITE.E4M3.F32.PACK_AB_MERGE_C R68, RZ, R68, RZ ;  /* 0x00000044ff44723e */ /* 0x000fe400048070ff */
[----:B------:R-:W-:-:S02]  /*4aeb0*/  LOP3.LUT P0, RZ, R6, 0x4000000, RZ, 0xc0, !PT ;  /* 0x0400000006ff7812 */ /* 0x000fc4000780c0ff */
[----:B0-----:R-:W-:-:S05]  /*4aec0*/  @!P6 IADD3 R16, P5, R123, R16, RZ ;  /* 0x000000107b10e210 */ /* 0x001fca0007fbe0ff */
[----:B------:R-:W-:-:S05]  /*4aed0*/  @!P6 IMAD.X R17, R124, 0x1, R17, P5 ;  /* 0x000000017c11e824 */ /* 0x000fca00028e0611 */
[----:B------:R0:W-:Y:S02]  /*4aee0*/  @!P6 STG.E.U8 desc[UR4][R16.64+0x91], R68 ;  /* 0x000091441000e986 */ /* 0x0001e4000c101104 */
[----:B0-----:R-:W-:-:S05]  /*4aef0*/  FMUL R16, R210, UR61 ;  /* 0x0000003dd2107c20 */ /* 0x001fca0008400000 */
[----:B------:R-:W-:-:S05]  /*4af00*/  F2FP.SATFINITE.E4M3.F32.PACK_AB_MERGE_C R16, RZ, R16, RZ ;  /* 0x00000010ff10723e */ /* 0x000fca00048070ff */
[----:B------:R2:W-:Y:S02]  /*4af10*/  @!P0 STG.E.U8 desc[UR4][R172.64+0x98], R16 ;  /* 0x00009810ac008986 */ /* 0x0005e4000c101104 */
[----:B--2---:R-:W-:Y:S02]  /*4af20*/  FMUL R16, R211, UR61 ;  /* 0x0000003dd3107c20 */ /* 0x004fe40008400000 */
[----:B------:R-:W2:Y:S04]  /*4af30*/  LDL.LU R211, [R1+0x5dc] ;  /* 0x0005dc0001d37983 */ /* 0x000ea80000300800 */
[----:B------:R-:W2:Y:S04]  /*4af40*/  LDL.LU R209, [R1+0x5e0] ;  /* 0x0005e00001d17983 */ /* 0x000ea80000300800 */
[----:B------:R-:W2:Y:S01]  /*4af50*/  LDL.LU R210, [R1+0x5e4] ;  /* 0x0005e40001d27983 */ /* 0x000ea20000300800 */
[----:B---3--:R-:W-:-:S03]  /*4af60*/  FMUL R68, R220, UR61 ;  /* 0x0000003ddc447c20 */ /* 0x008fc60008400000 */
[----:B------:R-:W3:Y:S01]  /*4af70*/  LDL.LU R220, [R1+0x5e8] ;  /* 0x0005e80001dc7983 */ /* 0x000ee20000300800 */
[----:B------:R-:W-:Y:S02]  /*4af80*/  LOP3.LUT P1, RZ, R6, 0x2000000, RZ, 0xc0, !PT ;  /* 0x0200000006ff7812 */ /* 0x000fe4000782c0ff */
[----:B------:R-:W-:Y:S02]  /*4af90*/  LOP3.LUT P3, RZ, R4, 0x400, RZ, 0xc0, !PT ;  /* 0x0000040004ff7812 */ /* 0x000fe4000786c0ff */
[----:B------:R-:W-:-:S09]  /*4afa0*/  F2FP.SATFINITE.E4M3.F32.PACK_AB_MERGE_C R16, RZ, R16, RZ ;  /* 0x00000010ff10723e */ /* 0x000fd200048070ff */
[----:B------:R0:W-:Y:S02]  /*4afb0*/  @!P1 STG.E.U8 desc[UR4][R164.64+0x99], R16 ;  /* 0x00009910a4009986 */ /* 0x0001e4000c101104 */
[----:B0-----:R-:W0:Y:S01]  /*4afc0*/  @!P3 LDC.64 R16, c[0x0][0x5c0] ;  /* 0x00017000ff10bb82 */ /* 0x001e220000000a00 */
[----:B------:R-:W-:Y:S02]  /*4afd0*/  LOP3.LUT P4, RZ, R4, 0x200, RZ, 0xc0, !PT ;  /* 0x0000020004ff7812 */ /* 0x000fe4000788c0ff */
[----:B------:R-:W-:Y:S02]  /*4afe0*/  F2FP.SATFINITE.E4M3.F32.PACK_AB_MERGE_C R68, RZ, R68, RZ ;  /* 0x00000044ff44723e */ /* 0x000fe400048070ff */
[----:B0-----:R-:W-:-:S05]  /*4aff0*/  @!P3 IADD3 R16, P5, R125, R16, RZ ;  /* 0x000000107d10b210 */ /* 0x001fca0007fbe0ff */
[----:B------:R-:W-:-:S05]  /*4b000*/  @!P3 IMAD.X R17, R130, 0x1, R17, P5 ;  /* 0x000000018211b824 */ /* 0x000fca00028e0611 */
[----:B------:R0:W-:Y:S02]  /*4b010*/  @!P3 STG.E.U8 desc[UR4][R16.64+0x98], R68 ;  /* 0x000098441000b986 */ /* 0x0001e4000c101104 */
[----:B0-----:R-:W0:Y:S01]  /*4b020*/  @!P4 LDC.64 R16, c[0x0][0x5c0] ;  /* 0x00017000ff10cb82 */ /* 0x001e220000000a00 */
[----:B----4-:R-:W-:-:S05]  /*4b030*/  FMUL R68, R189, UR61 ;  /* 0x0000003dbd447c20 */ /* 0x010fca0008400000 */
[----:B------:R-:W-:Y:S02]  /*4b040*/  F2FP.SATFINITE.E4M3.F32.PACK_AB_MERGE_C R68, RZ, R68, RZ ;  /* 0x00000044ff44723e */ /* 0x000fe400048070ff */
[----:B------:R-:W-:Y:S02]  /*4b050*/  LOP3.LUT P2, RZ, R4, 0x100, RZ, 0xc0, !PT ;  /* 0x0000010004ff7812 */ /* 0x000fe4000784c0ff */
[----:B0-----:R-:W-:-:S05]  /*4b060*/  @!P4 IADD3 R16, P5, R69, R16, RZ ;  /* 0x000000104510c210 */ /* 0x001fca0007fbe0ff */
[----:B------:R-:W-:-:S05]  /*4b070*/  @!P4 IMAD.X R17, R131, 0x1, R17, P5 ;  /* 0x000000018311c824 */ /* 0x000fca00028e0611 */
[----:B------:R0:W-:Y:S02]  /*4b080*/  @!P4 STG.E.U8 desc[UR4][R16.64+0x99], R68 ;  /* 0x000099441000c986 */ /* 0x0001e4000c101104 */
[----:B0-----:R-:W-:Y:S02]  /*4b090*/  FMUL R16, R221, UR61 ;  /* 0x0000003ddd107c20 */ /* 0x001fe40008400000 */
[----:B------:R-:W4:Y:S01]  /*4b0a0*/  LDL.LU R221, [R1+0x5ec] ;  /* 0x0005ec0001dd7983 */ /* 0x000f220000300800 */
[----:B------:R-:W-:-:S04]  /*4b0b0*/  LOP3.LUT R12, R12, 0xfffff7ff, RZ, 0xc0, !PT ;  /* 0xfffff7ff0c0c7812 */ /* 0x000fc800078ec0ff */
[----:B------:R-:W-:Y:S02]  /*4b0c0*/  @P2 LOP3.LUT R12, R12, 0x800, RZ, 0xfc, !PT ;  /* 0x000008000c0c2812 */ /* 0x000fe400078efcff */
[C---:B------:R-:W-:Y:S02]  /*4b0d0*/  LOP3.LUT P2, RZ, R6.reuse, 0x1000000, RZ, 0xc0, !PT ;  /* 0x0100000006ff7812 */ /* 0x040fe4000784c0ff */
[----:B------:R-:W-:Y:S02]  /*4b0e0*/  F2FP.SATFINITE.E4M3.F32.PACK_AB_MERGE_C R16, RZ, R16, RZ ;  /* 0x00000010ff10723e */ /* 0x000fe400048070ff */
[----:B------:R-:W-:-:S09]  /*4b0f0*/  LOP3.LUT P5, RZ, R6, 0x800000, RZ, 0xc0, !PT ;  /* 0x0080000006ff7812 */ /* 0x000fd200078ac0ff */
[----:B------:R0:W-:Y:S01]  /*4b100*/  @!P2 STG.E.U8 desc[UR4][R198.64+0x90], R16 ;  /* 0x00009010c600a986 */ /* 0x0001e2000c101104 */
[----:B------:R-:W-:Y:S01]  /*4b110*/  LOP3.LUT P2, RZ, R12, 0x800, RZ, 0xc0, !PT ;  /* 0x000008000cff7812 */ /* 0x000fe2000784c0ff */
[----:B0-----:R-:W-:-:S05]  /*4b120*/  FMUL R16, R208, UR61 ;  /* 0x0000003dd0107c20 */ /* 0x001fca0008400000 */
[----:B------:R-:W-:-:S05]  /*4b130*/  F2FP.SATFINITE.E4M3.F32.PACK_AB_MERGE_C R16, RZ, R16, RZ ;  /* 0x00000010ff10723e */ /* 0x000fca00048070ff */
[----:B------:R0:W-:Y:S02]  /*4b140*/  @!P5 STG.E.U8 desc[UR4][R180.64+0x91], R16 ;  /* 0x00009110b400d986 */ /* 0x0001e4000c101104 */
[----:B0-----:R-:W0:Y:S01]  /*4b150*/  @!P2 LDC.64 R16, c[0x0][0x5c0] ;  /* 0x00017000ff10ab82 */ /* 0x001e220000000a00 */
[----:B------:R-:W-:Y:S02]  /*4b160*/  LOP3.LUT P6, RZ, R4, 0x40, RZ, 0xc0, !PT ;  /* 0x0000004004ff7812 */ /* 0x000fe400078cc0ff */
[----:B0-----:R-:W-:-:S05]  /*4b170*/  @!P2 IADD3 R16, P5, R138, R16, RZ ;  /* 0x000000108a10a210 */ /* 0x001fca0007fbe0ff */
[----:B------:R-:W-:Y:S02]  /*4b180*/  @!P2 IMAD.X R17, R146, 0x1, R17, P5 ;  /* 0x000000019211a824 */ /* 0x000fe400028e0611 */
[----:B--2---:R-:W-:Y:S02]  /*4b190*/  FMUL R68, R211, UR61 ;  /* 0x0000003dd3447c20 */ /* 0x004fe40008400000 */
[----:B------:R-:W2:Y:S03]  /*4b1a0*/  LDL.LU R211, [R1+0x5f0] ;  /* 0x0005f00001d37983 */ /* 0x000ea60000300800 */
[----:B------:R-:W-:-:S05]  /*4b1b0*/  F2FP.SATFINITE.E4M3.F32.PACK_AB_MERGE_C R68, RZ, R68, RZ ;  /* 0x00000044ff44723e */ /* 0x000fca00048070ff */
[----:B------:R0:W-:Y:S02]  /*4b1c0*/  @!P2 STG.E.U8 desc[UR4][R16.64+0x90], R68 ;  /* 0x000090441000a986 */ /* 0x0001e4000c101104 */
[----:B0-----:R-:W0:Y:S01]  /*4b1d0*/  @!P6 LDC.64 R16, c[0x0][0x5c0] ;  /* 0x00017000ff10eb82 */ /* 0x001e220000000a00 */
[----:B------:R-:W-:Y:S01]  /*4b1e0*/  FMUL R68, R209, UR61 ;  /* 0x0000003dd1447c20 */ /* 0x000fe20008400000 */
[----:B------:R-:W-:Y:S01]  /*4b1f0*/  LOP3.LUT P0, RZ, R6, 0x400000, RZ, 0xc0, !PT ;  /* 0x0040000006ff7812 */ /* 0x000fe2000780c0ff */
[----:B------:R-:W2:Y:S03]  /*4b200*/  LDL.LU R209, [R1+0x5f4] ;  /* 0x0005f40001d17983 */ /* 0x000ea60000300800 */
[----:B------:R-:W-:Y:S02]  /*4b210*/  F2FP.SATFINITE.E4M3.F32.PACK_AB_MERGE_C R68, RZ, R68, RZ ;  /* 0x00000044ff44723e */ /* 0x000fe400048070ff */
[----:B0-----:R-:W-:-:S05]  /*4b220*/  @!P6 IADD3 R16, P5, R135, R16, RZ ;  /* 0x000000108710e210 */ /* 0x001fca0007fbe0ff */
[----:B------:R-:W-:-:S05]  /*4b230*/  @!P6 IMAD.X R17, R139, 0x1, R17, P5 ;  /* 0x000000018b11e824 */ /* 0x000fca00028e0611 */
[----:B------:R0:W-:Y:S02]  /*4b240*/  @!P6 STG.E.U8 desc[UR4][R16.64+0x91], R68 ;  /* 0x000091441000e986 */ /* 0x0001e4000c101104 */
[----:B0-----:R-:W-:-:S05]  /*4b250*/  FMUL R16, R210, UR61 ;  /* 0x0000003dd2107c20 */ /* 0x001fca0008400000 */
[----:B------:R-:W-:-:S05]  /*4b260*/  F2FP.SATFINITE.E4M3.F32.PACK_AB_MERGE_C R16, RZ, R16, RZ ;  /* 0x00000010ff10723e */ /* 0x000fca00048070ff */
[----:B------:R3:W-:Y:S02]  /*4b270*/  @!P0 STG.E.U8 desc[UR4][R178.64+0x98], R16 ;  /* 0x00009810b2008986 */ /* 0x0007e4000c101104 */
[----:B---3--:R-:W-:Y:S02]  /*4b280*/  FMUL R16, R220, UR61 ;  /* 0x0000003ddc107c20 */ /* 0x008fe40008400000 */
[----:B------:R-:W3:Y:S01]  /*4b290*/  LDL.LU R220, [R1+0x5f8] ;  /* 0x0005f80001dc7983 */ /* 0x000ee20000300800 */
[----:B------:R-:W-:Y:S02]  /*4b2a0*/  LOP3.LUT P1, RZ, R6, 0x80000, RZ, 0xc0, !PT ;  /* 0x0008000006ff7812 */ /* 0x000fe4000782c0ff */
[----:B------:R-:W-:Y:S01]  /*4b2b0*/  LOP3.LUT P3, RZ, R4, 0x4, RZ, 0xc0, !PT ;  /* 0x0000000404ff7812 */ /* 0x000fe2000786c0ff */
[----:B------:R-:W3:Y:S01]  /*4b2c0*/  LDL.LU R210, [R1+0x5fc] ;  /* 0x0005fc0001d27983 */ /* 0x000ee20000300800 */
[----:B------:R-:W-:-:S09]  /*4b2d0*/  F2FP.SATFINITE.E4M3.F32.PACK_AB_MERGE_C R16, RZ, R16, RZ ;  /* 0x00000010ff10723e */ /* 0x000fd200048070ff */
[----:B------:R0:W-:Y:S02]  /*4b2e0*/  @!P1 STG.E.U8 desc[UR4][R168.64+0x99], R16 ;  /* 0x00009910a8009986 */ /* 0x0001e4000c101104 */
[----:B0-----:R-:W0:Y:S02]  /*4b2f0*/  @!P3 LDC.64 R16, c[0x0][0x5c0] ;  /* 0x00017000ff10bb82 */ /* 0x001e240000000a00 */
[----:B0-----:R-:W-:Y:S02]  /*4b300*/  @!P3 IADD3 R16, P5, R65, R16, RZ ;  /* 0x000000104110b210 */ /* 0x001fe40007fbe0ff */
[----:B------:R-:W-:-:S03]  /*4b310*/  LOP3.LUT P4, RZ, R0, 0x80000000, RZ, 0xc0, !PT ;  /* 0x8000000000ff7812 */ /* 0x000fc6000788c0ff */
[----:B------:R-:W-:Y:S02]  /*4b320*/  @!P3 IMAD.X R17, R134, 0x1, R17, P5 ;  /* 0x000000018611b824 */ /* 0x000fe400028e0611 */
[----:B----4-:R-:W-:Y:S02]  /*4b330*/  FMUL R65, R221, UR61 ;  /* 0x0000003ddd417c20 */ /* 0x010fe40008400000 */
[----:B------:R-:W4:Y:S03]  /*4b340*/  LDL.LU R221, [R1+0x600] ;  /* 0x0006000001dd7983 */ /* 0x000f260000300800 */
[----:B------:R-:W-:-:S05]  /*4b350*/  F2FP.SATFINITE.E4M3.F32.PACK_AB_MERGE_C R65, RZ, R65, RZ ;  /* 0x00000041ff41723e */ /* 0x000fca00048070ff */
[----:B------:R0:W-:Y:S02]  /*4b360*/  @!P3 STG.E.U8 desc[UR4][R16.64+0x98], R65 ;  /* 0x000098411000b986 */ /* 0x0001e4000c101104 */
[----:B0-----:R-:W0:Y:S01]  /*4b370*/  @!P4 LDC.64 R16, c[0x0][0x5c0] ;  /* 0x00017000ff10cb82 */ /* 0x001e220000000a00 */
[----:B------:R-:W-:Y:S02]  /*4b380*/  ISETP.GE.AND P3, PT, R13, 0x1, PT ;  /* 0x000000010d00780c */ /* 0x000fe40003f66270 */
[----:B0-----:R-:W-:-:S05]  /*4b390*/  @!P4 IADD3 R16, P5, R147, R16, RZ ;  /* 0x000000109310c210 */ /* 0x001fca0007fbe0ff */
[----:B------:R-:W-:Y:S01]  /*4b3a0*/  @!P4 IMAD.X R17, R148, 0x1, R17, P5 ;  /* 0x000000019411c824 */ /* 0x000fe200028e0611 */
[----:B------:R-:W-:Y:S01]  /*4b3b0*/  ISETP.LT.OR P5, PT, R28, 0xa1, !P3 ;  /* 0x000000a11c00780c */ /* 0x000fe20005fa1670 */
[----:B--2---:R-:W-:Y:S02]  /*4b3c0*/  FMUL R65, R211, UR61 ;  /* 0x0000003dd3417c20 */ /* 0x004fe40008400000 */
[----:B------:R-:W2:Y:S03]  /*4b3d0*/  LDL.LU R211, [R1+0x604] ;  /* 0x0006040001d37983 */ /* 0x000ea60000300800 */
[----:B------:R-:W-:Y:S01]  /*4b3e0*/  F2FP.SATFINITE.E4M3.F32.PACK_AB_MERGE_C R65, RZ, R65, RZ ;  /* 0x00000041ff41723e */ /* 0x000fe200048070ff */
[----:B------:R-:W2:Y:S04]  /*4b3f0*/  LDL.LU R208, [R1+0x608] ;  /* 0x0006080001d07983 */ /* 0x000ea80000300800 */
[----:B------:R0:W-:Y:S02]  /*4b400*/  @!P4 STG.E.U8 desc[UR4][R16.64+0x99], R65 ;  /* 0x000099411000c986 */ /* 0x0001e4000c101104 */
[----:B0-----:R-:W0:Y:S01]  /*4b410*/  @!P5 LDC.64 R16, c[0x0][0x5c0] ;  /* 0x00017000ff10db82 */ /* 0x001e220000000a00 */
[----:B------:R-:W-:-:S05]  /*4b420*/  FMUL R65, R209, UR61 ;  /* 0x0000003dd1417c20 */ /* 0x000fca0008400000 */
[----:B------:R-:W-:Y:S02]  /*4b430*/  F2FP.SATFINITE.E4M3.F32.PACK_AB_MERGE_C R65, RZ, R65, RZ ;  /* 0x00000041ff41723e */ /* 0x000fe400048070ff */
[----:B0-----:R-:W-:-:S05]  /*4b440*/  @!P5 IADD3 R16, P6, R14, R16, RZ ;  /* 0x000000100e10d210 */ /* 0x001fca0007fde0ff */
[----:B------:R-:W-:-:S05]  /*4b450*/  @!P5 IMAD.X R17, R29, 0x1, R17, P6 ;  /* 0x000000011d11d824 */ /* 0x000fca00030e0611 */
[----:B------:R3:W-:Y:S02]  /*4b460*/  @!P5 STG.E.U8 desc[UR4][R16.64+0xa0], R65 ;  /* 0x0000a0411000d986 */ /* 0x0007e4000c101104 */
[----:B---3--:R-:W-:Y:S02]  /*4b470*/  FMUL R65, R220, UR61 ;  /* 0x0000003ddc417c20 */ /* 0x008fe40008400000 */
[----:B------:R-:W3:Y:S01]  /*4b480*/  LDL.LU R220, [R1+0x60c] ;  /* 0x00060c0001dc7983 */ /* 0x000ee20000300800 */
[----:B------:R-:W-:-:S13]  /*4b490*/  ISETP.LT.OR P5, PT, R28, 0xa2, !P3 ;  /* 0x000000a21c00780c */ /* 0x000fda0005fa1670 */
[----:B------:R-:W0:Y:S01]  /*4b4a0*/  @!P5 LDC.64 R16, c[0x0][0x5c0] ;  /* 0x00017000ff10db82 */ /* 0x000e220000000a00 */
[----:B------:R-:W-:Y:S02]  /*4b4b0*/  F2FP.SATFINITE.E4M3.F32.PACK_AB_MERGE_C R65, RZ, R65, RZ ;  /* 0x00000041ff41723e */ /* 0x000fe400048070ff */
[----:B------:R-:W-:Y:S02]  /*4b4c0*/  LOP3.LUT P2, RZ, R6, 0x40000, RZ, 0xc0, !PT ;  /* 0x0004000006ff7812 */ /* 0x000fe4000784c0ff */
[----:B0-----:R-:W-:-:S05]  /*4b4d0*/  @!P5 IADD3 R16, P6, R14, R16, RZ ;  /* 0x000000100e10d210 */ /* 0x001fca0007fde0ff */
[----:B------:R-:W-:-:S05]  /*4b4e0*/  @!P5 IMAD.X R17, R29, 0x1, R17, P6 ;  /* 0x000000011d11d824 */ /* 0x000fca00030e0611 */
[----:B------:R0:W-:Y:S02]  /*4b4f0*/  @!P5 STG.E.U8 desc[UR4][R16.64+0xa1], R65 ;  /* 0x0000a1411000d986 */ /* 0x0001e4000c101104 */
[----:B0-----:R-:W-:-:S05]  /*4b500*/  FMUL R16, R210, UR61 ;  /* 0x0000003dd2107c20 */ /* 0x001fca0008400000 */
[----:B------:R-:W-:-:S05]  /*4b510*/  F2FP.SATFINITE.E4M3.F32.PACK_AB_MERGE_C R16, RZ, R16, RZ ;  /* 0x00000010ff10723e */ /* 0x000fca00048070ff */
[----:B------:R4:W-:Y:S02]  /*4b520*/  @!P2 STG.E.U8 desc[UR4][R206.64+0xa0], R16 ;  /* 0x0000a010ce00a986 */ /* 0x0009e4000c101104 */
[----:B----4-:R-:W-:Y:S02]  /*4b530*/  FMUL R16, R221, UR61 ;  /* 0x0000003ddd107c20 */ /* 0x010fe40008400000 */
[----:B------:R-:W4:Y:S01]  /*4b540*/  LDL.LU R221, [R1+0x610] ;  /* 0x0006100001dd7983 */ /* 0x000f220000300800 */
[----:B------:R-:W-:Y:S02]  /*4b550*/  LOP3.LUT P1, RZ, R6, 0x10000, RZ, 0xc0, !PT ;  /* 0x0001000006ff7812 */ /* 0x000fe4000782c0ff */
[----:B------:R-:W-:Y:S01]  /*4b560*/  ISETP.LT.OR P5, PT, R28, 0xa9, !P3 ;  /* 0x000000a91c00780c */ /* 0x000fe20005fa1670 */
[----:B------:R-:W4:Y:S01]  /*4b570*/  LDL.LU R209, [R1+0x614] ;  /* 0x0006140001d17983 */ /* 0x000f220000300800 */
[----:B------:R-:W-:-:S03]  /*4b580*/  F2FP.SATFINITE.E4M3.F32.PACK_AB_MERGE_C R16, RZ, R16, RZ ;  /* 0x00000010ff10723e */ /* 0x000fc600048070ff */
[----:B------:R-:W4:Y:S06]  /*4b590*/  LDL.LU R210, [R1+0x618] ;  /* 0x0006180001d27983 */ /* 0x000f2c0000300800 */
[----:B------:R0:W-:Y:S02]  /*4b5a0*/  @!P1 STG.E.U8 desc[UR4][R216.64+0xa1], R16 ;  /* 0x0000a110d8009986 */ /* 0x0001e4000c101104 */
[----:B0-----:R-:W0:Y:S02]  /*4b5b0*/  @!P5 LDC.64 R16, c[0x0][0x5c0] ;  /* 0x00017000ff10db82 */ /* 0x001e240000000a00 */
[----:B0-----:R-:W-:-:S05]  /*4b5c0*/  @!P5 IADD3 R16, P6, R14, R16, RZ ;  /* 0x000000100e10d210 */ /* 0x001fca0007fde0ff */
[----:B------:R-:W-:Y:S02]  /*4b5d0*/  @!P5 IMAD.X R17, R29, 0x1, R17, P6 ;  /* 0x000000011d11d824 */ /* 0x000fe400030e0611 */
[----:B--2---:R-:W-:Y:S02]  /*4b5e0*/  FMUL R65, R211, UR61 ;  /* 0x0000003dd3417c20 */ /* 0x004fe40008400000 */
[----:B------:R-:W2:Y:S03]  /*4b5f0*/  LDL.LU R211, [R1+0x61c] ;  /* 0x00061c0001d37983 */ /* 0x000ea60000300800 */
[----:B------:R-:W-:-:S05]  /*4b600*/  F2FP.SATFINITE.E4M3.F32.PACK_AB_MERGE_C R65, RZ, R65, RZ ;  /* 0x00000041ff41723e */ /* 0x000fca00048070ff */
[----:B------:R0:W-:Y:S01]  /*4b610*/  @!P5 STG.E.U8 desc[UR4][R16.64+0xa8], R65 ;  /* 0x0000a8411000d986 */ /* 0x0001e2000c101104 */
[----:B------:R-:W-:-:S13]  /*4b620*/  ISETP.LT.OR P5, PT, R28, 0xaa, !P3 ;  /* 0x000000aa1c00780c */ /* 0x000fda0005fa1670 */
        /* <DEDUP_REMOVED lines=8> */
[----:B------:R-:W-:Y:S02]  /*4b6b0*/  LOP3.LUT P0, RZ, R6, 0x20000, RZ, 0xc0, !PT ;  /* 0x0002000006ff7812 */ /* 0x000fe4000780c0ff */
[----:B------:R-:W-:-:S11]  /*4b6c0*/  F2FP.SATFINITE.E4M3.F32.PACK_AB_MERGE_C R16, RZ, R16, RZ ;  /* 0x00000010ff10723e */ /* 0x000fd600048070ff */
[----:B------:R4:W-:Y:S01]  /*4b6d0*/  @!P0 STG.E.U8 desc[UR4][R234.64+0xa8], R16 ;  /* 0x0000a810ea008986 */ /* 0x0009e2000c101104 */
[C---:B------:R-:W-:Y:S02]  /*4b6e0*/  LOP3.LUT P4, RZ, R6.reuse, 0x8000, RZ, 0xc0, !PT ;  /* 0x0000800006ff7812 */ /* 0x040fe4000788c0ff */
[----:B------:R-:W-:Y:S02]  /*4b6f0*/  LOP3.LUT P5, RZ, R6, 0x2000, RZ, 0xc0, !PT ;  /* 0x0000200006ff7812 */ /* 0x000fe400078ac0ff */
[----:B------:R-:W-:Y:S01]  /*4b700*/  LOP3.LUT R12, R12, 0xfffffdff, RZ, 0xc0, !PT ;  /* 0xfffffdff0c0c7812 */ /* 0x000fe200078ec0ff */
[----:B----4-:R-:W-:Y:S02]  /*4b710*/  FMUL R16, R221, UR61 ;  /* 0x0000003ddd107c20 */ /* 0x010fe40008400000 */
[----:B------:R-:W4:Y:S03]  /*4b720*/  LDL.LU R221, [R1+0x624] ;  /* 0x0006240001dd7983 */ /* 0x000f260000300800 */
[----:B------:R-:W-:-:S05]  /*4b730*/  F2FP.SATFINITE.E4M3.F32.PACK_AB_MERGE_C R16, RZ, R16, RZ ;  /* 0x00000010ff10723e */ /* 0x000fca00048070ff */
[----:B------:R0:W-:Y:S02]  /*4b740*/  @!P4 STG.E.U8 desc[UR4][R226.64+0xa9], R16 ;  /* 0x0000a910e200c986 */ /* 0x0001e4000c101104 */
[----:B0-----:R-:W-:Y:S02]  /*4b750*/  FMUL R16, R209, UR61 ;  /* 0x0000003dd1107c20 */ /* 0x001fe40008400000 */
[----:B------:R-:W4:Y:S03]  /*4b760*/  LDL.LU R209, [R1+0x628] ;  /* 0x0006280001d17983 */ /* 0x000f260000300800 */
[----:B------:R-:W-:Y:S02]  /*4b770*/  F2FP.SATFINITE.E4M3.F32.PACK_AB_MERGE_C R16, RZ, R16, RZ ;  /* 0x00000010ff10723e */ /* 0x000fe400048070ff */
[----:B------:R-:W-:Y:S02]  /*4b780*/  @P3 LOP3.LUT R12, R12, 0x200, RZ, 0xfc, !PT ;  /* 0x000002000c0c3812 */ /* 0x000fe400078efcff */
[----:B------:R-:W-:Y:S01]  /*4b790*/  LOP3.LUT P3, RZ, R4, 0x80, RZ, 0xc0, !PT ;  /* 0x0000008004ff7812 */ /* 0x000fe2000786c0ff */
[----:B------:R0:W-:Y:S01]  /*4b7a0*/  @!P5 STG.E.U8 desc[UR4][R196.64+0xa0], R16 ;  /* 0x0000a010c400d986 */ /* 0x0001e2000c101104 */
[----:B------:R-:W-:Y:S01]  /*4b7b0*/  LOP3.LUT P1, RZ, R6, 0x1000, RZ, 0xc0, !PT ;  /* 0x0000100006ff7812 */ /* 0x000fe2000782c0ff */
[----:B0-----:R-:W-:-:S02]  /*4b7c0*/  FMUL R16, R210, UR61 ;  /* 0x0000003dd2107c20 */ /* 0x001fc40008400000 */
[----:B------:R-:W4:Y:S03]  /*4b7d0*/  LDL.LU R210, [R1+0x62c] ;  /* 0x00062c0001d27983 */ /* 0x000f260000300800 */
[----:B------:R-:W-:-:S05]  /*4b7e0*/  F2FP.SATFINITE.E4M3.F32.PACK_AB_MERGE_C R65, RZ, R16, RZ ;  /* 0x00000010ff41723e */ /* 0x000fca00048070ff */
[----:B------:R-:W0:Y:S02]  /*4b7f0*/  @!P3 LDC.64 R16, c[0x0][0x5c0] ;  /* 0x00017000ff10bb82 */ /* 0x000e240000000a00 */
[----:B------:R2:W-:Y:S01]  /*4b800*/  @!P1 STG.E.U8 desc[UR4][R200.64+0xa1], R65 ;  /* 0x0000a141c8009986 */ /* 0x0005e2000c101104 */
        /* <DEDUP_REMOVED lines=8> */
[----:B------:R-:W-:-:S13]  /*4b890*/  LOP3.LUT P6, RZ, R4, 0x20, RZ, 0xc0, !PT ;  /* 0x0000002004ff7812 */ /* 0x000fda00078cc0ff */
[----:B------:R-:W0:Y:S01]  /*4b8a0*/  @!P6 LDC.64 R16, c[0x0][0x5c0] ;  /* 0x00017000ff10eb82 */ /* 0x000e220000000a00 */
[----:B------:R-:W-:Y:S02]  /*4b8b0*/  F2FP.SATFINITE.E4M3.F32.PACK_AB_MERGE_C R65, RZ, R65, RZ ;  /* 0x00000041ff41723e */ /* 0x000fe400048070ff */
[----:B0-----:R-:W-:-:S05]  /*4b8c0*/  @!P6 IADD3 R16, P5, R152, R16, RZ ;  /* 0x000000109810e210 */ /* 0x001fca0007fbe0ff */
[----:B------:R-:W-:-:S05]  /*4b8d0*/  @!P6 IMAD.X R17, R154, 0x1, R17, P5 ;  /* 0x000000019a11e824 */ /* 0x000fca00028e0611 */
[----:B------:R4:W-:Y:S01]  /*4b8e0*/  @!P6 STG.E.U8 desc[UR4][R16.64+0xa1], R65 ;  /* 0x0000a1411000e986 */ /* 0x0009e2000c101104 */
[C---:B------:R-:W-:Y:S02]  /*4b8f0*/  LOP3.LUT P2, RZ, R6.reuse, 0x800, RZ, 0xc0, !PT ;  /* 0x0000080006ff7812 */ /* 0x040fe4000784c0ff */
[----:B------:R-:W-:Y:S02]  /*4b900*/  LOP3.LUT P0, RZ, R6, 0x400, RZ, 0xc0, !PT ;  /* 0x0000040006ff7812 */ /* 0x000fe4000780c0ff */
[----:B------:R-:W-:Y:S01]  /*4b910*/  LOP3.LUT P4, RZ, R4, 0x2, RZ, 0xc0, !PT ;  /* 0x0000000204ff7812 */ /* 0x000fe2000788c0ff */
[----:B----4-:R-:W-:Y:S02]  /*4b920*/  FMUL R16, R221, UR61 ;  /* 0x0000003ddd107c20 */ /* 0x010fe40008400000 */
[----:B------:R-:W4:Y:S03]  /*4b930*/  LDL.LU R221, [R1+0x638] ;  /* 0x0006380001dd7983 */ /* 0x000f260000300800 */
[----:B------:R-:W-:Y:S01]  /*4b940*/  F2FP.SATFINITE.E4M3.F32.PACK_AB_MERGE_C R16, RZ, R16, RZ ;  /* 0x00000010ff10723e */ /* 0x000fe200048070ff */
[----:B------:R-:W4:Y:S04]  /*4b950*/  LDL.LU R208, [R1+0x63c] ;  /* 0x00063c0001d07983 */ /* 0x000f280000300800 */
[----:B------:R0:W-:Y:S02]  /*4b960*/  @!P2 STG.E.U8 desc[UR4][R224.64+0xa8], R16 ;  /* 0x0000a810e000a986 */ /* 0x0001e4000c101104 */
[----:B0-----:R-:W-:-:S02]  /*4b970*/  FMUL R16, R209, UR61 ;  /* 0x0000003dd1107c20 */ /* 0x001fc40008400000 */
[----:B------:R-:W4:Y:S03]  /*4b980*/  LDL.LU R209, [R1+0x640] ;  /* 0x0006400001d17983 */ /* 0x000f260000300800 */
[----:B------:R-:W-:-:S05]  /*4b990*/  F2FP.SATFINITE.E4M3.F32.PACK_AB_MERGE_C R16, RZ, R16, RZ ;  /* 0x00000010ff10723e */ /* 0x000fca00048070ff */
[----:B------:R0:W-:Y:S02]  /*4b9a0*/  @!P0 STG.E.U8 desc[UR4][R166.64+0xa9], R16 ;  /* 0x0000a910a6008986 */ /* 0x0001e4000c101104 */
[----:B0-----:R-:W0:Y:S01]  /*4b9b0*/  @!P4 LDC.64 R16, c[0x0][0x5c0] ;  /* 0x00017000ff10cb82 */ /* 0x001e220000000a00 */
[----:B------:R-:W-:Y:S01]  /*4b9c0*/  LOP3.LUT P1, RZ, R0, 0x40000000, RZ, 0xc0, !PT ;  /* 0x4000000000ff7812 */ /* 0x000fe2000782c0ff */
[----:B------:R-:W-:Y:S02]  /*4b9d0*/  FMUL R65, R210, UR61 ;  /* 0x0000003dd2417c20 */ /* 0x000fe40008400000 */
[----:B------:R-:W4:Y:S03]  /*4b9e0*/  LDL.LU R210, [R1+0x644] ;  /* 0x0006440001d27983 */ /* 0x000f260000300800 */
[----:B------:R-:W-:Y:S02]  /*4b9f0*/  F2FP.SATFINITE.E4M3.F32.PACK_AB_MERGE_C R65, RZ, R65, RZ ;  /* 0x00000041ff41723e */ /* 0x000fe400048070ff */
[----:B0-----:R-:W-:-:S05]  /*4ba00*/  @!P4 IADD3 R16, P5, R149, R16, RZ ;  /* 0x000000109510c210 */ /* 0x001fca0007fbe0ff */
[----:B------:R-:W-:-:S05]  /*4ba10*/  @!P4 IMAD.X R17, R151, 0x1, R17, P5 ;  /* 0x000000019711c824 */ /* 0x000fca00028e0611 */
[----:B------:R0:W-:Y:S02]  /*4ba20*/  @!P4 STG.E.U8 desc[UR4][R16.64+0xa8], R65 ;  /* 0x0000a8411000c986 */ /* 0x0001e4000c101104 */
        /* <DEDUP_REMOVED lines=9> */
[----:B------:R-:W-:Y:S02]  /*4bac0*/  LOP3.LUT P3, RZ, R0, 0x20000000, RZ, 0xc0, !PT ;  /* 0x2000000000ff7812 */ /* 0x000fe4000786c0ff */
[----:B------:R-:W-:Y:S02]  /*4bad0*/  LOP3.LUT R12, R12, 0xfffffbff, RZ, 0xc0, !PT ;  /* 0xfffffbff0c0c7812 */ /* 0x000fe400078ec0ff */
[----:B------:R-:W-:-:S09]  /*4bae0*/  F2FP.SATFINITE.E4M3.F32.PACK_AB_MERGE_C R16, RZ, R16, RZ ;  /* 0x00000010ff10723e */ /* 0x000fd200048070ff */
[----:B------:R-:W-:Y:S02]  /*4baf0*/  @P3 LOP3.LUT R12, R12, 0x400, RZ, 0xfc, !PT ;  /* 0x000004000c0c3812 */ /* 0x000fe400078efcff */
[C---:B------:R-:W-:Y:S02]  /*4bb00*/  LOP3.LUT P3, RZ, R6.reuse, 0x200, RZ, 0xc0, !PT ;  /* 0x0000020006ff7812 */ /* 0x040fe4000786c0ff */
[----:B------:R-:W-:-:S11]  /*4bb10*/  LOP3.LUT P5, RZ, R6, 0x100, RZ, 0xc0, !PT ;  /* 0x0000010006ff7812 */ /* 0x000fd600078ac0ff */
[----:B------:R4:W-:Y:S01]  /*4bb20*/  @!P3 STG.E.U8 desc[UR4][R218.64+0xa0], R16 ;  /* 0x0000a010da00b986 */ /* 0x0009e2000c101104 */
[----:B------:R-:W-:Y:S02]  /*4bb30*/  LOP3.LUT P3, RZ, R12, 0x400, RZ, 0xc0, !PT ;  /* 0x000004000cff7812 */ /* 0x000fe4000786c0ff */
[----:B------:R-:W-:Y:S01]  /*4bb40*/  LOP3.LUT P6, RZ, R0, 0x8000000, RZ, 0xc0, !PT ;  /* 0x0800000000ff7812 */ /* 0x000fe200078cc0ff */
[----:B----4-:R-:W-:Y:S02]  /*4bb50*/  FMUL R16, R221, UR61 ;  /* 0x0000003ddd107c20 */ /* 0x010fe40008400000 */
[----:B------:R-:W4:Y:S03]  /*4bb60*/  LDL.LU R221, [R1+0x650] ;  /* 0x0006500001dd7983 */ /* 0x000f260000300800 */
[----:B------:R-:W-:-:S05]  /*4bb70*/  F2FP.SATFINITE.E4M3.F32.PACK_AB_MERGE_C R16, RZ, R16, RZ ;  /* 0x00000010ff10723e */ /* 0x000fca00048070ff */
[----:B------:R0:W-:Y:S02]  /*4bb80*/  @!P5 STG.E.U8 desc[UR4][R162.64+0xa1], R16 ;  /* 0x0000a110a200d986 */ /* 0x0001e4000c101104 */
[----:B0-----:R-:W0:Y:S01]  /*4bb90*/  @!P3 LDC.64 R16, c[0x0][0x5c0] ;  /* 0x00017000ff10bb82 */ /* 0x001e220000000a00 */
[----:B------:R-:W-:-:S05]  /*4bba0*/  FMUL R65, R208, UR61 ;  /* 0x0000003dd0417c20 */ /* 0x000fca0008400000 */
[----:B------:R-:W-:Y:S02]  /*4bbb0*/  F2FP.SATFINITE.E4M3.F32.PACK_AB_MERGE_C R65, RZ, R65, RZ ;  /* 0x00000041ff41723e */ /* 0x000fe400048070ff */
[----:B0-----:R-:W-:-:S05]  /*4bbc0*/  @!P3 IADD3 R16, P5, R160, R16, RZ ;  /* 0x00000010a010b210 */ /* 0x001fca0007fbe0ff */
[----:B------:R-:W-:Y:S01]  /*4bbd0*/  @!P3 IMAD.X R17, R174, 0x1, R17, P5 ;  /* 0x00000001ae11b824 */ /* 0x000fe200028e0611 */
[----:B------:R-:W-:-:S13]  /*4bbe0*/  LOP3.LUT P5, RZ, R0, 0x20000000, RZ, 0xc0, !PT ;  /* 0x2000000000ff7812 */ /* 0x000fda00078ac0ff */
[----:B------:R0:W-:Y:S02]  /*4bbf0*/  @!P5 STG.E.U8 desc[UR4][R16.64+0xa0], R65 ;  /* 0x0000a0411000d986 */ /* 0x0001e4000c101104 */
[----:B0-----:R-:W-:Y:S01]  /*4bc00*/  FMUL R65, R209, UR61 ;  /* 0x0000003dd1417c20 */ /* 0x001fe20008400000 */
[----:B------:R-:W0:Y:S01]  /*4bc10*/  @!P6 LDC.64 R16, c[0x0][0x5c0] ;  /* 0x00017000ff10eb82 */ /* 0x000e220000000a00 */
[----:B------:R-:W4:Y:S03]  /*4bc20*/  LDL.LU R209, [R1+0x654] ;  /* 0x0006540001d17983 */ /* 0x000f260000300800 */
        /* <DEDUP_REMOVED lines=24> */
[----:B------:R-:W-:Y:S02]  /*4bdb0*/  LOP3.LUT P3, RZ, R12, 0x200, RZ, 0xc0, !PT ;  /* 0x000002000cff7812 */ /* 0x000fe4000786c0ff */
[----:B0-----:R-:W-:Y:S01]  /*4bdc0*/  @!P1 IADD3 R16, P5, R176, R16, RZ ;  /* 0x00000010b0109210 */ /* 0x001fe20007fbe0ff */
[----:B----4-:R-:W-:Y:S02]  /*4bdd0*/  FMUL R65, R221, UR61 ;  /* 0x0000003ddd417c20 */ /* 0x010fe40008400000 */
[----:B------:R-:W4:Y:S02]  /*4bde0*/  LDL.LU R221, [R1+0x664] ;  /* 0x0006640001dd7983 */ /* 0x000f240000300800 */
[----:B------:R-:W-:Y:S01]  /*4bdf0*/  @!P1 IMAD.X R17, R186, 0x1, R17, P5 ;  /* 0x00000001ba119824 */ /* 0x000fe200028e0611 */
[----:B------:R-:W-:Y:S01]  /*4be00*/  ISETP.LT.OR P5, PT, R28, 0xb1, !P3 ;  /* 0x000000b11c00780c */ /* 0x000fe20005fa1670 */
[----:B------:R-:W4:Y:S01]  /*4be10*/  LDL.LU R208, [R1+0x668] ;  /* 0x0006680001d07983 */ /* 0x000f220000300800 */
[----:B------:R-:W-:-:S05]  /*4be20*/  F2FP.SATFINITE.E4M3.F32.PACK_AB_MERGE_C R65, RZ, R65, RZ ;  /* 0x00000041ff41723e */ /* 0x000fca00048070ff */
[----:B------:R0:W-:Y:S06]  /*4be30*/  @!P1 STG.E.U8 desc[UR4][R16.64+0xa9], R65 ;  /* 0x0000a94110009986 */ /* 0x0001ec000c101104 */
[----:B0-----:R-:W0:Y:S02]  /*4be40*/  @!P5 LDC.64 R16, c[0x0][0x5c0] ;  /* 0x00017000ff10db82 */ /* 0x001e240000000a00 */
[----:B0-----:R-:W-:-:S05]  /*4be50*/  @!P5 IADD3 R16, P6, R14, R16, RZ ;  /* 0x000000100e10d210 */ /* 0x001fca0007fde0ff */
[----:B------:R-:W-:Y:S02]  /*4be60*/  @!P5 IMAD.X R17, R29, 0x1, R17, P6 ;  /* 0x000000011d11d824 */ /* 0x000fe400030e0611 */
[----:B------:R-:W-:-:S05]  /*4be70*/  FMUL R65, R209, UR61 ;  /* 0x0000003dd1417c20 */ /* 0x000fca0008400000 */
[----:B------:R-:W-:-:S05]  /*4be80*/  F2FP.SATFINITE.E4M3.F32.PACK_AB_MERGE_C R65, RZ, R65, RZ ;  /* 0x00000041ff41723e */ /* 0x000fca00048070ff */
[----:B------:R0:W-:Y:S01]  /*4be90*/  @!P5 STG.E.U8 desc[UR4][R16.64+0xb0], R65 ;  /* 0x0000b0411000d986 */ /* 0x0001e2000c101104 */
[----:B------:R-:W-:-:S13]  /*4bea0*/  ISETP.LT.OR P5, PT, R28, 0xb2, !P3 ;  /* 0x000000b21c00780c */ /* 0x000fda0005fa1670 */
        /* <DEDUP_REMOVED lines=8> */
[----:B0-----:R-:W-:-:S05]  /*4bf30*/  FMUL R16, R210, UR61 ;  /* 0x0000003dd2107c20 */ /* 0x001fca0008400000 */
[----:B------:R-:W-:-:S05]  /*4bf40*/  F2FP.SATFINITE.E4M3.F32.PACK_AB_MERGE_C R16, RZ, R16, RZ ;  /* 0x00000010ff10723e */ /* 0x000fca00048070ff */
[----:B------:R3:W-:Y:S02]  /*4bf50*/  @!P2 STG.E.U8 desc[UR4][R158.64+0xb0], R16 ;  /* 0x0000b0109e00a986 */ /* 0x0007e4000c101104 */
[----:B---3--:R-:W-:Y:S02]  /*4bf60*/  FMUL R16, R220, UR61 ;  /* 0x0000003ddc107c20 */ /* 0x008fe40008400000 */
[----:B------:R-:W3:Y:S01]  /*4bf70*/  LDL.LU R220, [R1+0x670] ;  /* 0x0006700001dc7983 */ /* 0x000ee20000300800 */
[----:B------:R-:W-:Y:S02]  /*4bf80*/  LOP3.LUT P4, RZ, R6, 0x8, RZ, 0xc0, !PT ;  /* 0x0000000806ff7812 */ /* 0x000fe4000788c0ff */
[----:B------:R-:W-:Y:S01]  /*4bf90*/  ISETP.LT.OR P5, PT, R28, 0xb9, !P3 ;  /* 0x000000b91c00780c */ /* 0x000fe20005fa1670 */
[----:B------:R-:W3:Y:S01]  /*4bfa0*/  LDL.LU R209, [R1+0x674] ;  /* 0x0006740001d17983 */ /* 0x000ee20000300800 */
[----:B------:R-:W-:-:S03]  /*4bfb0*/  F2FP.SATFINITE.E4M3.F32.PACK_AB_MERGE_C R16, RZ, R16, RZ ;  /* 0x00000010ff10723e */ /* 0x000fc600048070ff */
[----:B------:R-:W3:Y:S06]  /*4bfc0*/  LDL.LU R210, [R1+0x678] ;  /* 0x0006780001d27983 */ /* 0x000eec0000300800 */
[----:B------:R0:W-:Y:S02]  /*4bfd0*/  @!P4 STG.E.U8 desc[UR4][R142.64+0xb1], R16 ;  /* 0x0000b1108e00c986 */ /* 0x0001e4000c101104 */
[----:B0-----:R-:W0:Y:S02]  /*4bfe0*/  @!P5 LDC.64 R16, c[0x0][0x5c0] ;  /* 0x00017000ff10db82 */ /* 0x001e240000000a00 */
[----:B0-----:R-:W-:-:S05]  /*4bff0*/  @!P5 IADD3 R16, P6, R14, R16, RZ ;  /* 0x000000100e10d210 */ /* 0x001fca0007fde0ff */
[----:B------:R-:W-:Y:S02]  /*4c000*/  @!P5 IMAD.X R17, R29, 0x1, R17, P6 ;  /* 0x000000011d11d824 */ /* 0x000fe400030e0611 */
[----:B----4-:R-:W-:Y:S02]  /*4c010*/  FMUL R65, R221, UR61 ;  /* 0x0000003ddd417c20 */ /* 0x010fe40008400000 */
[----:B------:R-:W4:Y:S03]  /*4c020*/  LDL.LU R221, [R1+0x67c] ;  /* 0x00067c0001dd7983 */ /* 0x000f260000300800 */
[----:B------:R-:W-:-:S05]  /*4c030*/  F2FP.SATFINITE.E4M3.F32.PACK_AB_MERGE_C R65, RZ, R65, RZ ;  /* 0x00000041ff41723e */ /* 0x000fca00048070ff */
[----:B------:R0:W-:Y:S01]  /*4c040*/  @!P5 STG.E.U8 desc[UR4][R16.64+0xb8], R65 ;  /* 0x0000b8411000d986 */ /* 0x0001e2000c101104 */
[----:B------:R-:W-:-:S13]  /*4c050*/  ISETP.LT.OR P5, PT, R28, 0xba, !P3 ;  /* 0x000000ba1c00780c */ /* 0x000fda0005fa1670 */
[----:B0-----:R-:W0:Y:S01]  /*4c060*/  @!P5 LDC.64 R16, c[0x0][0x5c0] ;  /* 0x00017000ff10db82 */ /* 0x001e220000000a00 */
[----:B------:R-:W-:Y:S01]  /*4c070*/  FMUL R65, R208, UR61 ;  /* 0x0000003dd0417c20 */ /* 0x000fe20008400000 */
[----:B------:R-:W-:-:S04]  /*4c080*/  LOP3.LUT P0, RZ, R6, 0x1, RZ, 0xc0, !PT ;  /* 0x0000000106ff7812 */ /* 0x000fc8000780c0ff */
[----:B------:R-:W-:Y:S02]  /*4c090*/  F2FP.SATFINITE.E4M3.F32.PACK_AB_MERGE_C R65, RZ, R65, RZ ;  /* 0x00000041ff41723e */ /* 0x000fe400048070ff */
[----:B0-----:R-:W-:-:S05]  /*4c0a0*/  @!P5 IADD3 R16, P6, R14, R16, RZ ;  /* 0x000000100e10d210 */ /* 0x001fca0007fde0ff */
[----:B------:R-:W-:-:S05]  /*4c0b0*/  @!P5 IMAD.X R17, R29, 0x1, R17, P6 ;  /* 0x000000011d11d824 */ /* 0x000fca00030e0611 */
[----:B------:R2:W-:Y:S02]  /*4c0c0*/  @!P5 STG.E.U8 desc[UR4][R16.64+0xb9], R65 ;  /* 0x0000b9411000d986 */ /* 0x0005e4000c101104 */
[----:B--2---:R-:W-:Y:S02]  /*4c0d0*/  FMUL R16, R211, UR61 ;  /* 0x0000003dd3107c20 */ /* 0x004fe40008400000 */
[----:B------:R-:W2:Y:S03]  /*4c0e0*/  LDL.LU R211, [R1+0x680] ;  /* 0x0006800001d37983 */ /* 0x000ea60000300800 */
[----:B------:R-:W-:-:S05]  /*4c0f0*/  F2FP.SATFINITE.E4M3.F32.PACK_AB_MERGE_C R16, RZ, R16, RZ ;  /* 0x00000010ff10723e */ /* 0x000fca00048070ff */
[----:B------:R3:W-:Y:S02]  /*4c100*/  @!P0 STG.E.U8 desc[UR4][R136.64+0xb8], R16 ;  /* 0x0000b81088008986 */ /* 0x0007e4000c101104 */
[----:B---3--:R-:W-:Y:S02]  /*4c110*/  FMUL R16, R220, UR61 ;  /* 0x0000003ddc107c20 */ /* 0x008fe40008400000 */
[----:B------:R-:W3:Y:S01]  /*4c120*/  LDL.LU R220, [R1+0x684] ;  /* 0x0006840001dc7983 */ /* 0x000ee20000300800 */
[C---:B------:R-:W-:Y:S02]  /*4c130*/  LOP3.LUT P1, RZ, R5.reuse, 0x40000000, RZ, 0xc0, !PT ;  /* 0x4000000005ff7812 */ /* 0x040fe4000782c0ff */
[----:B------:R-:W-:Y:S02]  /*4c140*/  F2FP.SATFINITE.E4M3.F32.PACK_AB_MERGE_C R16, RZ, R16, RZ ;  /* 0x00000010ff10723e */ /* 0x000fe400048070ff */
[----:B------:R-:W-:Y:S02]  /*4c150*/  LOP3.LUT P5, RZ, R5, 0x20000000, RZ, 0xc0, !PT ;  /* 0x2000000005ff7812 */ /* 0x000fe400078ac0ff */
[----:B------:R-:W-:-:S07]  /*4c160*/  LOP3.LUT R12, R12, 0xffffff7f, RZ, 0xc0, !PT ;  /* 0xffffff7f0c0c7812 */ /* 0x000fce00078ec0ff */
[----:B------:R0:W-:Y:S01]  /*4c170*/  @!P1 STG.E.U8 desc[UR4][R132.64+0xb9], R16 ;  /* 0x0000b91084009986 */ /* 0x0001e2000c101104 */
[----:B------:R-:W-:Y:S02]  /*4c180*/  @P3 LOP3.LUT R12, R12, 0x80, RZ, 0xfc, !PT ;  /* 0x000000800c0c3812 */ /* 0x000fe400078efcff */
[----:B------:R-:W-:Y:S01]  /*4c190*/  LOP3.LUT P3, RZ, R4, 0x10, RZ, 0xc0, !PT ;  /* 0x0000001004ff7812 */ /* 0x000fe2000786c0ff */
[----:B0-----:R-:W-:Y:S02]  /*4c1a0*/  FMUL R16, R209, UR61 ;  /* 0x0000003dd1107c20 */ /* 0x001fe40008400000 */
[----:B------:R-:W3:Y:S03]  /*4c1b0*/  LDL.LU R209, [R1+0x688] ;  /* 0x0006880001d17983 */ /* 0x000ee60000300800 */
[----:B------:R-:W-:-:S05]  /*4c1c0*/  F2FP.SATFINITE.E4M3.F32.PACK_AB_MERGE_C R16, RZ, R16, RZ ;  /* 0x00000010ff10723e */ /* 0x000fca00048070ff */
[----:B------:R0:W-:Y:S02]  /*4c1d0*/  @!P5 STG.E.U8 desc[UR4][R128.64+0xb0], R16 ;  /* 0x0000b0108000d986 */ /* 0x0001e4000c101104 */
[----:B0-----:R-:W-:Y:S01]  /*4c1e0*/  FMUL R16, R210, UR61 ;  /* 0x0000003dd2107c20 */ /* 0x001fe20008400000 */
[----:B------:R-:W-:Y:S01]  /*4c1f0*/  LOP3.LUT P4, RZ, R5, 0x10000000, RZ, 0xc0, !PT ;  /* 0x1000000005ff7812 */ /* 0x000fe2000788c0ff */
[----:B------:R-:W3:Y:S03]  /*4c200*/  LDL.LU R210, [R1+0x68c] ;  /* 0x00068c0001d27983 */ /* 0x000ee60000300800 */
[----:B------:R-:W-:Y:S02]  /*4c210*/  F2FP.SATFINITE.E4M3.F32.PACK_AB_MERGE_C R65, RZ, R16, RZ ;  /* 0x00000010ff41723e */ /* 0x000fe400048070ff */
[----:B------:R-:W0:Y:S01]  /*4c220*/  @!P3 LDC.64 R16, c[0x0][0x5c0] ;  /* 0x00017000ff10bb82 */ /* 0x000e220000000a00 */
[----:B------:R-:W-:-:S06]  /*4c230*/  LOP3.LUT P6, RZ, R4, 0x1, RZ, 0xc0, !PT ;  /* 0x0000000104ff7812 */ /* 0x000fcc00078cc0ff */
[----:B------:R4:W-:Y:S01]  /*4c240*/  @!P4 STG.E.U8 desc[UR4][R126.64+0xb1], R65 ;  /* 0x0000b1417e00c986 */ /* 0x0009e2000c101104 */
[----:B0-----:R-:W-:-:S05]  /*4c250*/  @!P3 IADD3 R16, P5, R233, R16, RZ ;  /* 0x00000010e910b210 */ /* 0x001fca0007fbe0ff */
[----:B------:R-:W-:Y:S02]  /*4c260*/  @!P3 IMAD.X R17, R237, 0x1, R17, P5 ;  /* 0x00000001ed11b824 */ /* 0x000fe400028e0611 */
[----:B----4-:R-:W-:Y:S02]  /*4c270*/  FMUL R65, R221, UR61 ;  /* 0x0000003ddd417c20 */ /* 0x010fe40008400000 */
[----:B------:R-:W4:Y:S03]  /*4c280*/  LDL.LU R221, [R1+0x690] ;  /* 0x0006900001dd7983 */ /* 0x000f260000300800 */
[----:B------:R-:W-:-:S05]  /*4c290*/  F2FP.SATFINITE.E4M3.F32.PACK_AB_MERGE_C R65, RZ, R65, RZ ;  /* 0x00000041ff41723e */ /* 0x000fca00048070ff */
[----:B------:R0:W-:Y:S02]  /*4c2a0*/  @!P3 STG.E.U8 desc[UR4][R16.64+0xb0], R65 ;  /* 0x0000b0411000b986 */ /* 0x0001e4000c101104 */
[----:B0-----:R-:W0:Y:S02]  /*4c2b0*/  @!P6 LDC.64 R16, c[0x0][0x5c0] ;  /* 0x00017000ff10eb82 */ /* 0x001e240000000a00 */
        /* <DEDUP_REMOVED lines=8> */
[C---:B------:R-:W-:Y:S02]  /*4c340*/  LOP3.LUT P2, RZ, R5.reuse, 0x2000000, RZ, 0xc0, !PT ;  /* 0x0200000005ff7812 */ /* 0x040fe4000784c0ff */
[----:B------:R-:W-:Y:S01]  /*4c350*/  F2FP.SATFINITE.E4M3.F32.PACK_AB_MERGE_C R16, RZ, R16, RZ ;  /* 0x00000010ff10723e */ /* 0x000fe200048070ff */
[----:B------:R-:W3:Y:S01]  /*4c360*/  LDL.LU R208, [R1+0x69c] ;  /* 0x00069c0001d07983 */ /* 0x000ee20000300800 */
[----:B------:R-:W-:Y:S02]  /*4c370*/  LOP3.LUT P0, RZ, R5, 0x1000000, RZ, 0xc0, !PT ;  /* 0x0100000005ff7812 */ /* 0x000fe4000780c0ff */
[----:B------:R-:W-:-:S07]  /*4c380*/  LOP3.LUT P1, RZ, R0, 0x10000000, RZ, 0xc0, !PT ;  /* 0x1000000000ff7812 */ /* 0x000fce000782c0ff */
[----:B------:R0:W-:Y:S02]  /*4c390*/  @!P2 STG.E.U8 desc[UR4][R120.64+0xb8], R16 ;  /* 0x0000b8107800a986 */ /* 0x0001e4000c101104 */
[----:B0-----:R-:W-:Y:S01]  /*4c3a0*/  FMUL R16, R209, UR61 ;  /* 0x0000003dd1107c20 */ /* 0x001fe20008400000 */
[----:B------:R-:W-:Y:S01]  /*4c3b0*/  LOP3.LUT P4, RZ, R0, 0x800000, RZ, 0xc0, !PT ;  /* 0x0080000000ff7812 */ /* 0x000fe2000788c0ff */
[----:B------:R-:W3:Y:S03]  /*4c3c0*/  LDL.LU R209, [R1+0x6a0] ;  /* 0x0006a00001d17983 */ /* 0x000ee60000300800 */
[----:B------:R-:W-:-:S05]  /*4c3d0*/  F2FP.SATFINITE.E4M3.F32.PACK_AB_MERGE_C R16, RZ, R16, RZ ;  /* 0x00000010ff10723e */ /* 0x000fca00048070ff */
[----:B------:R0:W-:Y:S02]  /*4c3e0*/  @!P0 STG.E.U8 desc[UR4][R116.64+0xb9], R16 ;  /* 0x0000b91074008986 */ /* 0x0001e4000c101104 */
[----:B0-----:R-:W0:Y:S01]  /*4c3f0*/  @!P1 LDC.64 R16, c[0x0][0x5c0] ;  /* 0x00017000ff109b82 */ /* 0x001e220000000a00 */
[----:B------:R-:W-:Y:S02]  /*4c400*/  FMUL R65, R210, UR61 ;  /* 0x0000003dd2417c20 */ /* 0x000fe40008400000 */
[----:B------:R-:W3:Y:S03]  /*4c410*/  LDL.LU R210, [R1+0x6a4] ;  /* 0x0006a40001d27983 */ /* 0x000ee60000300800 */
[----:B------:R-:W-:Y:S02]  /*4c420*/  F2FP.SATFINITE.E4M3.F32.PACK_AB_MERGE_C R65, RZ, R65, RZ ;  /* 0x00000041ff41723e */ /* 0x000fe400048070ff */
[----:B0-----:R-:W-:-:S05]  /*4c430*/  @!P1 IADD3 R16, P5, R205, R16, RZ ;  /* 0x00000010cd109210 */ /* 0x001fca0007fbe0ff */
[----:B------:R-:W-:-:S05]  /*4c440*/  @!P1 IMAD.X R17, R230, 0x1, R17, P5 ;  /* 0x00000001e6119824 */ /* 0x000fca00028e0611 */
[----:B------:R0:W-:Y:S02]  /*4c450*/  @!P1 STG.E.U8 desc[UR4][R16.64+0xb8], R65 ;  /* 0x0000b84110009986 */ /* 0x0001e4000c101104 */
        /* <DEDUP_REMOVED lines=9> */
[----:B---3--:R-:W-:-:S03]  /*4c4f0*/  FMUL R68, R220, UR61 ;  /* 0x0000003ddc447c20 */ /* 0x008fc60008400000 */
[----:B------:R-:W3:Y:S01]  /*4c500*/  LDL.LU R220, [R1+0x6b0] ;  /* 0x0006b00001dc7983 */ /* 0x000ee20000300800 */
[----:B------:R-:W-:Y:S02]  /*4c510*/  LOP3.LUT P3, RZ, R0, 0x400000, RZ, 0xc0, !PT ;  /* 0x0040000000ff7812 */ /* 0x000fe4000786c0ff */
[----:B------:R-:W-:Y:S02]  /*4c520*/  LOP3.LUT R12, R12, 0xfffffeff, RZ, 0xc0, !PT ;  /* 0xfffffeff0c0c7812 */ /* 0x000fe400078ec0ff */
[----:B------:R-:W-:-:S09]  /*4c530*/  F2FP.SATFINITE.E4M3.F32.PACK_AB_MERGE_C R16, RZ, R16, RZ ;  /* 0x00000010ff10723e */ /* 0x000fd200048070ff */
[----:B------:R-:W-:Y:S02]  /*4c540*/  @P3 LOP3.LUT R12, R12, 0x100, RZ, 0xfc, !PT ;  /* 0x000001000c0c3812 */ /* 0x000fe400078efcff */
[----:B------:R-:W-:-:S13]  /*4c550*/  LOP3.LUT P3, RZ, R5, 0x800000, RZ, 0xc0, !PT ;  /* 0x0080000005ff7812 */ /* 0x000fda000786c0ff */
[----:B------:R0:W-:Y:S01]  /*4c560*/  @!P3 STG.E.U8 desc[UR4][R118.64+0xb0], R16 ;  /* 0x0000b0107600b986 */ /* 0x0001e2000c101104 */
[----:B------:R-:W-:Y:S02]  /*4c570*/  LOP3.LUT P3, RZ, R12, 0x100, RZ, 0xc0, !PT ;  /* 0x000001000cff7812 */ /* 0x000fe4000786c0ff */
[----:B------:R-:W-:-:S11]  /*4c580*/  LOP3.LUT P5, RZ, R5, 0x400000, RZ, 0xc0, !PT ;  /* 0x0040000005ff7812 */ /* 0x000fd600078ac0ff */
[----:B0-----:R-:W0:Y:S01]  /*4c590*/  @!P3 LDC.64 R16, c[0x0][0x5c0] ;  /* 0x00017000ff10bb82 */ /* 0x001e220000000a00 */
[----:B------:R-:W-:-:S05]  /*4c5a0*/  F2FP.SATFINITE.E4M3.F32.PACK_AB_MERGE_C R69, RZ, R68, RZ ;  /* 0x00000044ff45723e */ /* 0x000fca00048070ff */
[----:B------:R1:W-:Y:S01]  /*4c5b0*/  @!P5 STG.E.U8 desc[UR4][R114.64+0xb1], R69 ;  /* 0x0000b1457200d986 */ /* 0x0003e2000c101104 */
[----:B------:R-:W-:Y:S01]  /*4c5c0*/  LOP3.LUT P6, RZ, R0, 0x200000, RZ, 0xc0, !PT ;  /* 0x0020000000ff7812 */ /* 0x000fe200078cc0ff */
[----:B------:R-:W-:Y:S01]  /*4c5d0*/  FMUL R68, R208, UR61 ;  /* 0x0000003dd0447c20 */ /* 0x000fe20008400000 */
[----:B0-----:R-:W-:-:S05]  /*4c5e0*/  @!P3 IADD3 R16, P5, R228, R16, RZ ;  /* 0x00000010e410b210 */ /* 0x001fca0007fbe0ff */
[----:B------:R-:W-:Y:S01]  /*4c5f0*/  @!P3 IMAD.X R17, R231, 0x1, R17, P5 ;  /* 0x00000001e711b824 */ /* 0x000fe200028e0611 */
[----:B------:R-:W-:Y:S02]  /*4c600*/  LOP3.LUT P5, RZ, R0, 0x400000, RZ, 0xc0, !PT ;  /* 0x0040000000ff7812 */ /* 0x000fe400078ac0ff */
[----:B------:R-:W-:Y:S01]  /*4c610*/  F2FP.SATFINITE.E4M3.F32.PACK_AB_MERGE_C R97, RZ, R68, RZ ;  /* 0x00000044ff61723e */ /* 0x000fe200048070ff */
[----:B------:R-:W-:Y:S02]  /*4c620*/  FMUL R65, R209, UR61 ;  /* 0x0000003dd1417c20 */ /* 0x000fe40008400000 */
[----:B------:R-:W3:Y:S08]  /*4c630*/  LDL.LU R209, [R1+0x6b4] ;  /* 0x0006b40001d17983 */ /* 0x000ef00000300800 */
[----:B------:R0:W-:Y:S01]  /*4c640*/  @!P5 STG.E.U8 desc[UR4][R16.64+0xb0], R97 ;  /* 0x0000b0611000d986 */ /* 0x0001e2000c101104 */
[----:B-1----:R-:W-:Y:S01]  /*4c650*/  F2FP.SATFINITE.E4M3.F32.PACK_AB_MERGE_C R69, RZ, R65, RZ ;  /* 0x00000041ff45723e */ /* 0x002fe200048070ff */
[----:B------:R-:W-:Y:S01]  /*4c660*/  FMUL R65, R210, UR61 ;  /* 0x0000003dd2417c20 */ /* 0x000fe20008400000 */
[----:B0-----:R-:W0:Y:S04]  /*4c670*/  @!P6 LDC.64 R16, c[0x0][0x5c0] ;  /* 0x00017000ff10eb82 */ /* 0x001e280000000a00 */
[----:B------:R-:W-:Y:S01]  /*4c680*/  F2FP.SATFINITE.E4M3.F32.PACK_AB_MERGE_C R115, RZ, R65, RZ ;  /* 0x00000041ff73723e */ /* 0x000fe200048070ff */
[----:B----4-:R-:W-:-:S02]  /*4c690*/  FMUL R65, R221, UR61 ;  /* 0x0000003ddd417c20 */ /* 0x010fc40008400000 */
[----:B------:R-:W4:Y:S04]  /*4c6a0*/  LDL.LU R221, [R1+0x6b8] ;  /* 0x0006b80001dd7983 */ /* 0x000f280000300800 */
[----:B------:R-:W4:Y:S01]  /*4c6b0*/  LDL.LU R210, [R1+0x6bc] ;  /* 0x0006bc0001d27983 */ /* 0x000f220000300800 */
[----:B------:R-:W-:Y:S02]  /*4c6c0*/  F2FP.SATFINITE.E4M3.F32.PACK_AB_MERGE_C R97, RZ, R65, RZ ;  /* 0x00000041ff61723e */ /* 0x000fe400048070ff */
[----:B0-----:R-:W-:-:S05]  /*4c6d0*/  @!P6 IADD3 R16, P5, R204, R16, RZ ;  /* 0x00000010cc10e210 */ /* 0x001fca0007fbe0ff */
[----:B------:R-:W-:-:S05]  /*4c6e0*/  @!P6 IMAD.X R17, R229, 0x1, R17, P5 ;  /* 0x00000001e511e824 */ /* 0x000fca00028e0611 */
[----:B------:R0:W-:Y:S01]  /*4c6f0*/  @!P6 STG.E.U8 desc[UR4][R16.64+0xb1], R69 ;  /* 0x0000b1451000e986 */ /* 0x0001e2000c101104 */
[----:B--2---:R-:W-:-:S03]  /*4c700*/  FMUL R65, R211, UR61 ;  /* 0x0000003dd3417c20 */ /* 0x004fc60008400000 */
[----:B------:R-:W2:Y:S02]  /*4c710*/  LDL.LU R211, [R1+0x6c0] ;  /* 0x0006c00001d37983 */ /* 0x000ea40000300800 */
[----:B0-----:R-:W-:Y:S01]  /*4c720*/  F2FP.SATFINITE.E4M3.F32.PACK_AB_MERGE_C R69, RZ, R65, RZ ;  /* 0x00000041ff45723e */ /* 0x001fe200048070ff */
[----:B---3--:R-:W-:Y:S02]  /*4c730*/  FMUL R65, R220, UR61 ;  /* 0x0000003ddc417c20 */ /* 0x008fe40008400000 */
[----:B------:R-:W3:Y:S01]  /*4c740*/  LDL.LU R220, [R1+0x6c4] ;  /* 0x0006c40001dc7983 */ /* 0x000ee20000300800 */
[----:B------:R-:W-:-:S13]  /*4c750*/  LOP3.LUT P0, RZ, R0, 0x80000, RZ, 0xc0, !PT ;  /* 0x0008000000ff7812 */ /* 0x000fda000780c0ff */
[----:B------:R-:W0:Y:S01]  /*4c760*/  @!P0 LDC.64 R16, c[0x0][0x5c0] ;  /* 0x00017000ff108b82 */ /* 0x000e220000000a00 */
[C---:B------:R-:W-:Y:S02]  /*4c770*/  LOP3.LUT P2, RZ, R5.reuse, 0x80000, RZ, 0xc0, !PT ;  /* 0x0008000005ff7812 */ /* 0x040fe4000784c0ff */
[----:B------:R-:W-:Y:S02]  /*4c780*/  LOP3.LUT P1, RZ, R5, 0x40000, RZ, 0xc0, !PT ;  /* 0x0004000005ff7812 */ /* 0x000fe4000782c0ff */
[----:B------:R-:W-:-:S09]  /*4c790*/  LOP3.LUT P4, RZ, R0, 0x10000, RZ, 0xc0, !PT ;  /* 0x0001000000ff7812 */ /* 0x000fd2000788c0ff */
[----:B------:R-:W-:Y:S01]  /*4c7a0*/  @!P2 STG.E.U8 desc[UR4][R112.64+0xb8], R115 ;  /* 0x0000b8737000a986 */ /* 0x000fe2000c101104 */
[----:B0-----:R-:W-:-:S03]  /*4c7b0*/  @!P0 IADD3 R16, P5, R194, R16, RZ ;  /* 0x00000010c2108210 */ /* 0x001fc60007fbe0ff */
[----:B------:R-:W-:Y:S02]  /*4c7c0*/  @!P1 STG.E.U8 desc[UR4][R106.64+0xb9], R97 ;  /* 0x0000b9616a009986 */ /* 0x000fe4000c101104 */
[----:B------:R-:W-:-:S05]  /*4c7d0*/  @!P0 IMAD.X R17, R215, 0x1, R17, P5 ;  /* 0x00000001d7118824 */ /* 0x000fca00028e0611 */
[----:B------:R0:W-:Y:S02]  /*4c7e0*/  @!P0 STG.E.U8 desc[UR4][R16.64+0xb8], R69 ;  /* 0x0000b84510008986 */ /* 0x0001e4000c101104 */
[----:B0-----:R-:W0:Y:S01]  /*4c7f0*/  @!P4 LDC.64 R16, c[0x0][0x5c0] ;  /* 0x00017000ff10cb82 */ /* 0x001e220000000a00 */
[----:B------:R-:W-:Y:S02]  /*4c800*/  LOP3.LUT P3, RZ, R12, 0x80, RZ, 0xc0, !PT ;  /* 0x000000800cff7812 */ /* 0x000fe4000786c0ff */
[----:B------:R-:W-:Y:S02]  /*4c810*/  F2FP.SATFINITE.E4M3.F32.PACK_AB_MERGE_C R97, RZ, R65, RZ ;  /* 0x00000041ff61723e */ /* 0x000fe400048070ff */
[----:B0-----:R-:W-:-:S05]  /*4c820*/  @!P4 IADD3 R16, P5, R193, R16, RZ ;  /* 0x00000010c110c210 */ /* 0x001fca0007fbe0ff */
[----:B------:R-:W-:Y:S01]  /*4c830*/  @!P4 IMAD.X R17, R214, 0x1, R17, P5 ;  /* 0x00000001d611c824 */ /* 0x000fe200028e0611 */
[----:B------:R-:W-:Y:S01]  /*4c840*/  ISETP.LT.OR P5, PT, R28, 0xc1, !P3 ;  /* 0x000000c11c00780c */ /* 0x000fe20005fa1670 */
[----:B------:R-:W-:Y:S02]  /*4c850*/  FMUL R65, R209, UR61 ;  /* 0x0000003dd1417c20 */ /* 0x000fe40008400000 */
[----:B------:R-:W3:Y:S04]  /*4c860*/  LDL.LU R209, [R1+0x6c8] ;  /* 0x0006c80001d17983 */ /* 0x000ee80000300800 */
[----:B------:R0:W-:Y:S01]  /*4c870*/  @!P4 STG.E.U8 desc[UR4][R16.64+0xb9], R97 ;  /* 0x0000b9611000c986 */ /* 0x0001e2000c101104 */
[----:B------:R-:W-:-:S05]  /*4c880*/  F2FP.SATFINITE.E4M3.F32.PACK_AB_MERGE_C R69, RZ, R65, RZ ;  /* 0x00000041ff45723e */ /* 0x000fca00048070ff */
[----:B0-----:R-:W0:Y:S01]  /*4c890*/  @!P5 LDC.64 R16, c[0x0][0x5c0] ;  /* 0x00017000ff10db82 */ /* 0x001e220000000a00 */
[----:B----4-:R-:W-:Y:S02]  /*4c8a0*/  FMUL R65, R221, UR61 ;  /* 0x0000003ddd417c20 */ /* 0x010fe40008400000 */
[----:B------:R-:W4:Y:S03]  /*4c8b0*/  LDL.LU R221, [R1+0x6cc] ;  /* 0x0006cc0001dd7983 */ /* 0x000f260000300800 */
[----:B------:R-:W-:Y:S01]  /*4c8c0*/  F2FP.SATFINITE.E4M3.F32.PACK_AB_MERGE_C R97, RZ, R65, RZ ;  /* 0x00000041ff61723e */ /* 0x000fe200048070ff */
[----:B------:R-:W-:Y:S02]  /*4c8d0*/  FMUL R65, R210, UR61 ;  /* 0x0000003dd2417c20 */ /* 0x000fe40008400000 */
[----:B------:R-:W4:Y:S04]  /*4c8e0*/  LDL.LU R210, [R1+0x6d0] ;  /* 0x0006d00001d27983 */ /* 0x000f280000300800 */
[----:B------:R-:W4:Y:S01]  /*4c8f0*/  LDL.LU R208, [R1+0x6d4] ;  /* 0x0006d40001d07983 */ /* 0x000f220000300800 */
[----:B------:R-:W-:-:S02]  /*4c900*/  F2FP.SATFINITE.E4M3.F32.PACK_AB_MERGE_C R107, RZ, R65, RZ ;  /* 0x00000041ff6b723e */ /* 0x000fc400048070ff */
        /* <DEDUP_REMOVED lines=8> */
[----:B------:R-:W-:-:S13]  /*4c990*/  ISETP.LT.OR P5, PT, R28, 0xc2, !P3 ;  /* 0x000000c21c00780c */ /* 0x000fda0005fa1670 */
[----:B------:R-:W0:Y:S02]  /*4c9a0*/  @!P5 LDC.64 R16, c[0x0][0x5c0] ;  /* 0x00017000ff10db82 */ /* 0x000e240000000a00 */
[----:B0-----:R-:W-:-:S05]  /*4c9b0*/  @!P5 IADD3 R16, P6, R14, R16, RZ ;  /* 0x000000100e10d210 */ /* 0x001fca0007fde0ff */
[----:B------:R-:W-:-:S05]  /*4c9c0*/  @!P5 IMAD.X R17, R29, 0x1, R17, P6 ;  /* 0x000000011d11d824 */ /* 0x000fca00030e0611 */
[----:B------:R0:W-:Y:S01]  /*4c9d0*/  @!P5 STG.E.U8 desc[UR4][R16.64+0xc1], R97 ;  /* 0x0000c1611000d986 */ /* 0x0001e2000c101104 */
[----:B------:R-:W-:-:S13]  /*4c9e0*/  ISETP.LT.OR P5, PT, R28, 0xc9, !P3 ;  /* 0x000000c91c00780c */ /* 0x000fda0005fa1670 */
[----:B0-----:R-:W0:Y:S01]  /*4c9f0*/  @!P5 LDC.64 R16, c[0x0][0x5c0] ;  /* 0x00017000ff10db82 */ /* 0x001e220000000a00 */
[C---:B------:R-:W-:Y:S02]  /*4ca00*/  LOP3.LUT P2, RZ, R5.reuse, 0x20000, RZ, 0xc0, !PT ;  /* 0x0002000005ff7812 */ /* 0x040fe4000784c0ff */
[----:B------:R-:W-:Y:S02]  /*4ca10*/  LOP3.LUT P1, RZ, R5, 0x8000, RZ, 0xc0, !PT ;  /* 0x0000800005ff7812 */ /* 0x000fe4000782c0ff */
[----:B------:R-:W-:-:S09]  /*4ca20*/  F2FP.SATFINITE.E4M3.F32.PACK_AB_MERGE_C R97, RZ, R65, RZ ;  /* 0x00000041ff61723e */ /* 0x000fd200048070ff */
[----:B------:R-:W-:Y:S01]  /*4ca30*/  @!P2 STG.E.U8 desc[UR4][R108.64+0xc0], R107 ;  /* 0x0000c06b6c00a986 */ /* 0x000fe2000c101104 */
[----:B0-----:R-:W-:-:S03]  /*4ca40*/  @!P5 IADD3 R16, P6, R14, R16, RZ ;  /* 0x000000100e10d210 */ /* 0x001fc60007fde0ff */
[----:B------:R-:W-:Y:S02]  /*4ca50*/  @!P1 STG.E.U8 desc[UR4][R104.64+0xc1], R69 ;  /* 0x0000c14568009986 */ /* 0x000fe4000c101104 */
[----:B------:R-:W-:-:S05]  /*4ca60*/  @!P5 IMAD.X R17, R29, 0x1, R17, P6 ;  /* 0x000000011d11d824 */ /* 0x000fca00030e0611 */
[----:B------:R0:W-:Y:S01]  /*4ca70*/  @!P5 STG.E.U8 desc[UR4][R16.64+0xc8], R97 ;  /* 0x0000c8611000d986 */ /* 0x0001e2000c101104 */
[----:B------:R-:W-:-:S13]  /*4ca80*/  ISETP.LT.OR P5, PT, R28, 0xca, !P3 ;  /* 0x000000ca1c00780c */ /* 0x000fda0005fa1670 */
[----:B0-----:R-:W0:Y:S01]  /*4ca90*/  @!P5 LDC.64 R16, c[0x0][0x5c0] ;  /* 0x00017000ff10db82 */ /* 0x001e220000000a00 */
[----:B------:R-:W-:Y:S02]  /*4caa0*/  P2R R68, PR, RZ, 0x8 ;  /* 0x00000008ff447803 */ /* 0x000fe40000000000 */
[----:B------:R-:W-:Y:S01]  /*4cab0*/  LOP3.LUT P3, RZ, R0, 0x2000000, RZ, 0xc0, !PT ;  /* 0x0200000000ff7812 */ /* 0x000fe2000786c0ff */
[----:B------:R-:W-:Y:S01]  /*4cac0*/  FMUL R65, R209, UR61 ;  /* 0x0000003dd1417c20 */ /* 0x000fe20008400000 */
[----:B------:R-:W-:Y:S01]  /*4cad0*/  LOP3.LUT P0, RZ, R5, 0x10000, RZ, 0xc0, !PT ;  /* 0x0001000005ff7812 */ /* 0x000fe2000780c0ff */
[----:B------:R-:W3:Y:S03]  /*4cae0*/  LDL.LU R209, [R1+0x6e0] ;  /* 0x0006e00001d17983 */ /* 0x000ee60000300800 */
[----:B------:R-:W-:Y:S01]  /*4caf0*/  F2FP.SATFINITE.E4M3.F32.PACK_AB_MERGE_C R69, RZ, R65, RZ ;  /* 0x00000041ff45723e */ /* 0x000fe200048070ff */
[----:B----4-:R-:W-:Y:S01]  /*4cb00*/  FMUL R65, R221, UR61 ;  /* 0x0000003ddd417c20 */ /* 0x010fe20008400000 */
[----:B------:R-:W-:Y:S01]  /*4cb10*/  LOP3.LUT P4, RZ, R5, 0x2000, RZ, 0xc0, !PT ;  /* 0x0000200005ff7812 */ /* 0x000fe2000788c0ff */
[----:B------:R-:W4:Y:S01]  /*4cb20*/  LDL.LU R221, [R1+0x6e4] ;  /* 0x0006e40001dd7983 */ /* 0x000f220000300800 */
[----:B0-----:R-:W-:-:S05]  /*4cb30*/  @!P5 IADD3 R16, P6, R14, R16, RZ ;  /* 0x000000100e10d210 */ /* 0x001fca0007fde0ff */
[----:B------:R-:W-:-:S05]  /*4cb40*/  @!P5 IMAD.X R17, R29, 0x1, R17, P6 ;  /* 0x000000011d11d824 */ /* 0x000fca00030e0611 */
[----:B------:R0:W-:Y:S01]  /*4cb50*/  @!P5 STG.E.U8 desc[UR4][R16.64+0xc9], R69 ;  /* 0x0000c9451000d986 */ /* 0x0001e2000c101104 */
[----:B------:R-:W-:Y:S01]  /*4cb60*/  F2FP.SATFINITE.E4M3.F32.PACK_AB_MERGE_C R105, RZ, R65, RZ ;  /* 0x00000041ff69723e */ /* 0x000fe200048070ff */
[----:B------:R-:W-:Y:S01]  /*4cb70*/  FMUL R65, R210, UR61 ;  /* 0x0000003dd2417c20 */ /* 0x000fe20008400000 */
[----:B0-----:R-:W0:Y:S01]  /*4cb80*/  @!P3 LDC.64 R16, c[0x0][0x5c0] ;  /* 0x00017000ff10bb82 */ /* 0x001e220000000a00 */
[C---:B------:R-:W-:Y:S02]  /*4cb90*/  LOP3.LUT P5, RZ, R5.reuse, 0x1000, RZ, 0xc0, !PT ;  /* 0x0000100005ff7812 */ /* 0x040fe400078ac0ff */
[----:B------:R-:W-:Y:S01]  /*4cba0*/  @!P0 STG.E.U8 desc[UR4][R110.64+0xc8], R105 ;  /* 0x0000c8696e008986 */ /* 0x000fe2000c101104 */
[----:B------:R-:W-:Y:S01]  /*4cbb0*/  F2FP.SATFINITE.E4M3.F32.PACK_AB_MERGE_C R97, RZ, R65, RZ ;  /* 0x00000041ff61723e */ /* 0x000fe200048070ff */
[----:B------:R-:W-:Y:S01]  /*4cbc0*/  FMUL R65, R208, UR61 ;  /* 0x0000003dd0417c20 */ /* 0x000fe20008400000 */
[----:B------:R-:W-:Y:S01]  /*4cbd0*/  LOP3.LUT P1, RZ, R5, 0x800, RZ, 0xc0, !PT ;  /* 0x0000080005ff7812 */ /* 0x000fe2000782c0ff */
[----:B------:R-:W4:Y:S03]  /*4cbe0*/  LDL.LU R210, [R1+0x6e8] ;  /* 0x0006e80001d27983 */ /* 0x000f260000300800 */
[----:B------:R-:W-:Y:S01]  /*4cbf0*/  F2FP.SATFINITE.E4M3.F32.PACK_AB_MERGE_C R107, RZ, R65, RZ ;  /* 0x00000041ff6b723e */ /* 0x000fe200048070ff */
[----:B------:R1:W-:Y:S01]  /*4cc00*/  @!P4 STG.E.U8 desc[UR4][R102.64+0xc9], R97 ;  /* 0x0000c9616600c986 */ /* 0x0003e2000c101104 */
[----:B------:R-:W-:-:S03]  /*4cc10*/  LOP3.LUT P6, RZ, R0, 0x100000, RZ, 0xc0, !PT ;  /* 0x0010000000ff7812 */ /* 0x000fc600078cc0ff */
[----:B------:R-:W-:Y:S01]  /*4cc20*/  @!P5 STG.E.U8 desc[UR4][R100.64+0xc0], R107 ;  /* 0x0000c06b6400d986 */ /* 0x000fe2000c101104 */
[----:B0-----:R-:W-:-:S05]  /*4cc30*/  @!P3 IADD3 R16, P5, R92, R16, RZ ;  /* 0x000000105c10b210 */ /* 0x001fca0007fbe0ff */
[----:B------:R-:W-:Y:S02]  /*4cc40*/  @!P3 IMAD.X R17, R93, 0x1, R17, P5 ;  /* 0x000000015d11b824 */ /* 0x000fe400028e0611 */
[----:B--2---:R-:W-:Y:S02]  /*4cc50*/  FMUL R65, R211, UR61 ;  /* 0x0000003dd3417c20 */ /* 0x004fe40008400000 */
[----:B------:R-:W2:Y:S03]  /*4cc60*/  LDL.LU R211, [R1+0x6ec] ;  /* 0x0006ec0001d37983 */ /* 0x000ea60000300800 */
[----:B------:R-:W-:Y:S01]  /*4cc70*/  F2FP.SATFINITE.E4M3.F32.PACK_AB_MERGE_C R69, RZ, R65, RZ ;  /* 0x00000041ff45723e */ /* 0x000fe200048070ff */
[----:B------:R-:W2:Y:S04]  /*4cc80*/  LDL.LU R92, [R1+0x848] ;  /* 0x00084800015c7983 */ /* 0x000ea80000300800 */
[----:B------:R-:W-:Y:S04]  /*4cc90*/  @!P1 STG.E.U8 desc[UR4][R98.64+0xc1], R69 ;  /* 0x0000c14562009986 */ /* 0x000fe8000c101104 */
[----:B------:R-:W2:Y:S01]  /*4cca0*/  LDL.LU R93, [R1+0x844] ;  /* 0x00084400015d7983 */ /* 0x000ea20000300800 */
[----:B---3--:R-:W-:-:S03]  /*4ccb0*/  FMUL R65, R220, UR61 ;  /* 0x0000003ddc417c20 */ /* 0x008fc60008400000 */
[----:B------:R-:W3:Y:S02]  /*4ccc0*/  LDL.LU R220, [R1+0x6f0] ;  /* 0x0006f00001dc7983 */ /* 0x000ee40000300800 */
[----:B-1----:R-:W-:-:S05]  /*4ccd0*/  F2FP.SATFINITE.E4M3.F32.PACK_AB_MERGE_C R97, RZ, R65, RZ ;  /* 0x00000041ff61723e */ /* 0x002fca00048070ff */
[----:B------:R0:W-:Y:S02]  /*4cce0*/  @!P3 STG.E.U8 desc[UR4][R16.64+0xc0], R97 ;  /* 0x0000c0611000b986 */ /* 0x0001e4000c101104 */
[----:B0-----:R-:W0:Y:S02]  /*4ccf0*/  @!P6 LDC.64 R16, c[0x0][0x5c0] ;  /* 0x00017000ff10eb82 */ /* 0x001e240000000a00 */
[----:B0-----:R-:W-:Y:S02]  /*4cd00*/  @!P6 IADD3 R16, P5, R86, R16, RZ ;  /* 0x000000105610e210 */ /* 0x001fe40007fbe0ff */
[----:B------:R-:W3:Y:S03]  /*4cd10*/  LDL.LU R86, [R1+0x840] ;  /* 0x0008400001567983 */ /* 0x000ee60000300800 */
[----:B------:R-:W-:Y:S02]  /*4cd20*/  @!P6 IMAD.X R17, R87, 0x1, R17, P5 ;  /* 0x000000015711e824 */ /* 0x000fe400028e0611 */
[----:B------:R-:W3:Y:S01]  /*4cd30*/  LDL.LU R87, [R1+0x83c] ;  /* 0x00083c0001577983 */ /* 0x000ee20000300800 */
[----:B------:R-:W-:-:S02]  /*4cd40*/  LOP3.LUT P4, RZ, R0, 0x40000, RZ, 0xc0, !PT ;  /* 0x0004000000ff7812 */ /* 0x000fc4000788c0ff */
[C---:B------:R-:W-:Y:S01]  /*4cd50*/  LOP3.LUT P2, RZ, R5.reuse, 0x400, RZ, 0xc0, !PT ;  /* 0x0000040005ff7812 */ /* 0x040fe2000784c0ff */
[----:B------:R-:W3:Y:S01]  /*4cd60*/  LDL.LU R208, [R1+0x6f4] ;  /* 0x0006f40001d07983 */ /* 0x000ee20000300800 */
[----:B------:R-:W-:Y:S02]  /*4cd70*/  LOP3.LUT P0, RZ, R5, 0x200, RZ, 0xc0, !PT ;  /* 0x0000020005ff7812 */ /* 0x000fe4000780c0ff */
[----:B------:R-:W-:Y:S01]  /*4cd80*/  LOP3.LUT P1, RZ, R0, 0x20000, RZ, 0xc0, !PT ;  /* 0x0002000000ff7812 */ /* 0x000fe2000782c0ff */
[----:B------:R-:W-:-:S05]  /*4cd90*/  FMUL R65, R209, UR61 ;  /* 0x0000003dd1417c20 */ /* 0x000fca0008400000 */
[----:B------:R-:W-:-:S05]  /*4cda0*/  F2FP.SATFINITE.E4M3.F32.PACK_AB_MERGE_C R69, RZ, R65, RZ ;  /* 0x00000041ff45723e */ /* 0x000fca00048070ff */
[----:B------:R0:W-:Y:S02]  /*4cdb0*/  @!P6 STG.E.U8 desc[UR4][R16.64+0xc1], R69 ;  /* 0x0000c1451000e986 */ /* 0x0001e4000c101104 */
[----:B0-----:R-:W0:Y:S01]  /*4cdc0*/  @!P4 LDC.64 R16, c[0x0][0x5c0] ;  /* 0x00017000ff10cb82 */ /* 0x001e220000000a00 */
[----:B----4-:R-:W-:Y:S02]  /*4cdd0*/  FMUL R65, R221, UR61 ;  /* 0x0000003ddd417c20 */ /* 0x010fe40008400000 */
[----:B------:R-:W4:Y:S03]  /*4cde0*/  LDL.LU R221, [R1+0x6f8] ;  /* 0x0006f80001dd7983 */ /* 0x000f260000300800 */
[----:B------:R-:W-:Y:S01]  /*4cdf0*/  F2FP.SATFINITE.E4M3.F32.PACK_AB_MERGE_C R99, RZ, R65, RZ ;  /* 0x00000041ff63723e */ /* 0x000fe200048070ff */
[----:B------:R-:W-:Y:S01]  /*4ce00*/  FMUL R65, R210, UR61 ;  /* 0x0000003dd2417c20 */ /* 0x000fe20008400000 */
[----:B0-----:R-:W-:-:S02]  /*4ce10*/  @!P4 IADD3 R16, P5, R80, R16, RZ ;  /* 0x000000105010c210 */ /* 0x001fc40007fbe0ff */
[----:B------:R-:W4:Y:S02]  /*4ce20*/  LDL.LU R80, [R1+0x838] ;  /* 0x0008380001507983 */ /* 0x000f240000300800 */
[----:B------:R-:W-:Y:S01]  /*4ce30*/  F2FP.SATFINITE.E4M3.F32.PACK_AB_MERGE_C R97, RZ, R65, RZ ;  /* 0x00000041ff61723e */ /* 0x000fe200048070ff */
[----:B------:R-:W-:Y:S02]  /*4ce40*/  @!P4 IMAD.X R17, R84, 0x1, R17, P5 ;  /* 0x000000015411c824 */ /* 0x000fe400028e0611 */
[----:B------:R-:W4:Y:S04]  /*4ce50*/  LDL.LU R84, [R1+0x834] ;  /* 0x0008340001547983 */ /* 0x000f280000300800 */
[----:B------:R-:W4:Y:S04]  /*4ce60*/  LDL.LU R209, [R1+0x6fc] ;  /* 0x0006fc0001d17983 */ /* 0x000f280000300800 */
[----:B------:R-:W4:Y:S01]  /*4ce70*/  LDL.LU R210, [R1+0x700] ;  /* 0x0007000001d27983 */ /* 0x000f220000300800 */
[----:B--2---:R-:W-:-:S05]  /*4ce80*/  FMUL R65, R211, UR61 ;  /* 0x0000003dd3417c20 */ /* 0x004fca0008400000 */
[----:B------:R-:W-:Y:S01]  /*4ce90*/  F2FP.SATFINITE.E4M3.F32.PACK_AB_MERGE_C R69, RZ, R65, RZ ;  /* 0x00000041ff45723e */ /* 0x000fe200048070ff */
[----:B------:R-:W-:Y:S04]  /*4cea0*/  @!P2 STG.E.U8 desc[UR4][R92.64+0xc8], R99 ;  /* 0x0000c8635c00a986 */ /* 0x000fe8000c101104 */
[----:B---3--:R-:W-:Y:S04]  /*4ceb0*/  @!P0 STG.E.U8 desc[UR4][R86.64+0xc9], R97 ;  /* 0x0000c96156008986 */ /* 0x008fe8000c101104 */
[----:B------:R0:W-:Y:S02]  /*4cec0*/  @!P4 STG.E.U8 desc[UR4][R16.64+0xc8], R69 ;  /* 0x0000c8451000c986 */ /* 0x0001e4000c101104 */
[----:B0-----:R-:W0:Y:S02]  /*4ced0*/  @!P1 LDC.64 R16, c[0x0][0x5c0] ;  /* 0x00017000ff109b82 */ /* 0x001e240000000a00 */
[----:B0-----:R-:W-:-:S02]  /*4cee0*/  @!P1 IADD3 R16, P5, R85, R16, RZ ;  /* 0x0000001055109210 */ /* 0x001fc40007fbe0ff */
[----:B------:R-:W2:Y:S03]  /*4cef0*/  LDL.LU R85, [R1+0x830] ;  /* 0x0008300001557983 */ /* 0x000ea60000300800 */
[----:B------:R-:W-:Y:S02]  /*4cf00*/  @!P1 IMAD.X R17, R81, 0x1, R17, P5 ;  /* 0x0000000151119824 */ /* 0x000fe400028e0611 */
[----:B------:R-:W3:Y:S04]  /*4cf10*/  LDL.LU R81, [R1+0x82c] ;  /* 0x00082c0001517983 */ /* 0x000ee80000300800 */
[----:B------:R-:W3:Y:S01]  /*4cf20*/  LDL.LU R211, [R1+0x704] ;  /* 0x0007040001d37983 */ /* 0x000ee20000300800 */
[----:B------:R-:W-:Y:S01]  /*4cf30*/  LOP3.LUT P3, RZ, R0, 0x8000, RZ, 0xc0, !PT ;  /* 0x0000800000ff7812 */ /* 0x000fe2000786c0ff */
[----:B------:R-:W-:-:S02]  /*4cf40*/  FMUL R65, R220, UR61 ;  /* 0x0000003ddc417c20 */ /* 0x000fc40008400000 */
[----:B------:R-:W3:Y:S01]  /*4cf50*/  LDL.LU R220, [R1+0x708] ;  /* 0x0007080001dc7983 */ /* 0x000ee20000300800 */
[----:B------:R-:W-:Y:S02]  /*4cf60*/  P2R R98, PR, RZ, 0x8 ;  /* 0x00000008ff627803 */ /* 0x000fe40000000000 */
[C---:B------:R-:W-:Y:S02]  /*4cf70*/  LOP3.LUT P3, RZ, R5.reuse, 0x100, RZ, 0xc0, !PT ;  /* 0x0000010005ff7812 */ /* 0x040fe4000786c0ff */
[----:B------:R-:W-:Y:S01]  /*4cf80*/  F2FP.SATFINITE.E4M3.F32.PACK_AB_MERGE_C R87, RZ, R65, RZ ;  /* 0x00000041ff57723e */ /* 0x000fe200048070ff */
[----:B------:R-:W-:Y:S01]  /*4cf90*/  FMUL R65, R208, UR61 ;  /* 0x0000003dd0417c20 */ /* 0x000fe20008400000 */
[----:B------:R-:W-:Y:S01]  /*4cfa0*/  LOP3.LUT P5, RZ, R5, 0x40, RZ, 0xc0, !PT ;  /* 0x0000004005ff7812 */ /* 0x000fe200078ac0ff */
[----:B------:R-:W3:Y:S03]  /*4cfb0*/  LDL.LU R208, [R1+0x70c] ;  /* 0x00070c0001d07983 */ /* 0x000ee60000300800 */
[----:B------:R-:W-:Y:S01]  /*4cfc0*/  F2FP.SATFINITE.E4M3.F32.PACK_AB_MERGE_C R93, RZ, R65, RZ ;  /* 0x00000041ff5d723e */ /* 0x000fe200048070ff */
[----:B------:R0:W-:Y:S01]  /*4cfd0*/  @!P1 STG.E.U8 desc[UR4][R16.64+0xc9], R87 ;  /* 0x0000c95710009986 */ /* 0x0001e2000c101104 */
[----:B----4-:R-:W-:-:S05]  /*4cfe0*/  FMUL R65, R221, UR61 ;  /* 0x0000003ddd417c20 */ /* 0x010fca0008400000 */
[----:B------:R-:W-:Y:S02]  /*4cff0*/  F2FP.SATFINITE.E4M3.F32.PACK_AB_MERGE_C R69, RZ, R65, RZ ;  /* 0x00000041ff45723e */ /* 0x000fe400048070ff */
[----:B------:R-:W-:Y:S01]  /*4d000*/  LOP3.LUT P6, RZ, R0, 0x1000, RZ, 0xc0, !PT ;  /* 0x0000100000ff7812 */ /* 0x000fe200078cc0ff */
[----:B------:R-:W-:-:S05]  /*4d010*/  FMUL R65, R209, UR61 ;  /* 0x0000003dd1417c20 */ /* 0x000fca0008400000 */
[----:B0-----:R-:W-:Y:S01]  /*4d020*/  F2FP.SATFINITE.E4M3.F32.PACK_AB_MERGE_C R87, RZ, R65, RZ ;  /* 0x00000041ff57723e */ /* 0x001fe200048070ff */
[----:B--2---:R-:W-:Y:S01]  /*4d030*/  @!P3 STG.E.U8 desc[UR4][R84.64+0xc0], R93 ;  /* 0x0000c05d5400b986 */ /* 0x004fe2000c101104 */
[----:B------:R-:W-:-:S13]  /*4d040*/  ISETP.NE.AND P3, PT, R98, RZ, PT ;  /* 0x000000ff6200720c */ /* 0x000fda0003f65270 */
[----:B------:R-:W0:Y:S01]  /*4d050*/  @!P3 LDC.64 R16, c[0x0][0x5c0] ;  /* 0x00017000ff10bb82 */ /* 0x000e220000000a00 */
[----:B---3--:R-:W-:Y:S01]  /*4d060*/  @!P5 STG.E.U8 desc[UR4][R80.64+0xc1], R69 ;  /* 0x0000c1455000d986 */ /* 0x008fe2000c101104 */
[----:B0-----:R-:W-:-:S03]  /*4d070*/  @!P3 IADD3 R16, P5, R76, R16, RZ ;  /* 0x000000104c10b210 */ /* 0x001fc60007fbe0ff */
[----:B------:R-:W2:Y:S02]  /*4d080*/  LDL.LU R76, [R1+0x828] ;  /* 0x00082800014c7983 */ /* 0x000ea40000300800 */
[----:B------:R-:W-:Y:S02]  /*4d090*/  @!P3 IMAD.X R17, R77, 0x1, R17, P5 ;  /* 0x000000014d11b824 */ /* 0x000fe400028e0611 */
[----:B------:R-:W2:Y:S04]  /*4d0a0*/  LDL.LU R77, [R1+0x824] ;  /* 0x00082400014d7983 */ /* 0x000ea80000300800 */
[----:B------:R-:W3:Y:S01]  /*4d0b0*/  LDL.LU R221, [R1+0x710] ;  /* 0x0007100001dd7983 */ /* 0x000ee20000300800 */
[----:B------:R-:W-:-:S13]  /*4d0c0*/  LOP3.LUT P5, RZ, R0, 0x8000, RZ, 0xc0, !PT ;  /* 0x0000800000ff7812 */ /* 0x000fda00078ac0ff */
[----:B------:R0:W-:Y:S02]  /*4d0d0*/  @!P5 STG.E.U8 desc[UR4][R16.64+0xc0], R87 ;  /* 0x0000c0571000d986 */ /* 0x0001e4000c101104 */
[----:B0-----:R-:W0:Y:S02]  /*4d0e0*/  @!P6 LDC.64 R16, c[0x0][0x5c0] ;  /* 0x00017000ff10eb82 */ /* 0x001e240000000a00 */
[----:B0-----:R-:W-:Y:S02]  /*4d0f0*/  @!P6 IADD3 R16, P5, R74, R16, RZ ;  /* 0x000000104a10e210 */ /* 0x001fe40007fbe0ff */
[----:B------:R-:W4:Y:S03]  /*4d100*/  LDL.LU R74, [R1+0x820] ;  /* 0x00082000014a7983 */ /* 0x000f260000300800 */
[----:B------:R-:W-:Y:S02]  /*4d110*/  @!P6 IMAD.X R17, R75, 0x1, R17, P5 ;  /* 0x000000014b11e824 */ /* 0x000fe400028e0611 */
[----:B------:R-:W4:Y:S01]  /*4d120*/  LDL.LU R75, [R1+0x81c] ;  /* 0x00081c00014b7983 */ /* 0x000f220000300800 */
[----:B------:R-:W-:-:S03]  /*4d130*/  FMUL R65, R210, UR61 ;  /* 0x0000003dd2417c20 */ /* 0x000fc60008400000 */
[----:B------:R-:W4:Y:S02]  /*4d140*/  LDL.LU R209, [R1+0x714] ;  /* 0x0007140001d17983 */ /* 0x000f240000300800 */
[----:B------:R-:W-:Y:S01]  /*4d150*/  F2FP.SATFINITE.E4M3.F32.PACK_AB_MERGE_C R69, RZ, R65, RZ ;  /* 0x00000041ff45723e */ /* 0x000fe200048070ff */
[----:B------:R-:W-:Y:S02]  /*4d160*/  FMUL R65, R211, UR61 ;  /* 0x0000003dd3417c20 */ /* 0x000fe40008400000 */
[----:B------:R-:W4:Y:S03]  /*4d170*/  LDL.LU R211, [R1+0x718] ;  /* 0x0007180001d37983 */ /* 0x000f260000300800 */
[----:B------:R-:W-:Y:S01]  /*4d180*/  F2FP.SATFINITE.E4M3.F32.PACK_AB_MERGE_C R81, RZ, R65, RZ ;  /* 0x00000041ff51723e */ /* 0x000fe200048070ff */
[----:B------:R-:W-:Y:S02]  /*4d190*/  FMUL R65, R220, UR61 ;  /* 0x0000003ddc417c20 */ /* 0x000fe40008400000 */
[----:B------:R-:W4:Y:S03]  /*4d1a0*/  LDL.LU R220, [R1+0x71c] ;  /* 0x00071c0001dc7983 */ /* 0x000f260000300800 */
[----:B------:R-:W-:Y:S01]  /*4d1b0*/  F2FP.SATFINITE.E4M3.F32.PACK_AB_MERGE_C R85, RZ, R65, RZ ;  /* 0x00000041ff55723e */ /* 0x000fe200048070ff */
[----:B------:R-:W-:Y:S01]  /*4d1c0*/  FMUL R65, R208, UR61 ;  /* 0x0000003dd0417c20 */ /* 0x000fe20008400000 */
[----:B------:R-:W4:Y:S04]  /*4d1d0*/  LDL.LU R210, [R1+0x720] ;  /* 0x0007200001d27983 */ /* 0x000f280000300800 */
[----:B------:R0:W-:Y:S02]  /*4d1e0*/  @!P6 STG.E.U8 desc[UR4][R16.64+0xc1], R69 ;  /* 0x0000c1451000e986 */ /* 0x0001e4000c101104 */
[----:B0-----:R-:W-:-:S02]  /*4d1f0*/  F2FP.SATFINITE.E4M3.F32.PACK_AB_MERGE_C R69, RZ, R65, RZ ;  /* 0x00000041ff45723e */ /* 0x001fc400048070ff */
[----:B------:R-:W-:-:S13]  /*4d200*/  LOP3.LUT P2, RZ, R0, 0x400, RZ, 0xc0, !PT ;  /* 0x0000040000ff7812 */ /* 0x000fda000784c0ff */
[----:B------:R-:W0:Y:S01]  /*4d210*/  @!P2 LDC.64 R16, c[0x0][0x5c0] ;  /* 0x00017000ff10ab82 */ /* 0x000e220000000a00 */
[C---:B------:R-:W-:Y:S02]  /*4d220*/  LOP3.LUT P0, RZ, R5.reuse, 0x10, RZ, 0xc0, !PT ;  /* 0x0000001005ff7812 */ /* 0x040fe4000780c0ff */
[----:B------:R-:W-:Y:S01]  /*4d230*/  LOP3.LUT P4, RZ, R5, 0x2, RZ, 0xc0, !PT ;  /* 0x0000000205ff7812 */ /* 0x000fe2000788c0ff */
[----:B---3--:R-:W-:Y:S02]  /*4d240*/  FMUL R65, R221, UR61 ;  /* 0x0000003ddd417c20 */ /* 0x008fe40008400000 */
[----:B------:R-:W3:Y:S01]  /*4d250*/  LDL.LU R221, [R1+0x724] ;  /* 0x0007240001dd7983 */ /* 0x000ee20000300800 */
[----:B------:R-:W-:Y:S02]  /*4d260*/  LOP3.LUT P1, RZ, R0, 0x1, RZ, 0xc0, !PT ;  /* 0x0000000100ff7812 */ /* 0x000fe4000782c0ff */
[----:B0-----:R-:W-:-:S05]  /*4d270*/  @!P2 IADD3 R16, P5, R222, R16, RZ ;  /* 0x00000010de10a210 */ /* 0x001fca0007fbe0ff */
[----:B--2---:R-:W-:Y:S01]  /*4d280*/  @!P0 STG.E.U8 desc[UR4][R76.64+0xc8], R81 ;  /* 0x0000c8514c008986 */ /* 0x004fe2000c101104 */
[----:B------:R-:W-:Y:S01]  /*4d290*/  @!P2 IMAD.X R17, R223, 0x1, R17, P5 ;  /* 0x00000001df11a824 */ /* 0x000fe200028e0611 */
[----:B------:R-:W-:Y:S02]  /*4d2a0*/  ISETP.NE.AND P3, PT, R68, RZ, PT ;  /* 0x000000ff4400720c */ /* 0x000fe40003f65270 */
[----:B----4-:R-:W-:Y:S04]  /*4d2b0*/  @!P4 STG.E.U8 desc[UR4][R74.64+0xc9], R85 ;  /* 0x0000c9554a00c986 */ /* 0x010fe8000c101104 */
[----:B------:R0:W-:Y:S02]  /*4d2c0*/  @!P2 STG.E.U8 desc[UR4][R16.64+0xc8], R69 ;  /* 0x0000c8451000a986 */ /* 0x0001e4000c101104 */
[----:B0-----:R-:W0:Y:S01]  /*4d2d0*/  @!P1 LDC.64 R16, c[0x0][0x5c0] ;  /* 0x00017000ff109b82 */ /* 0x001e220000000a00 */
[----:B------:R-:W-:Y:S01]  /*4d2e0*/  F2FP.SATFINITE.E4M3.F32.PACK_AB_MERGE_C R75, RZ, R65, RZ ;  /* 0x00000041ff4b723e */ /* 0x000fe200048070ff */
[----:B------:R-:W-:-:S05]  /*4d2f0*/  FMUL R65, R209, UR61 ;  /* 0x0000003dd1417c20 */ /* 0x000fca0008400000 */
[----:B------:R-:W-:Y:S01]  /*4d300*/  F2FP.SATFINITE.E4M3.F32.PACK_AB_MERGE_C R69, RZ, R65, RZ ;  /* 0x00000041ff45723e */ /* 0x000fe200048070ff */
[----:B------:R-:W-:Y:S02]  /*4d310*/  FMUL R65, R211, UR61 ;  /* 0x0000003dd3417c20 */ /* 0x000fe40008400000 */
[----:B------:R-:W2:Y:S01]  /*4d320*/  LDL.LU R211, [R1+0x728] ;  /* 0x0007280001d37983 */ /* 0x000ea20000300800 */
[----:B0-----:R-:W-:-:S05]  /*4d330*/  @!P1 IADD3 R16, P5, R212, R16, RZ ;  /* 0x00000010d4109210 */ /* 0x001fca0007fbe0ff */
[----:B------:R-:W-:-:S05]  /*4d340*/  @!P1 IMAD.X R17, R213, 0x1, R17, P5 ;  /* 0x00000001d5119824 */ /* 0x000fca00028e0611 */
[----:B------:R0:W-:Y:S02]  /*4d350*/  @!P1 STG.E.U8 desc[UR4][R16.64+0xc9], R75 ;  /* 0x0000c94b10009986 */ /* 0x0001e4000c101104 */
[----:B0-----:R-:W-:Y:S01]  /*4d360*/  F2FP.SATFINITE.E4M3.F32.PACK_AB_MERGE_C R75, RZ, R65, RZ ;  /* 0x00000041ff4b723e */ /* 0x001fe200048070ff */
[----:B------:R-:W-:Y:S02]  /*4d370*/  FMUL R65, R220, UR61 ;  /* 0x0000003ddc417c20 */ /* 0x000fe40008400000 */
[----:B------:R-:W4:Y:S01]  /*4d380*/  LDL.LU R220, [R1+0x72c] ;  /* 0x00072c0001dc7983 */ /* 0x000f220000300800 */
[----:B------:R-:W-:-:S03]  /*4d390*/  ISETP.LT.OR P5, PT, R28, 0xd1, !P3 ;  /* 0x000000d11c00780c */ /* 0x000fc60005fa1670 */
[----:B------:R-:W4:Y:S04]  /*4d3a0*/  LDL.LU R209, [R1+0x730] ;  /* 0x0007300001d17983 */ /* 0x000f280000300800 */
[----:B------:R-:W4:Y:S06]  /*4d3b0*/  LDL.LU R208, [R1+0x734] ;  /* 0x0007340001d07983 */ /* 0x000f2c0000300800 */
[----:B------:R-:W0:Y:S01]  /*4d3c0*/  @!P5 LDC.64 R16, c[0x0][0x5c0] ;  /* 0x00017000ff10db82 */ /* 0x000e220000000a00 */
[----:B------:R-:W-:Y:S01]  /*4d3d0*/  F2FP.SATFINITE.E4M3.F32.PACK_AB_MERGE_C R77, RZ, R65, RZ ;  /* 0x00000041ff4d723e */ /* 0x000fe200048070ff */
[----:B------:R-:W-:-:S02]  /*4d3e0*/  FMUL R65, R210, UR61 ;  /* 0x0000003dd2417c20 */ /* 0x000fc40008400000 */
[----:B------:R-:W4:Y:S01]  /*4d3f0*/  LDL.LU R210, [R1+0x738] ;  /* 0x0007380001d27983 */ /* 0x000f220000300800 */
[----:B0-----:R-:W-:-:S05]  /*4d400*/  @!P5 IADD3 R16, P6, R14, R16, RZ ;  /* 0x000000100e10d210 */ /* 0x001fca0007fde0ff */
[----:B------:R-:W-:-:S05]  /*4d410*/  @!P5 IMAD.X R17, R29, 0x1, R17, P6 ;  /* 0x000000011d11d824 */ /* 0x000fca00030e0611 */
[----:B------:R0:W-:Y:S02]  /*4d420*/  @!P5 STG.E.U8 desc[UR4][R16.64+0xd0], R69 ;  /* 0x0000d0451000d986 */ /* 0x0001e4000c101104 */
        /* <DEDUP_REMOVED lines=15> */
[----:B------:R0:W-:Y:S02]  /*4d520*/  @!P4 STG.E.U8 desc[UR4][R70.64+0xd1], R69 ;  /* 0x0000d1454600c986 */ /* 0x0001e4000c101104 */
[----:B------:R-:W-:-:S05]  /*4d530*/  @!P5 IMAD.X R17, R29, 0x1, R17, P6 ;  /* 0x000000011d11d824 */ /* 0x000fca00030e0611 */
[----:B------:R1:W-:Y:S01]  /*4d540*/  @!P5 STG.E.U8 desc[UR4][R16.64+0xd8], R75 ;  /* 0x0000d84b1000d986 */ /* 0x0003e2000c101104 */
[----:B------:R-:W-:Y:S01]  /*4d550*/  ISETP.LT.OR P5, PT, R28, 0xda, !P3 ;  /* 0x000000da1c00780c */ /* 0x000fe20005fa1670 */
[----:B--2---:R-:W-:Y:S02]  /*4d560*/  FMUL R65, R211, UR61 ;  /* 0x0000003dd3417c20 */ /* 0x004fe40008400000 */
[----:B------:R-:W2:Y:S03]  /*4d570*/  LDL.LU R211, [R1+0x740] ;  /* 0x0007400001d37983 */ /* 0x000ea60000300800 */
[----:B0-----:R-:W-:-:S07]  /*4d580*/  F2FP.SATFINITE.E4M3.F32.PACK_AB_MERGE_C R69, RZ, R65, RZ ;  /* 0x00000041ff45723e */ /* 0x001fce00048070ff */
[----:B-1----:R-:W0:Y:S01]  /*4d590*/  @!P5 LDC.64 R16, c[0x0][0x5c0] ;  /* 0x00017000ff10db82 */ /* 0x002e220000000a00 */
[----:B----4-:R-:W-:Y:S02]  /*4d5a0*/  FMUL R65, R220, UR61 ;  /* 0x0000003ddc417c20 */ /* 0x010fe40008400000 */
[----:B------:R-:W4:Y:S01]  /*4d5b0*/  LDL.LU R220, [R1+0x744] ;  /* 0x0007440001dc7983 */ /* 0x000f220000300800 */
[----:B------:R-:W-:Y:S02]  /*4d5c0*/  LOP3.LUT P4, RZ, R0, 0x4000, RZ, 0xc0, !PT ;  /* 0x0000400000ff7812 */ /* 0x000fe4000788c0ff */
[----:B0-----:R-:W-:-:S05]  /*4d5d0*/  @!P5 IADD3 R16, P6, R14, R16, RZ ;  /* 0x000000100e10d210 */ /* 0x001fca0007fde0ff */
[----:B------:R-:W-:-:S05]  /*4d5e0*/  @!P5 IMAD.X R17, R29, 0x1, R17, P6 ;  /* 0x000000011d11d824 */ /* 0x000fca00030e0611 */
[----:B------:R0:W-:Y:S01]  /*4d5f0*/  @!P5 STG.E.U8 desc[UR4][R16.64+0xd9], R69 ;  /* 0x0000d9451000d986 */ /* 0x0001e2000c101104 */
[----:B------:R-:W-:Y:S01]  /*4d600*/  LOP3.LUT P1, RZ, R5, 0x1, RZ, 0xc0, !PT ;  /* 0x0000000105ff7812 */ /* 0x000fe2000782c0ff */
[----:B0-----:R-:W0:Y:S01]  /*4d610*/  @!P4 LDC.64 R16, c[0x0][0x5c0] ;  /* 0x00017000ff10cb82 */ /* 0x001e220000000a00 */
[----:B------:R-:W-:Y:S02]  /*4d620*/  LOP3.LUT P5, RZ, R4, 0x80000000, RZ, 0xc0, !PT ;  /* 0x8000000004ff7812 */ /* 0x000fe400078ac0ff */
[----:B------:R-:W-:Y:S01]  /*4d630*/  F2FP.SATFINITE.E4M3.F32.PACK_AB_MERGE_C R71, RZ, R65, RZ ;  /* 0x00000041ff47723e */ /* 0x000fe200048070ff */
[----:B------:R-:W-:Y:S02]  /*4d640*/  FMUL R65, R209, UR61 ;  /* 0x0000003dd1417c20 */ /* 0x000fe40008400000 */
[----:B------:R-:W4:Y:S03]  /*4d650*/  LDL.LU R209, [R1+0x748] ;  /* 0x0007480001d17983 */ /* 0x000f260000300800 */
[----:B------:R-:W-:Y:S01]  /*4d660*/  F2FP.SATFINITE.E4M3.F32.PACK_AB_MERGE_C R73, RZ, R65, RZ ;  /* 0x00000041ff49723e */ /* 0x000fe200048070ff */
[----:B------:R-:W-:-:S02]  /*4d670*/  FMUL R65, R208, UR61 ;  /* 0x0000003dd0417c20 */ /* 0x000fc40008400000 */
[----:B------:R-:W-:Y:S04]  /*4d680*/  @!P1 STG.E.U8 desc[UR4][R66.64+0xd8], R71 ;  /* 0x0000d84742009986 */ /* 0x000fe8000c101104 */
[----:B------:R1:W-:Y:S01]  /*4d690*/  @!P5 STG.E.U8 desc[UR4][R62.64+0xd9], R73 ;  /* 0x0000d9493e00d986 */ /* 0x0003e2000c101104 */
[----:B------:R-:W-:Y:S01]  /*4d6a0*/  F2FP.SATFINITE.E4M3.F32.PACK_AB_MERGE_C R75, RZ, R65, RZ ;  /* 0x00000041ff4b723e */ /* 0x000fe200048070ff */
[----:B------:R-:W-:Y:S02]  /*4d6b0*/  FMUL R65, R210, UR61 ;  /* 0x0000003dd2417c20 */ /* 0x000fe40008400000 */
[----:B------:R-:W4:Y:S01]  /*4d6c0*/  LDL.LU R210, [R1+0x74c] ;  /* 0x00074c0001d27983 */ /* 0x000f220000300800 */
[----:B0-----:R-:W-:Y:S02]  /*4d6d0*/  @!P4 IADD3 R16, P5, R55, R16, RZ ;  /* 0x000000103710c210 */ /* 0x001fe40007fbe0ff */
[----:B------:R-:W-:Y:S01]  /*4d6e0*/  F2FP.SATFINITE.E4M3.F32.PACK_AB_MERGE_C R69, RZ, R65, RZ ;  /* 0x00000041ff45723e */ /* 0x000fe200048070ff */
[----:B------:R-:W4:Y:S02]  /*4d6f0*/  LDL.LU R55, [R1+0x818] ;  /* 0x0008180001377983 */ /* 0x000f240000300800 */
[----:B------:R-:W-:-:S02]  /*4d700*/  @!P4 IMAD.X R17, R7, 0x1, R17, P5 ;  /* 0x000000010711c824 */ /* 0x000fc400028e0611 */
[----:B------:R0:W5:Y:S01]  /*4d710*/  LDL.LU R7, [R1+0x814] ;  /* 0x0008140001077983 */ /* 0x0001620000300800 */
[----:B---3--:R-:W-:-:S03]  /*4d720*/  FMUL R65, R221, UR61 ;  /* 0x0000003ddd417c20 */ /* 0x008fc60008400000 */
[----:B------:R-:W3:Y:S01]  /*4d730*/  LDL.LU R221, [R1+0x750] ;  /* 0x0007500001dd7983 */ /* 0x000ee20000300800 */
[----:B------:R-:W-:-:S04]  /*4d740*/  LOP3.LUT P6, RZ, R4, 0x10000000, RZ, 0xc0, !PT ;  /* 0x1000000004ff7812 */ /* 0x000fc800078cc0ff */
[----:B------:R-:W-:Y:S02]  /*4d750*/  P2R R68, PR, RZ, 0x40 ;  /* 0x00000040ff447803 */ /* 0x000fe40000000000 */
[----:B------:R-:W-:Y:S02]  /*4d760*/  LOP3.LUT P6, RZ, R0, 0x2000, RZ, 0xc0, !PT ;  /* 0x0000200000ff7812 */ /* 0x000fe400078cc0ff */
[----:B------:R-:W-:-:S11]  /*4d770*/  LOP3.LUT P2, RZ, R4, 0x40000000, RZ, 0xc0, !PT ;  /* 0x4000000004ff7812 */ /* 0x000fd6000784c0ff */
[----:B-1----:R-:W1:Y:S01]  /*4d780*/  @!P6 LDC.64 R62, c[0x0][0x5c0] ;  /* 0x00017000ff3eeb82 */ /* 0x002e620000000a00 */
[----:B------:R-:W-:Y:S02]  /*4d790*/  P2R R70, PR, RZ, 0x8 ;  /* 0x00000008ff467803 */ /* 0x000fe40000000000 */
[----:B------:R-:W-:Y:S01]  /*4d7a0*/  LOP3.LUT P3, RZ, R4, 0x20000000, RZ, 0xc0, !PT ;  /* 0x2000000004ff7812 */ /* 0x000fe2000786c0ff */
[----:B------:R1:W-:-:S12]  /*4d7b0*/  @!P2 STG.E.U8 desc[UR4][R60.64+0xd0], R75 ;  /* 0x0000d04b3c00a986 */ /* 0x0003d8000c101104 */
[----:B------:R4:W-:Y:S01]  /*4d7c0*/  @!P3 STG.E.U8 desc[UR4][R58.64+0xd1], R69 ;  /* 0x0000d1453a00b986 */ /* 0x0009e2000c101104 */
[----:B-1----:R-:W-:Y:S01]  /*4d7d0*/  @!P6 IADD3 R60, P5, R191, R62, RZ ;  /* 0x0000003ebf3ce210 */ /* 0x002fe20007fbe0ff */
[----:B--2---:R-:W-:Y:S02]  /*4d7e0*/  FMUL R62, R211, UR61 ;  /* 0x0000003dd33e7c20 */ /* 0x004fe40008400000 */
[----:B------:R-:W2:Y:S01]  /*4d7f0*/  LDL.LU R211, [R1+0x754] ;  /* 0x0007540001d37983 */ /* 0x000ea20000300800 */
[----:B----4-:R-:W-:-:S03]  /*4d800*/  FMUL R58, R220, UR61 ;  /* 0x0000003ddc3a7c20 */ /* 0x010fc60008400000 */
[----:B------:R-:W4:Y:S01]  /*4d810*/  LDL.LU R220, [R1+0x758] ;  /* 0x0007580001dc7983 */ /* 0x000f220000300800 */
[----:B------:R-:W-:Y:S01]  /*4d820*/  @!P6 IMAD.X R61, R190, 0x1, R63, P5 ;  /* 0x00000001be3de824 */ /* 0x000fe200028e063f */
[----:B------:R-:W-:Y:S02]  /*4d830*/  LOP3.LUT P5, RZ, R0, 0x2000, RZ, 0xc0, !PT ;  /* 0x0000200000ff7812 */ /* 0x000fe400078ac0ff */
[----:B------:R-:W4:Y:S01]  /*4d840*/  LDL.LU R208, [R1+0x75c] ;  /* 0x00075c0001d07983 */ /* 0x000f220000300800 */
[----:B------:R-:W-:Y:S02]  /*4d850*/  F2FP.SATFINITE.E4M3.F32.PACK_AB_MERGE_C R65, RZ, R65, RZ ;  /* 0x00000041ff41723e */ /* 0x000fe400048070ff */
[----:B------:R-:W-:Y:S02]  /*4d860*/  F2FP.SATFINITE.E4M3.F32.PACK_AB_MERGE_C R63, RZ, R58, RZ ;  /* 0x0000003aff3f723e */ /* 0x000fe400048070ff */
[----:B------:R-:W-:Y:S01]  /*4d870*/  F2FP.SATFINITE.E4M3.F32.PACK_AB_MERGE_C R59, RZ, R62, RZ ;  /* 0x0000003eff3b723e */ /* 0x000fe200048070ff */
[----:B------:R1:W-:Y:S05]  /*4d880*/  @!P4 STG.E.U8 desc[UR4][R16.64+0xd0], R65 ;  /* 0x0000d0411000c986 */ /* 0x0003ea000c101104 */
[----:B------:R0:W-:Y:S01]  /*4d890*/  @!P5 STG.E.U8 desc[UR4][R60.64+0xd1], R59 ;  /* 0x0000d13b3c00d986 */ /* 0x0001e2000c101104 */
[----:B------:R-:W-:-:S03]  /*4d8a0*/  FMUL R58, R209, UR61 ;  /* 0x0000003dd13a7c20 */ /* 0x000fc60008400000 */
[----:B------:R-:W4:Y:S02]  /*4d8b0*/  LDL.LU R209, [R1+0x760] ;  /* 0x0007600001d17983 */ /* 0x000f240000300800 */
[----:B-1----:R-:W-:Y:S01]  /*4d8c0*/  F2FP.SATFINITE.E4M3.F32.PACK_AB_MERGE_C R65, RZ, R58, RZ ;  /* 0x0000003aff41723e */ /* 0x002fe200048070ff */
[----:B------:R-:W-:Y:S02]  /*4d8d0*/  FMUL R58, R210, UR61 ;  /* 0x0000003dd23a7c20 */ /* 0x000fe40008400000 */
[----:B------:R-:W4:Y:S03]  /*4d8e0*/  LDL.LU R210, [R1+0x764] ;  /* 0x0007640001d27983 */ /* 0x000f260000300800 */
[----:B0-----:R-:W-:Y:S01]  /*4d8f0*/  F2FP.SATFINITE.E4M3.F32.PACK_AB_MERGE_C R59, RZ, R58, RZ ;  /* 0x0000003aff3b723e */ /* 0x001fe200048070ff */
[----:B---3--:R-:W-:Y:S02]  /*4d900*/  FMUL R58, R221, UR61 ;  /* 0x0000003ddd3a7c20 */ /* 0x008fe40008400000 */
[----:B------:R-:W3:Y:S01]  /*4d910*/  LDL.LU R221, [R1+0x768] ;  /* 0x0007680001dd7983 */ /* 0x000ee20000300800 */
[----:B------:R-:W-:-:S02]  /*4d920*/  LOP3.LUT P1, RZ, R0, 0x800, RZ, 0xc0, !PT ;  /* 0x0000080000ff7812 */ /* 0x000fc4000782c0ff */
[----:B------:R-:W-:-:S11]  /*4d930*/  LOP3.LUT P2, RZ, R0, 0x200, RZ, 0xc0, !PT ;  /* 0x0000020000ff7812 */ /* 0x000fd6000784c0ff */
[----:B------:R-:W0:Y:S01]  /*4d940*/  @!P1 LDC.64 R16, c[0x0][0x5c0] ;  /* 0x00017000ff109b82 */ /* 0x000e220000000a00 */
[----:B------:R-:W-:Y:S02]  /*4d950*/  ISETP.NE.AND P6, PT, R68, RZ, PT ;  /* 0x000000ff4400720c */ /* 0x000fe40003fc5270 */
[----:B------:R-:W-:-:S05]  /*4d960*/  LOP3.LUT P0, RZ, R4, 0x8000000, RZ, 0xc0, !PT ;  /* 0x0800000004ff7812 */ /* 0x000fca000780c0ff */
[----:B------:R-:W1:Y:S01]  /*4d970*/  @!P2 LDC.64 R60, c[0x0][0x5c0] ;  /* 0x00017000ff3cab82 */ /* 0x000e620000000a00 */
[----:B------:R-:W-:-:S05]  /*4d980*/  LOP3.LUT P4, RZ, R0, 0x100, RZ, 0xc0, !PT ;  /* 0x0000010000ff7812 */ /* 0x000fca000788c0ff */
[----:B------:R1:W-:Y:S01]  /*4d990*/  @!P6 STG.E.U8 desc[UR4][R54.64+0xd8], R63 ;  /* 0x0000d83f3600e986 */ /* 0x0003e2000c101104 */
[----:B0-----:R-:W-:-:S03]  /*4d9a0*/  @!P1 IADD3 R16, P5, R185, R16, RZ ;  /* 0x00000010b9109210 */ /* 0x001fc60007fbe0ff */
[----:B------:R-:W-:Y:S02]  /*4d9b0*/  @!P0 STG.E.U8 desc[UR4][R48.64+0xd9], R65 ;  /* 0x0000d94130008986 */ /* 0x000fe4000c101104 */
[----:B------:R-:W-:-:S05]  /*4d9c0*/  @!P1 IMAD.X R17, R184, 0x1, R17, P5 ;  /* 0x00000001b8119824 */ /* 0x000fca00028e0611 */
[----:B------:R0:W-:Y:S01]  /*4d9d0*/  @!P1 STG.E.U8 desc[UR4][R16.64+0xd8], R59 ;  /* 0x0000d83b10009986 */ /* 0x0001e2000c101104 */
[----:B-1----:R-:W-:Y:S02]  /*4d9e0*/  @!P2 IADD3 R54, P5, R171, R60, RZ ;  /* 0x0000003cab36a210 */ /* 0x002fe40007fbe0ff */
[----:B------:R-:W-:Y:S01]  /*4d9f0*/  LOP3.LUT P3, RZ, R4, 0x4000000, RZ, 0xc0, !PT ;  /* 0x0400000004ff7812 */ /* 0x000fe2000786c0ff */
[----:B0-----:R-:W0:Y:S02]  /*4da00*/  @!P4 LDC.64 R16, c[0x0][0x5c0] ;  /* 0x00017000ff10cb82 */ /* 0x001e240000000a00 */
[----:B------:R-:W-:Y:S01]  /*4da10*/  @!P2 IMAD.X R55, R170, 0x1, R61, P5 ;  /* 0x00000001aa37a824 */ /* 0x000fe200028e063d */
[----:B------:R-:W-:Y:S02]  /*4da20*/  LOP3.LUT P5, RZ, R4, 0x2000000, RZ, 0xc0, !PT ;  /* 0x0200000004ff7812 */ /* 0x000fe400078ac0ff */
[----:B------:R-:W-:-:S05]  /*4da30*/  F2FP.SATFINITE.E4M3.F32.PACK_AB_MERGE_C R49, RZ, R58, RZ ;  /* 0x0000003aff31723e */ /* 0x000fca00048070ff */
[----:B------:R1:W-:Y:S01]  /*4da40*/  @!P2 STG.E.U8 desc[UR4][R54.64+0xd9], R49 ;  /* 0x0000d9313600a986 */ /* 0x0003e2000c101104 */
[----:B--2---:R-:W-:-:S03]  /*4da50*/  FMUL R48, R211, UR61 ;  /* 0x0000003dd3307c20 */ /* 0x004fc60008400000 */
[----:B------:R-:W2:Y:S02]  /*4da60*/  LDL.LU R211, [R1+0x76c] ;  /* 0x00076c0001d37983 */ /* 0x000ea40000300800 */
[----:B------:R-:W-:-:S05]  /*4da70*/  F2FP.SATFINITE.E4M3.F32.PACK_AB_MERGE_C R61, RZ, R48, RZ ;  /* 0x00000030ff3d723e */ /* 0x000fca00048070ff */
[----:B------:R1:W-:Y:S01]  /*4da80*/  @!P3 STG.E.U8 desc[UR4][R46.64+0xd0], R61 ;  /* 0x0000d03d2e00b986 */ /* 0x0003e2000c101104 */
[----:B----4-:R-:W-:-:S03]  /*4da90*/  FMUL R48, R220, UR61 ;  /* 0x0000003ddc307c20 */ /* 0x010fc60008400000 */
[----:B------:R-:W4:Y:S02]  /*4daa0*/  LDL.LU R220, [R1+0x770] ;  /* 0x0007700001dc7983 */ /* 0x000f240000300800 */
[----:B------:R-:W-:-:S05]  /*4dab0*/  F2FP.SATFINITE.E4M3.F32.PACK_AB_MERGE_C R59, RZ, R48, RZ ;  /* 0x00000030ff3b723e */ /* 0x000fca00048070ff */
[----:B------:R1:W-:Y:S01]  /*4dac0*/  @!P5 STG.E.U8 desc[UR4][R44.64+0xd1], R59 ;  /* 0x0000d13b2c00d986 */ /* 0x0003e2000c101104 */
[----:B0-----:R-:W-:-:S05]  /*4dad0*/  @!P4 IADD3 R16, P5, R157, R16, RZ ;  /* 0x000000109d10c210 */ /* 0x001fca0007fbe0ff */
[----:B------:R-:W-:Y:S01]  /*4dae0*/  @!P4 IMAD.X R17, R96, 0x1, R17, P5 ;  /* 0x000000016011c824 */ /* 0x000fe200028e0611 */
[----:B------:R-:W-:Y:S02]  /*4daf0*/  LOP3.LUT P4, RZ, R12, 0x40, RZ, 0xc0, !PT ;  /* 0x000000400cff7812 */ /* 0x000fe4000788c0ff */
[----:B------:R-:W-:-:S11]  /*4db00*/  LOP3.LUT P5, RZ, R0, 0x100, RZ, 0xc0, !PT ;  /* 0x0000010000ff7812 */ /* 0x000fd600078ac0ff */
[----:B-1----:R-:W0:Y:S01]  /*4db10*/  @!P4 LDC.64 R54, c[0x0][0x5c0] ;  /* 0x00017000ff36cb82 */ /* 0x002e220000000a00 */
[----:B------:R-:W-:-:S05]  /*4db20*/  FMUL R48, R208, UR61 ;  /* 0x0000003dd0307c20 */ /* 0x000fca0008400000 */
[----:B------:R-:W-:-:S05]  /*4db30*/  F2FP.SATFINITE.E4M3.F32.PACK_AB_MERGE_C R49, RZ, R48, RZ ;  /* 0x00000030ff31723e */ /* 0x000fca00048070ff */
[----:B------:R1:W-:Y:S01]  /*4db40*/  @!P5 STG.E.U8 desc[UR4][R16.64+0xd0], R49 ;  /* 0x0000d0311000d986 */ /* 0x0003e2000c101104 */
[----:B------:R-:W-:-:S03]  /*4db50*/  FMUL R48, R209, UR61 ;  /* 0x0000003dd1307c20 */ /* 0x000fc60008400000 */
[----:B------:R-:W4:Y:S01]  /*4db60*/  LDL.LU R209, [R1+0x774] ;  /* 0x0007740001d17983 */ /* 0x000f220000300800 */
[----:B0-----:R-:W-:Y:S01]  /*4db70*/  @!P4 IADD3 R46, P5, R95, R54, RZ ;  /* 0x000000365f2ec210 */ /* 0x001fe20007fbe0ff */
[----:B------:R-:W-:-:S04]  /*4db80*/  FMUL R44, R210, UR61 ;  /* 0x0000003dd22c7c20 */ /* 0x000fc80008400000 */
[----:B------:R-:W-:Y:S01]  /*4db90*/  @!P4 IMAD.X R47, R94, 0x1, R55, P5 ;  /* 0x000000015e2fc824 */ /* 0x000fe200028e0637 */
[----:B------:R-:W-:Y:S01]  /*4dba0*/  F2FP.SATFINITE.E4M3.F32.PACK_AB_MERGE_C R55, RZ, R44, RZ ;  /* 0x0000002cff37723e */ /* 0x000fe200048070ff */
[----:B---3--:R-:W-:Y:S02]  /*4dbb0*/  FMUL R44, R221, UR61 ;  /* 0x0000003ddd2c7c20 */ /* 0x008fe40008400000 */
[----:B------:R-:W3:Y:S01]  /*4dbc0*/  LDL.LU R221, [R1+0x778] ;  /* 0x0007780001dd7983 */ /* 0x000ee20000300800 */
[C---:B------:R-:W-:Y:S02]  /*4dbd0*/  LOP3.LUT P1, RZ, R0.reuse, 0x10, RZ, 0xc0, !PT ;  /* 0x0000001000ff7812 */ /* 0x040fe4000782c0ff */
[----:B------:R-:W-:Y:S01]  /*4dbe0*/  LOP3.LUT P2, RZ, R0, 0x8, RZ, 0xc0, !PT ;  /* 0x0000000800ff7812 */ /* 0x000fe2000784c0ff */
[----:B------:R-:W3:Y:S01]  /*4dbf0*/  LDL.LU R210, [R1+0x77c] ;  /* 0x00077c0001d27983 */ /* 0x000ee20000300800 */
[----:B------:R-:W-:-:S09]  /*4dc00*/  F2FP.SATFINITE.E4M3.F32.PACK_AB_MERGE_C R45, RZ, R48, RZ ;  /* 0x00000030ff2d723e */ /* 0x000fd200048070ff */
[----:B-1----:R-:W0:Y:S01]  /*4dc10*/  @!P1 LDC.64 R16, c[0x0][0x5c0] ;  /* 0x00017000ff109b82 */ /* 0x002e220000000a00 */
[----:B------:R1:W-:Y:S01]  /*4dc20*/  @!P4 STG.E.U8 desc[UR4][R46.64+0xd1], R45 ;  /* 0x0000d12d2e00c986 */ /* 0x0003e2000c101104 */
[----:B------:R-:W-:-:S06]  /*4dc30*/  LOP3.LUT P6, RZ, R4, 0x1000000, RZ, 0xc0, !PT ;  /* 0x0100000004ff7812 */ /* 0x000fcc00078cc0ff */
[----:B-1----:R-:W1:Y:S01]  /*4dc40*/  @!P2 LDC.64 R46, c[0x0][0x5c0] ;  /* 0x00017000ff2eab82 */ /* 0x002e620000000a00 */
[----:B------:R-:W-:Y:S02]  /*4dc50*/  F2FP.SATFINITE.E4M3.F32.PACK_AB_MERGE_C R49, RZ, R44, RZ ;  /* 0x0000002cff31723e */ /* 0x000fe400048070ff */
[----:B------:R-:W-:-:S04]  /*4dc60*/  LOP3.LUT P0, RZ, R4, 0x800000, RZ, 0xc0, !PT ;  /* 0x0080000004ff7812 */ /* 0x000fc8000780c0ff */
[----:B------:R1:W-:Y:S01]  /*4dc70*/  @!P6 STG.E.U8 desc[UR4][R42.64+0xd8], R55 ;  /* 0x0000d8372a00e986 */ /* 0x0003e2000c101104 */
[----:B0-----:R-:W-:-:S05]  /*4dc80*/  @!P1 IADD3 R16, P4, R91, R16, RZ ;  /* 0x000000105b109210 */ /* 0x001fca0007f9e0ff */
[----:B------:R-:W-:Y:S01]  /*4dc90*/  @!P1 IMAD.X R17, R90, 0x1, R17, P4 ;  /* 0x000000015a119824 */ /* 0x000fe200020e0611 */
[----:B-1----:R-:W-:Y:S02]  /*4dca0*/  @!P2 IADD3 R42, P4, R89, R46, RZ ;  /* 0x0000002e592aa210 */ /* 0x002fe40007f9e0ff */
[----:B------:R-:W-:Y:S03]  /*4dcb0*/  @!P0 STG.E.U8 desc[UR4][R40.64+0xd9], R49 ;  /* 0x0000d93128008986 */ /* 0x000fe6000c101104 */
[----:B------:R-:W-:Y:S02]  /*4dcc0*/  @!P2 IMAD.X R43, R88, 0x1, R47, P4 ;  /* 0x00000001582ba824 */ /* 0x000fe400020e062f */
[----:B--2---:R-:W-:Y:S02]  /*4dcd0*/  FMUL R44, R211, UR61 ;  /* 0x0000003dd32c7c20 */ /* 0x004fe40008400000 */
[----:B------:R-:W2:Y:S03]  /*4dce0*/  LDL.LU R211, [R1+0x780] ;  /* 0x0007800001d37983 */ /* 0x000ea60000300800 */
[----:B------:R-:W-:-:S05]  /*4dcf0*/  F2FP.SATFINITE.E4M3.F32.PACK_AB_MERGE_C R45, RZ, R44, RZ ;  /* 0x0000002cff2d723e */ /* 0x000fca00048070ff */
[----:B------:R-:W-:Y:S01]  /*4dd00*/  @!P1 STG.E.U8 desc[UR4][R16.64+0xd8], R45 ;  /* 0x0000d82d10009986 */ /* 0x000fe2000c101104 */
[----:B----4-:R-:W-:-:S03]  /*4dd10*/  FMUL R44, R220, UR61 ;  /* 0x0000003ddc2c7c20 */ /* 0x010fc60008400000 */
[----:B------:R-:W4:Y:S02]  /*4dd20*/  LDL.LU R220, [R1+0x784] ;  /* 0x0007840001dc7983 */ /* 0x000f240000300800 */
[----:B------:R-:W-:Y:S02]  /*4dd30*/  F2FP.SATFINITE.E4M3.F32.PACK_AB_MERGE_C R47, RZ, R44, RZ ;  /* 0x0000002cff2f723e */ /* 0x000fe400048070ff */
[----:B------:R-:W4:Y:S04]  /*4dd40*/  LDL.LU R208, [R1+0x788] ;  /* 0x0007880001d07983 */ /* 0x000f280000300800 */
[----:B------:R3:W-:Y:S02]  /*4dd50*/  @!P2 STG.E.U8 desc[UR4][R42.64+0xd9], R47 ;  /* 0x0000d92f2a00a986 */ /* 0x0007e4000c101104 */
[----:B---3--:R-:W-:-:S02]  /*4dd60*/  FMUL R42, R221, UR61 ;  /* 0x0000003ddd2a7c20 */ /* 0x008fc40008400000 */
[----:B------:R-:W3:Y:S01]  /*4dd70*/  LDL.LU R221, [R1+0x78c] ;  /* 0x00078c0001dd7983 */ /* 0x000ee20000300800 */
[----:B------:R-:W-:-:S04]  /*4dd80*/  ISETP.NE.AND P3, PT, R70, RZ, PT ;  /* 0x000000ff4600720c */ /* 0x000fc80003f65270 */
[----:B------:R-:W-:-:S13]  /*4dd90*/  ISETP.LT.OR P4, PT, R28, 0xe1, !P3 ;  /* 0x000000e11c00780c */ /* 0x000fda0005f81670 */
[----:B------:R-:W0:Y:S01]  /*4dda0*/  @!P4 LDC.64 R40, c[0x0][0x5c0] ;  /* 0x00017000ff28cb82 */ /* 0x000e220000000a00 */
[----:B------:R-:W-:Y:S02]  /*4ddb0*/  FMUL R16, R209, UR61 ;  /* 0x0000003dd1107c20 */ /* 0x000fe40008400000 */
[----:B------:R-:W3:Y:S03]  /*4ddc0*/  LDL.LU R209, [R1+0x790] ;  /* 0x0007900001d17983 */ /* 0x000ee60000300800 */
[----:B------:R-:W-:Y:S02]  /*4ddd0*/  F2FP.SATFINITE.E4M3.F32.PACK_AB_MERGE_C R45, RZ, R16, RZ ;  /* 0x00000010ff2d723e */ /* 0x000fe400048070ff */
[----:B0-----:R-:W-:-:S05]  /*4dde0*/  @!P4 IADD3 R40, P5, R14, R40, RZ ;  /* 0x000000280e28c210 */ /* 0x001fca0007fbe0ff */
[----:B------:R-:W-:-:S05]  /*4ddf0*/  @!P4 IMAD.X R41, R29, 0x1, R41, P5 ;  /* 0x000000011d29c824 */ /* 0x000fca00028e0629 */
[----:B------:R2:W-:Y:S01]  /*4de00*/  @!P4 STG.E.U8 desc[UR4][R40.64+0xe0], R45 ;  /* 0x0000e02d2800c986 */ /* 0x0005e2000c101104 */
[----:B------:R-:W-:-:S13]  /*4de10*/  ISETP.LT.OR P4, PT, R28, 0xe2, !P3 ;  /* 0x000000e21c00780c */ /* 0x000fda0005f81670 */
[----:B------:R-:W0:Y:S01]  /*4de20*/  @!P4 LDC.64 R16, c[0x0][0x5c0] ;  /* 0x00017000ff10cb82 */ /* 0x000e220000000a00 */
[C---:B------:R-:W-:Y:S02]  /*4de30*/  LOP3.LUT P0, RZ, R4.reuse, 0x400000, RZ, 0xc0, !PT ;  /* 0x0040000004ff7812 */ /* 0x040fe4000780c0ff */
[----:B------:R-:W-:Y:S02]  /*4de40*/  LOP3.LUT P1, RZ, R4, 0x100000, RZ, 0xc0, !PT ;  /* 0x0010000004ff7812 */ /* 0x000fe4000782c0ff */
[----:B------:R-:W-:Y:S01]  /*4de50*/  F2FP.SATFINITE.E4M3.F32.PACK_AB_MERGE_C R43, RZ, R42, RZ ;  /* 0x0000002aff2b723e */ /* 0x000fe200048070ff */
[----:B------:R-:W-:Y:S02]  /*4de60*/  FMUL R42, R210, UR61 ;  /* 0x0000003dd22a7c20 */ /* 0x000fe40008400000 */
[----:B------:R-:W3:Y:S03]  /*4de70*/  LDL.LU R210, [R1+0x794] ;  /* 0x0007940001d27983 */ /* 0x000ee60000300800 */
[----:B------:R-:W-:-:S02]  /*4de80*/  F2FP.SATFINITE.E4M3.F32.PACK_AB_MERGE_C R47, RZ, R42, RZ ;  /* 0x0000002aff2f723e */ /* 0x000fc400048070ff */
[----:B0-----:R-:W-:-:S05]  /*4de90*/  @!P4 IADD3 R16, P5, R14, R16, RZ ;  /* 0x000000100e10c210 */ /* 0x001fca0007fbe0ff */
[----:B------:R-:W-:Y:S02]  /*4dea0*/  @!P4 IMAD.X R17, R29, 0x1, R17, P5 ;  /* 0x000000011d11c824 */ /* 0x000fe400028e0611 */
[----:B--2---:R-:W-:-:S03]  /*4deb0*/  FMUL R40, R211, UR61 ;  /* 0x0000003dd3287c20 */ /* 0x004fc60008400000 */
[----:B------:R-:W-:Y:S02]  /*4dec0*/  @!P4 STG.E.U8 desc[UR4][R16.64+0xe1], R43 ;  /* 0x0000e12b1000c986 */ /* 0x000fe4000c101104 */
[----:B------:R-:W-:Y:S02]  /*4ded0*/  F2FP.SATFINITE.E4M3.F32.PACK_AB_MERGE_C R45, RZ, R40, RZ ;  /* 0x00000028ff2d723e */ /* 0x000fe400048070ff */
[----:B------:R-:W-:Y:S04]  /*4dee0*/  @!P0 STG.E.U8 desc[UR4][R38.64+0xe0], R47 ;  /* 0x0000e02f26008986 */ /* 0x000fe8000c101104 */
[----:B------:R4:W-:Y:S04]  /*4def0*/  @!P1 STG.E.U8 desc[UR4][R36.64+0xe1], R45 ;  /* 0x0000e12d24009986 */ /* 0x0009e8000c101104 */
[----:B------:R-:W2:Y:S01]  /*4df00*/  LDL.LU R211, [R1+0x798] ;  /* 0x0007980001d37983 */ /* 0x000ea20000300800 */
[----:B----4-:R-:W-:Y:S01]  /*4df10*/  FMUL R36, R208, UR61 ;  /* 0x0000003dd0247c20 */ /* 0x010fe20008400000 */
[----:B------:R-:W-:-:S02]  /*4df20*/  FMUL R16, R220, UR61 ;  /* 0x0000003ddc107c20 */ /* 0x000fc40008400000 */
[----:B------:R-:W4:Y:S02]  /*4df30*/  LDL.LU R220, [R1+0x79c] ;  /* 0x00079c0001dc7983 */ /* 0x000f240000300800 */
[----:B------:R-:W-:Y:S01]  /*4df40*/  F2FP.SATFINITE.E4M3.F32.PACK_AB_MERGE_C R37, RZ, R36, RZ ;  /* 0x00000024ff25723e */ /* 0x000fe200048070ff */
[----:B---3--:R-:W-:Y:S02]  /*4df50*/  FMUL R36, R221, UR61 ;  /* 0x0000003ddd247c20 */ /* 0x008fe40008400000 */
[----:B------:R-:W3:Y:S01]  /*4df60*/  LDL.LU R221, [R1+0x7a0] ;  /* 0x0007a00001dd7983 */ /* 0x000ee20000300800 */
[----:B------:R-:W-:Y:S02]  /*4df70*/  ISETP.LT.OR P4, PT, R28, 0xe9, !P3 ;  /* 0x000000e91c00780c */ /* 0x000fe40005f81670 */
[----:B------:R-:W-:Y:S01]  /*4df80*/  F2FP.SATFINITE.E4M3.F32.PACK_AB_MERGE_C R43, RZ, R16, RZ ;  /* 0x00000010ff2b723e */ /* 0x000fe200048070ff */
[----:B------:R-:W3:Y:S10]  /*4df90*/  LDL.LU R208, [R1+0x7a4] ;  /* 0x0007a40001d07983 */ /* 0x000ef40000300800 */
[----:B------:R-:W0:Y:S02]  /*4dfa0*/  @!P4 LDC.64 R40, c[0x0][0x5c0] ;  /* 0x00017000ff28cb82 */ /* 0x000e240000000a00 */
[----:B0-----:R-:W-:-:S05]  /*4dfb0*/  @!P4 IADD3 R40, P5, R14, R40, RZ ;  /* 0x000000280e28c210 */ /* 0x001fca0007fbe0ff */
[----:B------:R-:W-:-:S05]  /*4dfc0*/  @!P4 IMAD.X R41, R29, 0x1, R41, P5 ;  /* 0x000000011d29c824 */ /* 0x000fca00028e0629 */
[----:B------:R0:W-:Y:S01]  /*4dfd0*/  @!P4 STG.E.U8 desc[UR4][R40.64+0xe8], R43 ;  /* 0x0000e82b2800c986 */ /* 0x0001e2000c101104 */
[----:B------:R-:W-:-:S13]  /*4dfe0*/  ISETP.LT.OR P4, PT, R28, 0xea, !P3 ;  /* 0x000000ea1c00780c */ /* 0x000fda0005f81670 */
[----:B------:R-:W1:Y:S01]  /*4dff0*/  @!P4 LDC.64 R16, c[0x0][0x5c0] ;  /* 0x00017000ff10cb82 */ /* 0x000e620000000a00 */
[C---:B------:R-:W-:Y:S02]  /*4e000*/  LOP3.LUT P2, RZ, R4.reuse, 0x80000, RZ, 0xc0, !PT ;  /* 0x0008000004ff7812 */ /* 0x040fe4000784c0ff */
[----:B------:R-:W-:Y:S01]  /*4e010*/  F2FP.SATFINITE.E4M3.F32.PACK_AB_MERGE_C R39, RZ, R36, RZ ;  /* 0x00000024ff27723e */ /* 0x000fe200048070ff */
[----:B------:R-:W-:Y:S02]  /*4e020*/  FMUL R36, R209, UR61 ;  /* 0x0000003dd1247c20 */ /* 0x000fe40008400000 */
[----:B------:R-:W3:Y:S01]  /*4e030*/  LDL.LU R209, [R1+0x7a8] ;  /* 0x0007a80001d17983 */ /* 0x000ee20000300800 */
[----:B------:R-:W-:Y:S02]  /*4e040*/  P2R R44, PR, RZ, 0x4 ;  /* 0x00000004ff2c7803 */ /* 0x000fe40000000000 */
[----:B------:R-:W-:Y:S02]  /*4e050*/  LOP3.LUT P2, RZ, R4, 0x200000, RZ, 0xc0, !PT ;  /* 0x0020000004ff7812 */ /* 0x000fe4000784c0ff */
[----:B0-----:R-:W-:Y:S01]  /*4e060*/  F2FP.SATFINITE.E4M3.F32.PACK_AB_MERGE_C R41, RZ, R36, RZ ;  /* 0x00000024ff29723e */ /* 0x001fe200048070ff */
[----:B------:R-:W-:-:S02]  /*4e070*/  FMUL R36, R210, UR61 ;  /* 0x0000003dd2247c20 */ /* 0x000fc40008400000 */
[----:B------:R-:W3:Y:S01]  /*4e080*/  LDL.LU R210, [R1+0x7ac] ;  /* 0x0007ac0001d27983 */ /* 0x000ee20000300800 */
[----:B-1----:R-:W-:-:S05]  /*4e090*/  @!P4 IADD3 R16, P5, R14, R16, RZ ;  /* 0x000000100e10c210 */ /* 0x002fca0007fbe0ff */
[----:B------:R-:W-:-:S05]  /*4e0a0*/  @!P4 IMAD.X R17, R29, 0x1, R17, P5 ;  /* 0x000000011d11c824 */ /* 0x000fca00028e0611 */
[----:B------:R-:W-:Y:S04]  /*4e0b0*/  @!P4 STG.E.U8 desc[UR4][R16.64+0xe9], R37 ;  /* 0x0000e9251000c986 */ /* 0x000fe8000c101104 */
[----:B------:R4:W-:Y:S01]  /*4e0c0*/  @!P2 STG.E.U8 desc[UR4][R34.64+0xe8], R39 ;  /* 0x0000e8272200a986 */ /* 0x0009e2000c101104 */
[----:B------:R-:W-:Y:S02]  /*4e0d0*/  ISETP.NE.AND P2, PT, R44, RZ, PT ;  /* 0x000000ff2c00720c */ /* 0x000fe40003f45270 */
[----:B------:R-:W-:Y:S01]  /*4e0e0*/  F2FP.SATFINITE.E4M3.F32.PACK_AB_MERGE_C R43, RZ, R36, RZ ;  /* 0x00000024ff2b723e */ /* 0x000fe200048070ff */
[----:B--2---:R-:W-:Y:S02]  /*4e0f0*/  FMUL R36, R211, UR61 ;  /* 0x0000003dd3247c20 */ /* 0x004fe40008400000 */
[----:B------:R-:W2:Y:S08]  /*4e100*/  LDL.LU R211, [R1+0x7b0] ;  /* 0x0007b00001d37983 */ /* 0x000eb00000300800 */
[----:B------:R3:W-:Y:S01]  /*4e110*/  @!P2 STG.E.U8 desc[UR4][R32.64+0xe9], R41 ;  /* 0x0000e9292000a986 */ /* 0x0007e2000c101104 */
[----:B----4-:R-:W-:-:S03]  /*4e120*/  FMUL R34, R220, UR61 ;  /* 0x0000003ddc227c20 */ /* 0x010fc60008400000 */
[----:B------:R-:W4:Y:S01]  /*4e130*/  LDL.LU R220, [R1+0x7b4] ;  /* 0x0007b40001dc7983 */ /* 0x000f220000300800 */
[----:B---3--:R-:W-:-:S03]  /*4e140*/  FMUL R32, R221, UR61 ;  /* 0x0000003ddd207c20 */ /* 0x008fc60008400000 */
[----:B------:R-:W3:Y:S01]  /*4e150*/  LDL.LU R221, [R1+0x7b8] ;  /* 0x0007b80001dd7983 */ /* 0x000ee20000300800 */
[C---:B------:R-:W-:Y:S02]  /*4e160*/  LOP3.LUT P6, RZ, R0.reuse, 0x80, RZ, 0xc0, !PT ;  /* 0x0000008000ff7812 */ /* 0x040fe400078cc0ff */
[----:B------:R-:W-:Y:S02]  /*4e170*/  LOP3.LUT P1, RZ, R0, 0x40, RZ, 0xc0, !PT ;  /* 0x0000004000ff7812 */ /* 0x000fe4000782c0ff */
[----:B------:R-:W-:-:S09]  /*4e180*/  F2FP.SATFINITE.E4M3.F32.PACK_AB_MERGE_C R33, RZ, R34, RZ ;  /* 0x00000022ff21723e */ /* 0x000fd200048070ff */
[----:B------:R-:W0:Y:S01]  /*4e190*/  @!P6 LDC.64 R16, c[0x0][0x5c0] ;  /* 0x00017000ff10eb82 */ /* 0x000e220000000a00 */
[C---:B------:R-:W-:Y:S02]  /*4e1a0*/  LOP3.LUT P0, RZ, R4.reuse, 0x40000, RZ, 0xc0, !PT ;  /* 0x0004000004ff7812 */ /* 0x040fe4000780c0ff */
[----:B------:R-:W-:-:S05]  /*4e1b0*/  LOP3.LUT P4, RZ, R4, 0x20000, RZ, 0xc0, !PT ;  /* 0x0002000004ff7812 */ /* 0x000fca000788c0ff */
[----:B------:R-:W1:Y:S01]  /*4e1c0*/  @!P1 LDC.64 R34, c[0x0][0x5c0] ;  /* 0x00017000ff229b82 */ /* 0x000e620000000a00 */
[----:B------:R-:W-:Y:S02]  /*4e1d0*/  F2FP.SATFINITE.E4M3.F32.PACK_AB_MERGE_C R37, RZ, R36, RZ ;  /* 0x00000024ff25723e */ /* 0x000fe400048070ff */
[----:B------:R-:W-:-:S03]  /*4e1e0*/  LOP3.LUT P5, RZ, R0, 0x2, RZ, 0xc0, !PT ;  /* 0x0000000200ff7812 */ /* 0x000fc600078ac0ff */
[----:B------:R-:W-:Y:S04]  /*4e1f0*/  @!P0 STG.E.U8 desc[UR4][R30.64+0xe0], R43 ;  /* 0x0000e02b1e008986 */ /* 0x000fe8000c101104 */
[----:B------:R0:W-:Y:S02]  /*4e200*/  @!P4 STG.E.U8 desc[UR4][R26.64+0xe1], R37 ;  /* 0x0000e1251a00c986 */ /* 0x0001e4000c101104 */
[----:B0-----:R-:W-:Y:S01]  /*4e210*/  @!P6 IADD3 R16, P4, R83, R16, RZ ;  /* 0x000000105310e210 */ /* 0x001fe20007f9e0ff */
[----:B------:R-:W-:-:S04]  /*4e220*/  FMUL R26, R208, UR61 ;  /* 0x0000003dd01a7c20 */ /* 0x000fc80008400000 */
[----:B------:R-:W-:Y:S01]  /*4e230*/  @!P6 IMAD.X R17, R82, 0x1, R17, P4 ;  /* 0x000000015211e824 */ /* 0x000fe200020e0611 */
[----:B------:R-:W3:Y:S01]  /*4e240*/  LDL.LU R208, [R1+0x7bc] ;  /* 0x0007bc0001d07983 */ /* 0x000ee20000300800 */
[----:B-1----:R-:W-:Y:S02]  /*4e250*/  @!P1 IADD3 R30, P4, R79, R34, RZ ;  /* 0x000000224f1e9210 */ /* 0x002fe40007f9e0ff */
[----:B------:R-:W-:Y:S01]  /*4e260*/  F2FP.SATFINITE.E4M3.F32.PACK_AB_MERGE_C R27, RZ, R32, RZ ;  /* 0x00000020ff1b723e */ /* 0x000fe200048070ff */
[----:B------:R0:W-:Y:S02]  /*4e270*/  @!P6 STG.E.U8 desc[UR4][R16.64+0xe0], R33 ;  /* 0x0000e0211000e986 */ /* 0x0001e4000c101104 */
[----:B------:R-:W-:Y:S01]  /*4e280*/  @!P1 IMAD.X R31, R78, 0x1, R35, P4 ;  /* 0x000000014e1f9824 */ /* 0x000fe200020e0623 */
[----:B------:R-:W-:Y:S01]  /*4e290*/  F2FP.SATFINITE.E4M3.F32.PACK_AB_MERGE_C R35, RZ, R26, RZ ;  /* 0x0000001aff23723e */ /* 0x000fe200048070ff */
[----:B0-----:R-:W0:Y:S01]  /*4e2a0*/  @!P5 LDC.64 R32, c[0x0][0x5c0] ;  /* 0x00017000ff20db82 */ /* 0x001e220000000a00 */
[----:B------:R-:W-:-:S02]  /*4e2b0*/  FMUL R26, R209, UR61 ;  /* 0x0000003dd11a7c20 */ /* 0x000fc40008400000 */
[----:B------:R-:W3:Y:S01]  /*4e2c0*/  LDL.LU R209, [R1+0x7c0] ;  /* 0x0007c00001d17983 */ /* 0x000ee20000300800 */
[C---:B------:R-:W-:Y:S02]  /*4e2d0*/  LOP3.LUT P3, RZ, R4.reuse, 0x10000, RZ, 0xc0, !PT ;  /* 0x0001000004ff7812 */ /* 0x040fe4000786c0ff */
[----:B------:R-:W-:Y:S02]  /*4e2e0*/  LOP3.LUT P4, RZ, R4, 0x2000, RZ, 0xc0, !PT ;  /* 0x0000200004ff7812 */ /* 0x000fe4000788c0ff */
[----:B------:R-:W-:Y:S01]  /*4e2f0*/  F2FP.SATFINITE.E4M3.F32.PACK_AB_MERGE_C R17, RZ, R26, RZ ;  /* 0x0000001aff11723e */ /* 0x000fe200048070ff */
[----:B------:R1:W-:Y:S01]  /*4e300*/  @!P1 STG.E.U8 desc[UR4][R30.64+0xe1], R27 ;  /* 0x0000e11b1e009986 */ /* 0x0003e2000c101104 */
[----:B------:R-:W-:-:S03]  /*4e310*/  FMUL R16, R210, UR61 ;  /* 0x0000003dd2107c20 */ /* 0x000fc60008400000 */
[----:B------:R-:W3:Y:S04]  /*4e320*/  LDL.LU R210, [R1+0x7c4] ;  /* 0x0007c40001d27983 */ /* 0x000ee80000300800 */
[----:B------:R-:W-:Y:S04]  /*4e330*/  @!P3 STG.E.U8 desc[UR4][R24.64+0xe8], R35 ;  /* 0x0000e8231800b986 */ /* 0x000fe8000c101104 */
[----:B------:R2:W-:Y:S01]  /*4e340*/  @!P4 STG.E.U8 desc[UR4][R22.64+0xe9], R17 ;  /* 0x0000e9111600c986 */ /* 0x0005e2000c101104 */
[----:B0-----:R-:W-:Y:S02]  /*4e350*/  @!P5 IADD3 R64, P4, R64, R32, RZ ;  /* 0x000000204040d210 */ /* 0x001fe40007f9e0ff */
[----:B-1----:R-:W-:-:S03]  /*4e360*/  F2FP.SATFINITE.E4M3.F32.PACK_AB_MERGE_C R27, RZ, R16, RZ ;  /* 0x00000010ff1b723e */ /* 0x002fc600048070ff */
[----:B------:R-:W-:-:S05]  /*4e370*/  @!P5 IMAD.X R65, R57, 0x1, R33, P4 ;  /* 0x000000013941d824 */ /* 0x000fca00020e0621 */
[----:B------:R0:W-:Y:S01]  /*4e380*/  @!P5 STG.E.U8 desc[UR4][R64.64+0xe8], R27 ;  /* 0x0000e81b4000d986 */ /* 0x0001e2000c101104 */
[----:B------:R-:W-:Y:S01]  /*4e390*/  ISETP.GE.AND P5, PT, R13, 0x101, PT ;  /* 0x000001010d00780c */ /* 0x000fe20003fa6270 */
[----:B--2---:R-:W-:Y:S02]  /*4e3a0*/  FMUL R16, R211, UR61 ;  /* 0x0000003dd3107c20 */ /* 0x004fe40008400000 */
[----:B------:R-:W2:Y:S03]  /*4e3b0*/  LDL.LU R211, [R1+0x7c8] ;  /* 0x0007c80001d37983 */ /* 0x000ea60000300800 */
[----:B------:R-:W-:Y:S01]  /*4e3c0*/  F2FP.SATFINITE.E4M3.F32.PACK_AB_MERGE_C R17, RZ, R16, RZ ;  /* 0x00000010ff11723e */ /* 0x000fe200048070ff */
[----:B----4-:R-:W-:Y:S02]  /*4e3d0*/  FMUL R16, R220, UR61 ;  /* 0x0000003ddc107c20 */ /* 0x010fe40008400000 */
[----:B------:R-:W4:Y:S01]  /*4e3e0*/  LDL.LU R220, [R1+0x7cc] ;  /* 0x0007cc0001dc7983 */ /* 0x000f220000300800 */
[----:B---3--:R-:W-:-:S03]  /*4e3f0*/  FMUL R13, R221, UR61 ;  /* 0x0000003ddd0d7c20 */ /* 0x008fc60008400000 */
[----:B------:R-:W3:Y:S01]  /*4e400*/  LDL.LU R221, [R1+0x7d0] ;  /* 0x0007d00001dd7983 */ /* 0x000ee20000300800 */
[----:B------:R-:W-:-:S13]  /*4e410*/  LOP3.LUT P3, RZ, R12, 0x4, RZ, 0xc0, !PT ;  /* 0x000000040cff7812 */ /* 0x000fda000786c0ff */
[----:B------:R-:W1:Y:S01]  /*4e420*/  @!P3 LDC.64 R30, c[0x0][0x5c0] ;  /* 0x00017000ff1ebb82 */ /* 0x000e620000000a00 */
[C---:B------:R-:W-:Y:S02]  /*4e430*/  LOP3.LUT P1, RZ, R12.reuse, 0x8, RZ, 0xc0, !PT ;  /* 0x000000080cff7812 */ /* 0x040fe4000782c0ff */
[----:B------:R-:W-:Y:S02]  /*4e440*/  LOP3.LUT P2, RZ, R12, 0x20, RZ, 0xc0, !PT ;  /* 0x000000200cff7812 */ /* 0x000fe4000784c0ff */
[----:B------:R-:W-:Y:S02]  /*4e450*/  F2FP.SATFINITE.E4M3.F32.PACK_AB_MERGE_C R23, RZ, R16, RZ ;  /* 0x00000010ff17723e */ /* 0x000fe400048070ff */
[----:B------:R-:W-:-:S09]  /*4e460*/  LOP3.LUT P6, RZ, R4, 0x4000, RZ, 0xc0, !PT ;  /* 0x0000400004ff7812 */ /* 0x000fd200078cc0ff */
[----:B0-----:R-:W0:Y:S01]  /*4e470*/  @!P2 LDC.64 R26, c[0x0][0x5c0] ;  /* 0x00017000ff1aab82 */ /* 0x001e220000000a00 */
[----:B-1----:R-:W-:-:S05]  /*4e480*/  @!P3 IADD3 R56, P4, R56, R30, RZ ;  /* 0x0000001e3838b210 */ /* 0x002fca0007f9e0ff */
[----:B------:R-:W-:Y:S02]  /*4e490*/  @!P3 IMAD.X R57, R53, 0x1, R31, P4 ;  /* 0x000000013539b824 */ /* 0x000fe400020e061f */
[----:B------:R-:W1:Y:S01]  /*4e4a0*/  @!P1 LDC.64 R30, c[0x0][0x5c0] ;  /* 0x00017000ff1e9b82 */ /* 0x000e620000000a00 */
[----:B------:R-:W-:Y:S02]  /*4e4b0*/  LOP3.LUT P4, RZ, R4, 0x8000, RZ, 0xc0, !PT ;  /* 0x0000800004ff7812 */ /* 0x000fe4000788c0ff */
[----:B------:R0:W-:Y:S01]  /*4e4c0*/  @!P3 STG.E.U8 desc[UR4][R56.64+0xe9], R17 ;  /* 0x0000e9113800b986 */ /* 0x0001e2000c101104 */
[----:B------:R-:W-:-:S10]  /*4e4d0*/  ISETP.LT.OR P3, PT, R28, 0xe9, !P5 ;  /* 0x000000e91c00780c */ /* 0x000fd40006f61670 */
[----:B------:R1:W-:Y:S01]  /*4e4e0*/  @!P4 STG.E.U8 desc[UR4][R20.64+0xe0], R23 ;  /* 0x0000e0171400c986 */ /* 0x0003e2000c101104 */
[----:B------:R-:W-:Y:S02]  /*4e4f0*/  ISETP.LT.OR P4, PT, R28, 0xea, !P5 ;  /* 0x000000ea1c00780c */ /* 0x000fe40006f81670 */
[----:B------:R-:W-:Y:S01]  /*4e500*/  F2FP.SATFINITE.E4M3.F32.PACK_AB_MERGE_C R25, RZ, R13, RZ ;  /* 0x0000000dff19723e */ /* 0x000fe200048070ff */
[----:B0-----:R-:W0:Y:S01]  /*4e510*/  @!P3 LDC.64 R16, c[0x0][0x5c0] ;  /* 0x00017000ff10bb82 */ /* 0x001e220000000a00 */
[----:B------:R-:W-:Y:S01]  /*4e520*/  LOP3.LUT P0, RZ, R12, 0x10, RZ, 0xc0, !PT ;  /* 0x000000100cff7812 */ /* 0x000fe2000780c0ff */
[----:B------:R-:W-:Y:S01]  /*4e530*/  FMUL R13, R208, UR61 ;  /* 0x0000003dd00d7c20 */ /* 0x000fe20008400000 */
[----:B-1----:R-:W-:-:S04]  /*4e540*/  @!P1 IADD3 R52, P5, R52, R30, RZ ;  /* 0x0000001e34349210 */ /* 0x002fc80007fbe0ff */
[----:B------:R-:W-:-:S03]  /*4e550*/  F2FP.SATFINITE.E4M3.F32.PACK_AB_MERGE_C R21, RZ, R13, RZ ;  /* 0x0000000dff15723e */ /* 0x000fc600048070ff */
[----:B------:R-:W1:Y:S01]  /*4e560*/  @!P4 LDC.64 R22, c[0x0][0x5c0] ;  /* 0x00017000ff16cb82 */ /* 0x000e620000000a00 */
[----:B------:R-:W-:Y:S01]  /*4e570*/  @!P1 IMAD.X R53, R51, 0x1, R31, P5 ;  /* 0x0000000133359824 */ /* 0x000fe200028e061f */
[C---:B------:R-:W-:Y:S02]  /*4e580*/  ISETP.LT.OR P5, PT, R28.reuse, 0xe9, !P0 ;  /* 0x000000e91c00780c */ /* 0x040fe400047a1670 */
[----:B------:R-:W-:Y:S01]  /*4e590*/  ISETP.LT.OR P0, PT, R28, 0xea, !P0 ;  /* 0x000000ea1c00780c */ /* 0x000fe20004701670 */
[----:B------:R1:W-:Y:S01]  /*4e5a0*/  @!P6 STG.E.U8 desc[UR4][R18.64+0xe1], R25 ;  /* 0x0000e1191200e986 */ /* 0x0003e2000c101104 */
[----:B------:R-:W-:-:S03]  /*4e5b0*/  FMUL R13, R209, UR61 ;  /* 0x0000003dd10d7c20 */ /* 0x000fc60008400000 */
[----:B------:R1:W-:Y:S01]  /*4e5c0*/  @!P1 STG.E.U8 desc[UR4][R52.64+0xe0], R21 ;  /* 0x0000e01534009986 */ /* 0x0003e2000c101104 */
[----:B------:R-:W-:-:S05]  /*4e5d0*/  @!P2 IADD3 R50, P1, R50, R26, RZ ;  /* 0x0000001a3232a210 */ /* 0x000fca0007f3e0ff */
[----:B------:R-:W-:Y:S01]  /*4e5e0*/  @!P2 IMAD.X R51, R15, 0x1, R27, P1 ;  /* 0x000000010f33a824 */ /* 0x000fe200008e061b */
[----:B------:R-:W-:Y:S01]  /*4e5f0*/  F2FP.SATFINITE.E4M3.F32.PACK_AB_MERGE_C R15, RZ, R13, RZ ;  /* 0x0000000dff0f723e */ /* 0x000fe200048070ff */
[----:B------:R-:W2:Y:S04]  /*4e600*/  @!P5 LDC.64 R26, c[0x0][0x5c0] ;  /* 0x00017000ff1adb82 */ /* 0x000ea80000000a00 */
[----:B------:R4:W-:Y:S04]  /*4e610*/  @!P2 STG.E.U8 desc[UR4][R50.64+0xe1], R15 ;  /* 0x0000e10f3200a986 */ /* 0x0009e8000c101104 */
[----:B------:R-:W4:Y:S01]  /*4e620*/  @!P0 LDC.64 R30, c[0x0][0x5c0] ;  /* 0x00017000ff1e8b82 */ /* 0x000f220000000a00 */
[----:B0-----:R-:W-:Y:S01]  /*4e630*/  @!P3 IADD3 R16, P1, P2, R14, R16, R11 ;  /* 0x000000100e10b210 */ /* 0x001fe20007a3e00b */
[----:B------:R-:W-:-:S03]  /*4e640*/  FMUL R13, R210, UR61 ;  /* 0x0000003dd20d7c20 */ /* 0x000fc60008400000 */
[----:B------:R-:W-:Y:S02]  /*4e650*/  @!P3 IADD3.X R17, R29, R17, R10, P1, P2 ;  /* 0x000000111d11b210 */ /* 0x000fe40000fe440a */
[----:B-1----:R-:W-:-:S04]  /*4e660*/  @!P4 IADD3 R18, P1, P2, R14, R22, R11 ;  /* 0x000000160e12c210 */ /* 0x002fc80007a3e00b */
[--C-:B------:R-:W-:Y:S02]  /*4e670*/  @!P4 IADD3.X R19, R29, R23, R10.reuse, P1, P2 ;  /* 0x000000171d13c210 */ /* 0x100fe40000fe440a */
[CCC-:B------:R-:W-:Y:S02]  /*4e680*/  @!P5 IADD3 R21, P1, P2, R3.reuse, R14.reuse, R11.reuse ;  /* 0x0000000e0315d210 */ /* 0x1c0fe40007a3e00b */
[----:B------:R-:W-:Y:S02]  /*4e690*/  F2FP.SATFINITE.E4M3.F32.PACK_AB_MERGE_C R25, RZ, R13, RZ ;  /* 0x0000000dff19723e */ /* 0x000fe400048070ff */
[CCC-:B------:R-:W-:Y:S02]  /*4e6a0*/  @!P5 IADD3.X R24, R2.reuse, R29.reuse, R10.reuse, P1, P2 ;  /* 0x0000001d0218d210 */ /* 0x1c0fe40000fe440a */
[----:B------:R-:W-:Y:S01]  /*4e6b0*/  @!P0 IADD3 R23, P1, P2, R3, R14, R11 ;  /* 0x0000000e03178210 */ /* 0x000fe20007a3e00b */
[----:B------:R0:W-:Y:S01]  /*4e6c0*/  @!P3 STG.E.U8 desc[UR4][R16.64+0xe8], R25 ;  /* 0x0000e8191000b986 */ /* 0x0001e2000c101104 */
[----:B--2---:R-:W-:Y:S01]  /*4e6d0*/  @!P5 IADD3 R14, P3, R21, R26, RZ ;  /* 0x0000001a150ed210 */ /* 0x004fe20007f7e0ff */
[----:B------:R-:W-:Y:S01]  /*4e6e0*/  FMUL R13, R211, UR61 ;  /* 0x0000003dd30d7c20 */ /* 0x000fe20008400000 */
[----:B------:R-:W-:-:S02]  /*4e6f0*/  @!P0 IADD3.X R26, R2, R29, R10, P1, P2 ;  /* 0x0000001d021a8210 */ /* 0x000fc40000fe440a */
[----:B----4-:R-:W-:Y:S01]  /*4e700*/  @!P0 IADD3 R20, P1, R23, R30, RZ ;  /* 0x0000001e17148210 */ /* 0x010fe20007f3e0ff */
[----:B------:R-:W-:Y:S01]  /*4e710*/  FMUL R22, R220, UR61 ;  /* 0x0000003ddc167c20 */ /* 0x000fe20008400000 */
[----:B------:R-:W-:Y:S01]  /*4e720*/  @!P5 IMAD.X R15, R24, 0x1, R27, P3 ;  /* 0x00000001180fd824 */ /* 0x000fe200018e061b */
[----:B------:R-:W-:Y:S02]  /*4e730*/  F2FP.SATFINITE.E4M3.F32.PACK_AB_MERGE_C R13, RZ, R13, RZ ;  /* 0x0000000dff0d723e */ /* 0x000fe400048070ff */
[----:B------:R-:W-:Y:S01]  /*4e740*/  @!P0 IMAD.X R21, R26, 0x1, R31, P1 ;  /* 0x000000011a158824 */ /* 0x000fe200008e061f */
[----:B------:R-:W-:Y:S02]  /*4e750*/  F2FP.SATFINITE.E4M3.F32.PACK_AB_MERGE_C R27, RZ, R22, RZ ;  /* 0x00000016ff1b723e */ /* 0x000fe400048070ff */
[----:B------:R0:W-:Y:S04]  /*4e760*/  @!P4 STG.E.U8 desc[UR4][R18.64+0xe9], R13 ;  /* 0x0000e90d1200c986 */ /* 0x0001e8000c101104 */
[----:B------:R0:W-:Y:S01]  /*4e770*/  @!P5 STG.E.U8 desc[UR4][R14.64+0xe8], R27 ;  /* 0x0000e81b0e00d986 */ /* 0x0001e2000c101104 */
[----:B---3--:R-:W-:-:S05]  /*4e780*/  FMUL R23, R221, UR61 ;  /* 0x0000003ddd177c20 */ /* 0x008fca0008400000 */
[----:B------:R-:W-:-:S05]  /*4e790*/  F2FP.SATFINITE.E4M3.F32.PACK_AB_MERGE_C R23, RZ, R23, RZ ;  /* 0x00000017ff17723e */ /* 0x000fca00048070ff */
[----:B------:R0:W-:Y:S02]  /*4e7a0*/  @!P0 STG.E.U8 desc[UR4][R20.64+0xe9], R23 ;  /* 0x0000e91714008986 */ /* 0x0001e4000c101104 */
.L_x_39:
[----:B------:R-:W-:Y:S05]  /*4e7b0*/  BSYNC B0 ;  /* 0x0000000000007941 */ /* 0x000fea0003800000 */
.L_x_35:
[----:B0-2---:R-:W2:Y:S04]  /*4e7c0*/  LDL.LU R15, [R1+0x7fc] ;  /* 0x0007fc00010f7983 */ /* 0x005ea80000300800 */
[----:B------:R-:W2:Y:S01]  /*4e7d0*/  LDL.LU R14, [R1+0x800] ;  /* 0x00080000010e7983 */ /* 0x000ea20000300800 */
[----:B------:R-:W-:Y:S01]  /*4e7e0*/  ULDC UR4, c[0x0][0xc] ;  /* 0x0000030000047ab9 */ /* 0x000fe20000000800 */
[----:B------:R-:W-:Y:S01]  /*4e7f0*/  ULDC UR5, c[0x0][0x10] ;  /* 0x0000040000057ab9 */ /* 0x000fe20000000800 */
[----:B-----5:R-:W2:Y:S01]  /*4e800*/  LDC R13, c[0x0][0x14] ;  /* 0x00000500ff0d7b82 */ /* 0x020ea20000000800 */
[----:B------:R-:W-:Y:S01]  /*4e810*/  UIMAD.WIDE.U32 UR4, UR4, UR5, URZ ;  /* 0x00000005040472a5 */ /* 0x000fe2000f8e003f */
[----:B------:R0:W5:Y:S05]  /*4e820*/  LDL R38, [R1+0x80] ;  /* 0x0000800001267983 */ /* 0x00016a0000100800 */
[----:B--2---:R-:W-:-:S04]  /*4e830*/  IMAD.WIDE.U32 R14, R13, UR4, R14 ;  /* 0x000000040d0e7c25 */ /* 0x004fc8000f8e000e */
[----:B------:R-:W-:Y:S01]  /*4e840*/  IMAD R13, R13, UR5, RZ ;  /* 0x000000050d0d7c24 */ /* 0x000fe2000f8e02ff */
[----:B------:R-:W-:Y:S01]  /*4e850*/  ULDC.64 UR4, c[0x0][0x650] ;  /* 0x0001940000047ab9 */ /* 0x000fe20000000a00 */
[----:B------:R-:W-:Y:S01]  /*4e860*/  IMAD.MOV.U32 R31, RZ, RZ, R14 ;  /* 0x000000ffff1f7224 */ /* 0x000fe200078e000e */
[----:B------:R-:W-:Y:S01]  /*4e870*/  ISETP.GE.U32.AND P0, PT, R14, UR4, PT ;  /* 0x000000040e007c0c */ /* 0x000fe2000bf06070 */
[--C-:B------:R-:W-:Y:S01]  /*4e880*/  IMAD.IADD R32, R15, 0x1, R13.reuse ;  /* 0x000000010f207824 */ /* 0x100fe200078e020d */
[----:B------:R-:W-:Y:S01]  /*4e890*/  UMOV UR4, 0xffffffff ;  /* 0xffffffff00047882 */ /* 0x000fe20000000000 */
[----:B------:R-:W-:Y:S01]  /*4e8a0*/  IMAD.MOV.U32 R15, RZ, RZ, -0x1 ;  /* 0xffffffffff0f7424 */ /* 0x000fe200078e00ff */
[----:B------:R-:W-:Y:S01]  /*4e8b0*/  PRMT R13, RZ, 0x7610, R13 ;  /* 0x00007610ff0d7816 */ /* 0x000fe2000000000d */
[----:B------:R-:W-:Y:S01]  /*4e8c0*/  IMAD.U32 R14, RZ, RZ, UR4 ;  /* 0x00000004ff0e7e24 */ /* 0x000fe2000f8e00ff */
[----:B------:R0:W-:Y:S01]  /*4e8d0*/  STL [R1+0x7fc], R32 ;  /* 0x0007fc2001007387 */ /* 0x0001e20000100800 */
[----:B------:R-:W-:-:S03]  /*4e8e0*/  ISETP.GE.U32.AND.EX P0, PT, R32, UR5, PT, P0 ;  /* 0x0000000520007c0c */ /* 0x000fc6000bf06100 */
[----:B------:R0:W-:Y:S04]  /*4e8f0*/  STL [R1+0x7ec], R15 ;  /* 0x0007ec0f01007387 */ /* 0x0001e80000100800 */
[----:B------:R0:W-:Y:S04]  /*4e900*/  STL [R1+0x800], R31 ;  /* 0x0008001f01007387 */ /* 0x0001e80000100800 */
[----:B------:R0:W-:Y:S02]  /*4e910*/  STL [R1+0x7e0], R14 ;  /* 0x0007e00e01007387 */ /* 0x0001e40000100800 */
[----:B------:R-:W-:Y:S05]  /*4e920*/  @P0 BRA `(.L_x_40) ;  /* 0x0000000400840947 */ /* 0x000fea0003800000 */
[----:B-1----:R-:W1:Y:S01]  /*4e930*/  S2R R26, SR_CTAID.X ;  /* 0x00000000001a7919 */ /* 0x002e620000002500 */
[----:B------:R-:W2:Y:S01]  /*4e940*/  LDC.64 R20, c[0x0][0x628] ;  /* 0x00018a00ff147b82 */ /* 0x000ea20000000a00 */
[----:B------:R-:W-:Y:S01]  /*4e950*/  ULDC UR4, c[0x0][0x150] ;  /* 0x0000540000047ab9 */ /* 0x000fe20000000800 */
[----:B------:R-:W-:Y:S01]  /*4e960*/  IMAD.MOV.U32 R18, RZ, RZ, R31 ;  /* 0x000000ffff127224 */ /* 0x000fe200078e001f */
[----:B------:R-:W3:Y:S01]  /*4e970*/  S2R R28, SR_CTAID.Y ;  /* 0x00000000001c7919 */ /* 0x000ee20000002600 */
[----:B------:R-:W-:-:S04]  /*4e980*/  IMAD.MOV.U32 R19, RZ, RZ, R32 ;  /* 0x000000ffff137224 */ /* 0x000fc800078e0020 */
[----:B------:R-:W4:Y:S08]  /*4e990*/  LDC R29, c[0x0][0x144] ;  /* 0x00005100ff1d7b82 */ /* 0x000f300000000800 */
[----:B------:R-:W0:Y:S08]  /*4e9a0*/  LDC R22, c[0x0][0x630] ;  /* 0x00018c00ff167b82 */ /* 0x000e300000000800 */
[----:B------:R-:W0:Y:S01]  /*4e9b0*/  LDC.64 R24, c[0x0][0x620] ;  /* 0x00018800ff187b82 */ /* 0x000e220000000a00 */
[----:B--2---:R-:W-:-:S04]  /*4e9c0*/  ISETP.NE.U32.AND P0, PT, R20, RZ, PT ;  /* 0x000000ff1400720c */ /* 0x004fc80003f05070 */
[----:B------:R-:W-:Y:S02]  /*4e9d0*/  ISETP.NE.AND.EX P0, PT, R21, RZ, PT, P0 ;  /* 0x000000ff1500720c */ /* 0x000fe40003f05300 */
[----:B-1----:R-:W-:-:S05]  /*4e9e0*/  I2FP.F32.U32 R13, R26 ;  /* 0x0000001a000d7245 */ /* 0x002fca0000201000 */
[----:B------:R-:W-:-:S04]  /*4e9f0*/  FMUL R13, R13, UR4 ;  /* 0x000000040d0d7c20 */ /* 0x000fc80008400000 */
[----:B------:R1:W2:Y:S02]  /*4ea00*/  F2I.U32.TRUNC.NTZ R27, R13 ;  /* 0x0000000d001b7305 */ /* 0x0002a4000020f000 */
[----:B---34-:R-:W-:Y:S05]  /*4ea10*/  @!P0 BRA `(.L_x_41) ;  /* 0x0000000000288947 */ /* 0x018fea0003800000 */
[----:B-1----:R-:W1:Y:S02]  /*4ea20*/  LDC R13, c[0x0][0x634] ;  /* 0x00018d00ff0d7b82 */ /* 0x002e640000000800 */
[----:B-1----:R-:W-:-:S05]  /*4ea30*/  IADD3 R13, P0, R31, R13, RZ ;  /* 0x0000000d1f0d7210 */ /* 0x002fca0007f1e0ff */
[----:B------:R-:W-:-:S04]  /*4ea40*/  IMAD.X R23, RZ, RZ, R32, P0 ;  /* 0x000000ffff177224 */ /* 0x000fc800000e0620 */
[----:B0-----:R-:W-:-:S04]  /*4ea50*/  IMAD.WIDE.U32 R14, R23, R20, RZ ;  /* 0x00000014170e7225 */ /* 0x001fc800078e00ff */
[----:B------:R-:W-:-:S04]  /*4ea60*/  IMAD.WIDE.U32 R16, P0, R13, R21, R14 ;  /* 0x000000150d107225 */ /* 0x000fc8000780000e */
[----:B------:R-:W-:-:S04]  /*4ea70*/  IMAD.WIDE.U32 R14, R13, R20, RZ ;  /* 0x000000140d0e7225 */ /* 0x000fc800078e00ff */
[----:B------:R-:W-:Y:S01]  /*4ea80*/  IMAD.X R19, RZ, RZ, RZ, P0 ;  /* 0x000000ffff137224 */ /* 0x000fe200000e06ff */
[----:B------:R-:W-:Y:S01]  /*4ea90*/  IADD3 RZ, P0, R15, R16, RZ ;  /* 0x000000100fff7210 */ /* 0x000fe20007f1e0ff */
[----:B------:R-:W-:-:S04]  /*4eaa0*/  IMAD.MOV.U32 R18, RZ, RZ, R17 ;  /* 0x000000ffff127224 */ /* 0x000fc800078e0011 */
[----:B------:R-:W-:-:S08]  /*4eab0*/  IMAD.WIDE.U32.X R18, R23, R21, R18, P0 ;  /* 0x0000001517127225 */ /* 0x000fd000000e0412 */
.L_x_41:
[-CC-:B0-----:R-:W-:Y:S01]  /*4eac0*/  SHF.R.U64 R35, R18, R22.reuse, R19.reuse ;  /* 0x0000001612237219 */ /* 0x181fe20000001213 */
[----:B------:R-:W0:Y:S01]  /*4ead0*/  LDC.64 R36, c[0x0][0x640] ;  /* 0x00019000ff247b82 */ /* 0x000e220000000a00 */
[----:B-1----:R-:W-:Y:S01]  /*4eae0*/  SHF.R.U32.HI R13, RZ, R22, R19 ;  /* 0x00000016ff0d7219 */ /* 0x002fe20000011613 */
[----:B------:R-:W-:Y:S01]  /*4eaf0*/  IMAD.MOV.U32 R14, RZ, RZ, R31 ;  /* 0x000000ffff0e7224 */ /* 0x000fe200078e001f */
[----:B------:R-:W-:Y:S01]  /*4eb00*/  IADD3 R17, P0, RZ, -R35, RZ ;  /* 0x80000023ff117210 */ /* 0x000fe20007f1e0ff */
[----:B------:R-:W-:Y:S01]  /*4eb10*/  IMAD.MOV.U32 R15, RZ, RZ, R32 ;  /* 0x000000ffff0f7224 */ /* 0x000fe200078e0020 */
[----:B------:R-:W-:Y:S01]  /*4eb20*/  ULDC UR4, c[0x0][0x154] ;  /* 0x0000550000047ab9 */ /* 0x000fe20000000800 */
[----:B--2---:R-:W-:Y:S02]  /*4eb30*/  IMAD.MOV R27, RZ, RZ, -R27 ;  /* 0x000000ffff1b7224 */ /* 0x004fe400078e0a1b */
[----:B------:R-:W1:Y:S01]  /*4eb40*/  LDC R18, c[0x0][0x618] ;  /* 0x00018600ff127b82 */ /* 0x000e620000000800 */
[----:B------:R-:W-:-:S02]  /*4eb50*/  IMAD.X R13, RZ, RZ, ~R13, P0 ;  /* 0x000000ffff0d7224 */ /* 0x000fc400000e0e0d */
[----:B------:R-:W-:-:S04]  /*4eb60*/  IMAD.WIDE.U32 R14, R17, R24, R14 ;  /* 0x00000018110e7225 */ /* 0x000fc800078e000e */
[----:B------:R-:W-:Y:S01]  /*4eb70*/  IMAD R16, R13, R24, RZ ;  /* 0x000000180d107224 */ /* 0x000fe200078e02ff */
[----:B------:R-:W2:Y:S01]  /*4eb80*/  LDC R30, c[0x0][0x608] ;  /* 0x00018200ff1e7b82 */ /* 0x000ea20000000800 */
[----:B------:R-:W-:Y:S02]  /*4eb90*/  IMAD R32, R29, R27, R26 ;  /* 0x0000001b1d207224 */ /* 0x000fe400078e021a */
[----:B------:R-:W-:Y:S02]  /*4eba0*/  IMAD R13, R17, R25, R16 ;  /* 0x00000019110d7224 */ /* 0x000fe400078e0210 */
[----:B------:R-:W-:Y:S02]  /*4ebb0*/  IMAD.MOV.U32 R17, RZ, RZ, 0x1 ;  /* 0x00000001ff117424 */ /* 0x000fe400078e00ff */
[----:B------:R-:W-:Y:S01]  /*4ebc0*/  IMAD.IADD R13, R15, 0x1, R13 ;  /* 0x000000010f0d7824 */ /* 0x000fe200078e020d */
[----:B------:R-:W3:Y:S01]  /*4ebd0*/  LDC R34, c[0x0][0x658] ;  /* 0x00019600ff227b82 */ /* 0x000ee20000000800 */
[----:B------:R-:W-:-:S02]  /*4ebe0*/  I2FP.F32.U32 R15, R28 ;  /* 0x0000001c000f7245 */ /* 0x000fc40000201000 */
[----:B0-----:R-:W-:-:S03]  /*4ebf0*/  ISETP.NE.U32.AND P0, PT, R36, RZ, PT ;  /* 0x000000ff2400720c */ /* 0x001fc60003f05070 */
[----:B------:R-:W-:Y:S01]  /*4ec00*/  FMUL R16, R15, UR4 ;  /* 0x000000040f107c20 */ /* 0x000fe20008400000 */
[----:B------:R-:W-:Y:S01]  /*4ec10*/  ISETP.NE.AND.EX P0, PT, R37, RZ, PT, P0 ;  /* 0x000000ff2500720c */ /* 0x000fe20003f05300 */
[----:B------:R-:W0:Y:S01]  /*4ec20*/  LDC R25, c[0x0][0x148] ;  /* 0x00005200ff197b82 */ /* 0x000e220000000800 */
[-CC-:B-1----:R-:W-:Y:S01]  /*4ec30*/  SHF.R.U64 R22, R14, R18.reuse, R13.reuse ;  /* 0x000000120e167219 */ /* 0x182fe2000000120d */
[----:B------:R1:W4:Y:S01]  /*4ec40*/  F2I.U32.TRUNC.NTZ R24, R16 ;  /* 0x0000001000187305 */ /* 0x000322000020f000 */
[----:B------:R-:W-:Y:S01]  /*4ec50*/  SHF.R.U32.HI R13, RZ, R18, R13 ;  /* 0x00000012ff0d7219 */ /* 0x000fe2000001160d */
[----:B------:R-:W-:-:S04]  /*4ec60*/  IMAD.MOV.U32 R15, RZ, RZ, -0x1 ;  /* 0xffffffffff0f7424 */ /* 0x000fc800078e00ff */
[----:B------:R-:W0:Y:S01]  /*4ec70*/  LDC R26, c[0x0][0x600] ;  /* 0x00018000ff1a7b82 */ /* 0x000e220000000800 */
[-CC-:B--2---:R-:W-:Y:S02]  /*4ec80*/  SHF.R.U64 R20, R22, R30.reuse, R13.reuse ;  /* 0x0000001e16147219 */ /* 0x184fe4000000120d */
[----:B------:R-:W-:-:S05]  /*4ec90*/  SHF.R.U32.HI R13, RZ, R30, R13 ;  /* 0x0000001eff0d7219 */ /* 0x000fca000001160d */
[----:B------:R-:W2:Y:S01]  /*4eca0*/  LDC R29, c[0x0][0x648] ;  /* 0x00019200ff1d7b82 */ /* 0x000ea20000000800 */
[-C--:B---3--:R-:W-:Y:S02]  /*4ecb0*/  SHF.L.U32 R14, R15, R34.reuse, RZ ;  /* 0x000000220f0e7219 */ /* 0x088fe400000006ff */
[-CC-:B------:R-:W-:Y:S02]  /*4ecc0*/  SHF.R.U64 R23, R20, R34.reuse, R13.reuse ;  /* 0x0000002214177219 */ /* 0x180fe4000000120d */
[----:B------:R-:W-:Y:S02]  /*4ecd0*/  SHF.R.U32.HI R15, RZ, R34, R13 ;  /* 0x00000022ff0f7219 */ /* 0x000fe4000001160d */
[----:B------:R-:W-:Y:S01]  /*4ece0*/  LOP3.LUT R27, RZ, R14, RZ, 0x33, !PT ;  /* 0x0000000eff1b7212 */ /* 0x000fe200078e33ff */
[----:B------:R-:W3:Y:S01]  /*4ecf0*/  LDC R31, c[0x0][0x638] ;  /* 0x00018e00ff1f7b82 */ /* 0x000ee20000000800 */
[----:B------:R-:W-:Y:S01]  /*4ed00*/  SHF.L.U32 R34, R17, R34, RZ ;  /* 0x0000002211227219 */ /* 0x000fe200000006ff */
[----:B------:R-:W-:-:S06]  /*4ed10*/  IMAD.MOV.U32 R14, RZ, RZ, R23 ;  /* 0x000000ffff0e7224 */ /* 0x000fcc00078e0017 */
[----:B------:R-:W0:Y:S01]  /*4ed20*/  LDC R33, c[0x0][0x610] ;  /* 0x00018400ff217b82 */ /* 0x000e220000000800 */
[----:B-1--4-:R-:W-:Y:S05]  /*4ed30*/  @!P0 BRA `(.L_x_42) ;  /* 0x0000000000288947 */ /* 0x012fea0003800000 */
        /* <DEDUP_REMOVED lines=10> */
.L_x_42:
[----:B------:R-:W1:Y:S01]  /*4ede0*/  LDC R16, c[0x0][0x65c] ;  /* 0x00019700ff107b82 */ /* 0x000e620000000800 */
[----:B--2---:R-:W-:Y:S01]  /*4edf0*/  SHF.R.U64 R13, R14, R29, R15 ;  /* 0x0000001d0e0d7219 */ /* 0x004fe2000000120f */
[----:B0-----:R-:W-:Y:S01]  /*4ee00*/  VIADD R15, R26, 0xffffffff ;  /* 0xffffffff1a0f7836 */ /* 0x001fe20000000000 */
[----:B------:R-:W-:Y:S01]  /*4ee10*/  LOP3.LUT R20, R20, R27, RZ, 0xc0, !PT ;  /* 0x0000001b14147212 */ /* 0x000fe200078ec0ff */
[----:B------:R-:W-:Y:S01]  /*4ee20*/  IMAD.MOV R24, RZ, RZ, -R24 ;  /* 0x000000ffff187224 */ /* 0x000fe200078e0a18 */
[----:B------:R-:W-:Y:S01]  /*4ee30*/  R2UR UR4, R35 ;  /* 0x00000000230472ca */ /* 0x000fe200000e0000 */
[----:B------:R-:W-:Y:S01]  /*4ee40*/  IMAD.MOV R14, RZ, RZ, -R13 ;  /* 0x000000ffff0e7224 */ /* 0x000fe200078e0a0d */
[----:B------:R-:W-:Y:S01]  /*4ee50*/  LOP3.LUT R15, R22, R15, RZ, 0xc0, !PT ;  /* 0x0000000f160f7212 */ /* 0x000fe200078ec0ff */
[----:B------:R-:W-:Y:S02]  /*4ee60*/  IMAD R13, R34, R13, R20 ;  /* 0x0000000d220d7224 */ /* 0x000fe400078e0214 */
[----:B---3--:R-:W-:-:S04]  /*4ee70*/  IMAD R14, R14, R31, R23 ;  /* 0x0000001f0e0e7224 */ /* 0x008fc800078e0217 */
[----:B------:R-:W-:Y:S02]  /*4ee80*/  IMAD R14, R14, R26, R15 ;  /* 0x0000001a0e0e7224 */ /* 0x000fe400078e020f */
[----:B------:R-:W-:Y:S02]  /*4ee90*/  IMAD.MOV.U32 R15, RZ, RZ, 0x1 ;  /* 0x00000001ff0f7424 */ /* 0x000fe400078e00ff */
[----:B------:R-:W-:-:S05]  /*4eea0*/  IMAD.U32 R17, RZ, RZ, UR4 ;  /* 0x00000004ff117e24 */ /* 0x000fca000f8e00ff */
[----:B------:R2:W-:Y:S01]  /*4eeb0*/  STL [R1+0x7e0], R17 ;  /* 0x0007e01101007387 */ /* 0x0005e20000100800 */
[----:B-1----:R-:W-:-:S13]  /*4eec0*/  ISETP.NE.AND P0, PT, R16, 0x1, PT ;  /* 0x000000011000780c */ /* 0x002fda0003f05270 */
[----:B------:R-:W-:-:S04]  /*4eed0*/  @P0 IMAD R32, R25, R24, R28 ;  /* 0x0000001819200224 */ /* 0x000fc800078e021c */
[----:B------:R-:W-:-:S05]  /*4eee0*/  IMAD R13, R13, R33, R32 ;  /* 0x000000210d0d7224 */ /* 0x000fca00078e0220 */
[----:B------:R-:W-:Y:S02]  /*4eef0*/  SEL R16, R14, R13, !P0 ;  /* 0x0000000d0e107207 */ /* 0x000fe40004000000 */
[----:B-----5:R-:W-:Y:S02]  /*4ef00*/  SEL R38, R13, R14, !P0 ;  /* 0x0000000e0d267207 */ /* 0x020fe40004000000 */
[----:B------:R-:W-:Y:S01]  /*4ef10*/  PRMT R13, R15, 0x7610, R13 ;  /* 0x000076100f0d7816 */ /* 0x000fe2000000000d */
[----:B------:R2:W-:Y:S04]  /*4ef20*/  STL [R1+0x7ec], R16 ;  /* 0x0007ec1001007387 */ /* 0x0005e80000100800 */
[----:B------:R2:W-:Y:S02]  /*4ef30*/  STL [R1+0x80], R38 ;  /* 0x0000802601007387 */ /* 0x0005e40000100800 */
.L_x_40:
[----:B--2---:R-:W2:Y:S04]  /*4ef40*/  LDL.LU R16, [R1+0x804] ;  /* 0x0008040001107983 */ /* 0x004ea80000300800 */
[----:B0-----:R-:W3:Y:S04]  /*4ef50*/  LDL R15, [R1+0x810] ;  /* 0x00081000010f7983 */ /* 0x001ee80000100800 */
[----:B------:R-:W4:Y:S01]  /*4ef60*/  LDL.LU R14, [R1+0x808] ;  /* 0x00080800010e7983 */ /* 0x000f220000300800 */
[----:B------:R-:W-:Y:S02]  /*4ef70*/  LOP3.LUT P0, RZ, R13, 0xff, RZ, 0xc0, !PT ;  /* 0x000000ff0dff7812 */ /* 0x000fe4000780c0ff */
[----:B--2---:R-:W-:-:S02]  /*4ef80*/  R2UR UR4, R16 ;  /* 0x00000000100472ca */ /* 0x004fc400000e0000 */
[----:B---3--:R-:W-:Y:S02]  /*4ef90*/  R2UR UR6, R15 ;  /* 0x000000000f0672ca */ /* 0x008fe400000e0000 */
[----:B----4-:R-:W-:Y:S01]  /*4efa0*/  R2UR UR7, R14 ;  /* 0x000000000e0772ca */ /* 0x010fe200000e0000 */
[----:B-----5:R-:W-:-:S10]  /*4efb0*/  IMAD.MOV.U32 R14, RZ, RZ, R38 ;  /* 0x000000ffff0e7224 */ /* 0x020fd400078e0026 */
[----:B------:R-:W-:-:S04]  /*4efc0*/  UIADD3 UR4, UR6, UR4, URZ ;  /* 0x0000000406047290 */ /* 0x000fc8000fffe03f */
[----:B------:R-:W-:Y:S02]  /*4efd0*/  USHF.R.U32.HI UR5, URZ, 0x1, UR4 ;  /* 0x000000013f057899 */ /* 0x000fe40008011604 */
[----:B------:R-:W-:Y:S02]  /*4efe0*/  UISETP.GT.U32.AND UP0, UPT, UR4, 0x1, UPT ;  /* 0x000000010400788c */ /* 0x000fe4000bf04070 */
[----:B------:R-:W-:Y:S02]  /*4eff0*/  ULOP3.LUT UR5, UR5, 0x1, URZ, 0xc0, !UPT ;  /* 0x0000000105057892 */ /* 0x000fe4000f8ec03f */
[----:B------:R-:W-:Y:S02]  /*4f000*/  UISETP.LT.U32.AND UP0, UPT, UR6, 0x2, UP0 ;  /* 0x000000020600788c */ /* 0x000fe40008701070 */
[----:B------:R-:W-:Y:S02]  /*4f010*/  UISETP.NE.U32.AND UP1, UPT, UR5, 0x1, UPT ;  /* 0x000000010500788c */ /* 0x000fe4000bf25070 */
[----:B------:R-:W-:-:S02]  /*4f020*/  ULOP3.LUT UR4, UR4, 0x1, URZ, 0xc0, !UPT ;  /* 0x0000000104047892 */ /* 0x000fc4000f8ec03f */
[----:B------:R-:W-:Y:S02]  /*4f030*/  UISETP.GT.U32.AND UP1, UPT, UR6, 0x1, !UP1 ;  /* 0x000000010600788c */ /* 0x000fe4000cf24070 */
[----:B------:R-:W-:Y:S02]  /*4f040*/  USEL UR6, URZ, 0x1, !UP0 ;  /* 0x000000013f067887 */ /* 0x000fe4000c000000 */
[----:B------:R-:W-:Y:S01]  /*4f050*/  USEL UR5, URZ, 0x1, !UP1 ;  /* 0x000000013f057887 */ /* 0x000fe2000c800000 */
[----:B------:R-:W-:-:S03]  /*4f060*/  IMAD.U32 R15, RZ, RZ, UR4 ;  /* 0x00000004ff0f7e24 */ /* 0x000fc6000f8e00ff */
[----:B------:R-:W-:Y:S02]  /*4f070*/  ULOP3.LUT UR7, UR5, UR7, UR6, 0x96, !UPT ;  /* 0x0000000705077292 */ /* 0x000fe4000f8e9606 */
[----:B------:R2:W-:Y:S04]  /*4f080*/  STL [R1+0x804], R15 ;  /* 0x0008040f01007387 */ /* 0x0005e80000100800 */
[----:B------:R-:W-:-:S05]  /*4f090*/  IMAD.U32 R13, RZ, RZ, UR7 ;  /* 0x00000007ff0d7e24 */ /* 0x000fca000f8e00ff */
[----:B------:R2:W-:Y:S04]  /*4f0a0*/  STL [R1+0x808], R13 ;  /* 0x0008080d01007387 */ /* 0x0005e80000100800 */
[----:B------:R2:W-:Y:S01]  /*4f0b0*/  STL [R1+0x7e8], R14 ;  /* 0x0007e80e01007387 */ /* 0x0005e20000100800 */
[----:B------:R-:W-:Y:S05]  /*4f0c0*/  @P0 BRA `(.L_x_43) ;  /* 0xfffffb2400080947 */ /* 0x000fea000383ffff */
[----:B------:R-:W-:Y:S05]  /*4f0d0*/  EXIT ;  /* 0x000000000000794d */ /* 0x000fea0003800000 */
.L_x_7:
[----:B------:R-:W2:Y:S01]  /*4f0e0*/  LDL R17, [R1+0x800] ;  /* 0x0008000001117983 */ /* 0x000ea20000100800 */
[----:B------:R-:W-:-:S03]  /*4f0f0*/  ULDC.64 UR4, c[0x0][0x650] ;  /* 0x0001940000047ab9 */ /* 0x000fc60000000a00 */
[----:B------:R-:W3:Y:S01]  /*4f100*/  LDL R20, [R1+0x7fc] ;  /* 0x0007fc0001147983 */ /* 0x000ee20000100800 */
[----:B------:R-:W-:Y:S01]  /*4f110*/  PRMT R6, RZ, 0x7610, R6 ;  /* 0x00007610ff067816 */ /* 0x000fe20000000006 */
[----:B------:R-:W-:Y:S02]  /*4f120*/  IMAD.MOV.U32 R4, RZ, RZ, -0x1 ;  /* 0xffffffffff047424 */ /* 0x000fe400078e00ff */
[----:B------:R-:W-:Y:S02]  /*4f130*/  IMAD.MOV.U32 R5, RZ, RZ, -0x1 ;  /* 0xffffffffff057424 */ /* 0x000fe400078e00ff */
[----:B------:R-:W-:Y:S01]  /*4f140*/  IMAD.MOV.U32 R11, RZ, RZ, -0x1 ;  /* 0xffffffffff0b7424 */ /* 0x000fe200078e00ff */
[----:B--2---:R-:W-:-:S04]  /*4f150*/  ISETP.GE.U32.AND P0, PT, R17, UR4, PT ;  /* 0x0000000411007c0c */ /* 0x004fc8000bf06070 */
[----:B---3--:R-:W-:-:S13]  /*4f160*/  ISETP.GE.U32.AND.EX P0, PT, R20, UR5, PT, P0 ;  /* 0x0000000514007c0c */ /* 0x008fda000bf06100 */
[----:B------:R-:W-:Y:S05]  /*4f170*/  @P0 BRA `(.L_x_44) ;  /* 0x0000000400340947 */ /* 0x000fea0003800000 */
[----:B------:R-:W1:Y:S01]  /*4f180*/  LDC.64 R10, c[0x0][0x628] ;  /* 0x00018a00ff0a7b82 */ /* 0x000e620000000a00 */
[----:B------:R-:W-:Y:S02]  /*4f190*/  IMAD.MOV.U32 R8, RZ, RZ, R17 ;  /* 0x000000ffff087224 */ /* 0x000fe400078e0011 */
[----:B------:R-:W-:-:S05]  /*4f1a0*/  IMAD.MOV.U32 R9, RZ, RZ, R20 ;  /* 0x000000ffff097224 */ /* 0x000fca00078e0014 */
[----:B------:R-:W2:Y:S08]  /*4f1b0*/  LDC R16, c[0x0][0x630] ;  /* 0x00018c00ff107b82 */ /* 0x000eb00000000800 */
[----:B------:R-:W3:Y:S01]  /*4f1c0*/  LDC.64 R18, c[0x0][0x620] ;  /* 0x00018800ff127b82 */ /* 0x000ee20000000a00 */
[----:B-1----:R-:W-:-:S04]  /*4f1d0*/  ISETP.NE.U32.AND P0, PT, R10, RZ, PT ;  /* 0x000000ff0a00720c */ /* 0x002fc80003f05070 */
[----:B------:R-:W-:-:S13]  /*4f1e0*/  ISETP.NE.AND.EX P0, PT, R11, RZ, PT, P0 ;  /* 0x000000ff0b00720c */ /* 0x000fda0003f05300 */
[----:B--23--:R-:W-:Y:S05]  /*4f1f0*/  @!P0 BRA `(.L_x_45) ;  /* 0x0000000000288947 */ /* 0x00cfea0003800000 */
[----:B------:R-:W1:Y:S02]  /*4f200*/  LDC R4, c[0x0][0x634] ;  /* 0x00018d00ff047b82 */ /* 0x000e640000000800 */
[----:B-1----:R-:W-:-:S05]  /*4f210*/  IADD3 R9, P0, R17, R4, RZ ;  /* 0x0000000411097210 */ /* 0x002fca0007f1e0ff */
[----:B0-----:R-:W-:-:S04]  /*4f220*/  IMAD.X R15, RZ, RZ, R20, P0 ;  /* 0x000000ffff0f7224 */ /* 0x001fc800000e0614 */
[----:B------:R-:W-:-:S04]  /*4f230*/  IMAD.WIDE.U32 R4, R15, R10, RZ ;  /* 0x0000000a0f047225 */ /* 0x000fc800078e00ff */
[----:B------:R-:W-:-:S04]  /*4f240*/  IMAD.WIDE.U32 R6, P0, R9, R11, R4 ;  /* 0x0000000b09067225 */ /* 0x000fc80007800004 */
[----:B------:R-:W-:-:S04]  /*4f250*/  IMAD.WIDE.U32 R4, R9, R10, RZ ;  /* 0x0000000a09047225 */ /* 0x000fc800078e00ff */
[----:B------:R-:W-:Y:S01]  /*4f260*/  IMAD.X R9, RZ, RZ, RZ, P0 ;  /* 0x000000ffff097224 */ /* 0x000fe200000e06ff */
[----:B------:R-:W-:Y:S01]  /*4f270*/  IADD3 RZ, P0, R5, R6, RZ ;  /* 0x0000000605ff7210 */ /* 0x000fe20007f1e0ff */
[----:B------:R-:W-:-:S04]  /*4f280*/  IMAD.MOV.U32 R8, RZ, RZ, R7 ;  /* 0x000000ffff087224 */ /* 0x000fc800078e0007 */
[----:B------:R-:W-:-:S08]  /*4f290*/  IMAD.WIDE.U32.X R8, R15, R11, R8, P0 ;  /* 0x0000000b0f087225 */ /* 0x000fd000000e0408 */
.L_x_45:
[----:B------:R-:W1:Y:S01]  /*4f2a0*/  LDC.64 R22, c[0x0][0x640] ;  /* 0x00019000ff167b82 */ /* 0x000e620000000a00 */
[-CC-:B------:R-:W-:Y:S02]  /*4f2b0*/  SHF.R.U64 R12, R8, R16.reuse, R9.reuse ;  /* 0x00000010080c7219 */ /* 0x180fe40000001209 */
[----:B------:R-:W-:Y:S02]  /*4f2c0*/  SHF.R.U32.HI R4, RZ, R16, R9 ;  /* 0x00000010ff047219 */ /* 0x000fe40000011609 */
[----:B------:R-:W-:-:S03]  /*4f2d0*/  IADD3 R7, P0, RZ, -R12, RZ ;  /* 0x8000000cff077210 */ /* 0x000fc60007f1e0ff */
[----:B------:R-:W2:Y:S02]  /*4f2e0*/  LDC R8, c[0x0][0x618] ;  /* 0x00018600ff087b82 */ /* 0x000ea40000000800 */
[----:B------:R-:W-:Y:S02]  /*4f2f0*/  IMAD.X R5, RZ, RZ, ~R4, P0 ;  /* 0x000000ffff057224 */ /* 0x000fe400000e0e04 */
[----:B------:R-:W-:Y:S02]  /*4f300*/  IMAD.MOV.U32 R4, RZ, RZ, R17 ;  /* 0x000000ffff047224 */ /* 0x000fe400078e0011 */
[----:B------:R-:W-:Y:S02]  /*4f310*/  IMAD R6, R5, R18, RZ ;  /* 0x0000001205067224 */ /* 0x000fe400078e02ff */
[----:B------:R-:W3:Y:S01]  /*4f320*/  LDC R16, c[0x0][0x608] ;  /* 0x00018200ff107b82 */ /* 0x000ee20000000800 */
[----:B------:R-:W-:Y:S02]  /*4f330*/  IMAD.MOV.U32 R5, RZ, RZ, R20 ;  /* 0x000000ffff057224 */ /* 0x000fe400078e0014 */
[----:B------:R-:W-:-:S02]  /*4f340*/  IMAD.MOV.U32 R20, RZ, RZ, 0x1 ;  /* 0x00000001ff147424 */ /* 0x000fc400078e00ff */
[----:B------:R-:W-:-:S03]  /*4f350*/  IMAD.WIDE.U32 R4, R7, R18, R4 ;  /* 0x0000001207047225 */ /* 0x000fc600078e0004 */
[----:B0-----:R-:W0:Y:S01]  /*4f360*/  LDC R21, c[0x0][0x658] ;  /* 0x00019600ff157b82 */ /* 0x001e220000000800 */
[----:B------:R-:W-:Y:S01]  /*4f370*/  IMAD R7, R7, R19, R6 ;  /* 0x0000001307077224 */ /* 0x000fe200078e0206 */
[----:B-1----:R-:W-:Y:S01]  /*4f380*/  ISETP.NE.U32.AND P0, PT, R22, RZ, PT ;  /* 0x000000ff1600720c */ /* 0x002fe20003f05070 */
[----:B------:R-:W-:Y:S02]  /*4f390*/  IMAD.MOV.U32 R6, RZ, RZ, -0x1 ;  /* 0xffffffffff067424 */ /* 0x000fe400078e00ff */
[----:B------:R-:W-:Y:S01]  /*4f3a0*/  IMAD.IADD R5, R5, 0x1, R7 ;  /* 0x0000000105057824 */ /* 0x000fe200078e0207 */
[----:B------:R-:W-:Y:S02]  /*4f3b0*/  ISETP.NE.AND.EX P0, PT, R23, RZ, PT, P0 ;  /* 0x000000ff1700720c */ /* 0x000fe40003f05300 */
[----:B------:R-:W1:Y:S02]  /*4f3c0*/  LDC R17, c[0x0][0x600] ;  /* 0x00018000ff117b82 */ /* 0x000e640000000800 */
[----:B--2---:R-:W-:-:S02]  /*4f3d0*/  SHF.R.U64 R10, R4, R8, R5 ;  /* 0x00000008040a7219 */ /* 0x004fc40000001205 */
[----:B------:R-:W-:-:S04]  /*4f3e0*/  SHF.R.U32.HI R5, RZ, R8, R5 ;  /* 0x00000008ff057219 */ /* 0x000fc80000011605 */
[----:B------:R-:W2:Y:S01]  /*4f3f0*/  LDC R18, c[0x0][0x648] ;  /* 0x00019200ff127b82 */ /* 0x000ea20000000800 */
[-CC-:B---3--:R-:W-:Y:S02]  /*4f400*/  SHF.R.U64 R15, R10, R16.reuse, R5.reuse ;  /* 0x000000100a0f7219 */ /* 0x188fe40000001205 */
[----:B------:R-:W-:-:S05]  /*4f410*/  SHF.R.U32.HI R4, RZ, R16, R5 ;  /* 0x00000010ff047219 */ /* 0x000fca0000011605 */
[----:B------:R-:W3:Y:S01]  /*4f420*/  LDC R19, c[0x0][0x638] ;  /* 0x00018e00ff137b82 */ /* 0x000ee20000000800 */
[-CC-:B0-----:R-:W-:Y:S02]  /*4f430*/  SHF.R.U64 R16, R15, R21.reuse, R4.reuse ;  /* 0x000000150f107219 */ /* 0x181fe40000001204 */
[-C--:B------:R-:W-:Y:S02]  /*4f440*/  SHF.L.U32 R6, R6, R21.reuse, RZ ;  /* 0x0000001506067219 */ /* 0x080fe400000006ff */
[----:B------:R-:W-:Y:S01]  /*4f450*/  SHF.R.U32.HI R5, RZ, R21, R4 ;  /* 0x00000015ff057219 */ /* 0x000fe20000011604 */
[----:B------:R-:W-:Y:S01]  /*4f460*/  IMAD.MOV.U32 R4, RZ, RZ, R16 ;  /* 0x000000ffff047224 */ /* 0x000fe200078e0010 */
[----:B------:R-:W-:Y:S01]  /*4f470*/  LOP3.LUT R24, RZ, R6, RZ, 0x33, !PT ;  /* 0x00000006ff187212 */ /* 0x000fe200078e33ff */
[----:B------:R-:W0:Y:S01]  /*4f480*/  LDC R25, c[0x0][0x610] ;  /* 0x00018400ff197b82 */ /* 0x000e220000000800 */
[----:B------:R-:W-:Y:S05]  /*4f490*/  @!P0 BRA `(.L_x_46) ;  /* 0x0000000000288947 */ /* 0x000fea0003800000 */
        /* <DEDUP_REMOVED lines=10> */
.L_x_46:
[----:B------:R-:W4:Y:S01]  /*4f540*/  LDC R6, c[0x0][0x65c] ;  /* 0x00019700ff067b82 */ /* 0x000f220000000800 */
[----:B--2---:R-:W-:Y:S01]  /*4f550*/  SHF.R.U64 R4, R4, R18, R5 ;  /* 0x0000001204047219 */ /* 0x004fe20000001205 */
[----:B-1----:R-:W-:Y:S01]  /*4f560*/  VIADD R7, R17, 0xffffffff ;  /* 0xffffffff11077836 */ /* 0x002fe20000000000 */
[----:B------:R-:W-:Y:S01]  /*4f570*/  SHF.L.U32 R20, R20, R21, RZ ;  /* 0x0000001514147219 */ /* 0x000fe200000006ff */
[----:B------:R-:W-:Y:S01]  /*4f580*/  IMAD.MOV.U32 R11, RZ, RZ, R12 ;  /* 0x000000ffff0b7224 */ /* 0x000fe200078e000c */
[----:B------:R-:W-:Y:S01]  /*4f590*/  LOP3.LUT R3, R15, R24, RZ, 0xc0, !PT ;  /* 0x000000180f037212 */ /* 0x000fe200078ec0ff */
[----:B------:R-:W-:Y:S01]  /*4f5a0*/  IMAD.MOV R5, RZ, RZ, -R4 ;  /* 0x000000ffff057224 */ /* 0x000fe200078e0a04 */
[----:B------:R-:W-:-:S03]  /*4f5b0*/  LOP3.LUT R7, R10, R7, RZ, 0xc0, !PT ;  /* 0x000000070a077212 */ /* 0x000fc600078ec0ff */
[----:B------:R-:W-:Y:S01]  /*4f5c0*/  IMAD R3, R20, R4, R3 ;  /* 0x0000000414037224 */ /* 0x000fe200078e0203 */
[----:B----4-:R-:W-:Y:S01]  /*4f5d0*/  ISETP.NE.AND P0, PT, R6, 0x1, PT ;  /* 0x000000010600780c */ /* 0x010fe20003f05270 */
[----:B------:R-:W-:-:S12]  /*4f5e0*/  IMAD.MOV.U32 R6, RZ, RZ, 0x1 ;  /* 0x00000001ff067424 */ /* 0x000fd800078e00ff */
[----:B------:R-:W-:Y:S02]  /*4f5f0*/  @P0 IMAD R0, R13, R14, R2 ;  /* 0x0000000e0d000224 */ /* 0x000fe400078e0202 */
[----:B---3--:R-:W-:Y:S02]  /*4f600*/  IMAD R2, R5, R19, R16 ;  /* 0x0000001305027224 */ /* 0x008fe400078e0210 */
[----:B0-----:R-:W-:Y:S02]  /*4f610*/  IMAD R0, R3, R25, R0 ;  /* 0x0000001903007224 */ /* 0x001fe400078e0200 */
[----:B------:R-:W-:-:S05]  /*4f620*/  IMAD R3, R2, R17, R7 ;  /* 0x0000001102037224 */ /* 0x000fca00078e0207 */
[----:B------:R-:W-:Y:S02]  /*4f630*/  SEL R5, R3, R0, !P0 ;  /* 0x0000000003057207 */ /* 0x000fe40004000000 */
[----:B------:R-:W-:-:S07]  /*4f640*/  SEL R4, R0, R3, !P0 ;  /* 0x0000000300047207 */ /* 0x000fce0004000000 */
.L_x_44:
[----:B------:R-:W-:-:S08]  /*4f650*/  NOP ;  /* 0x0000000000007918 */ /* 0x000fd00000000000 */
[----:B0-----:R-:W0:-:S00]  /*4f660*/  USETMAXREG.DEALLOC.CTAPOOL 0x18 ;  /* 0x00000018000079c8 */ /* 0x001e0000080e0500 */
[----:B------:R-:W-:-:S13]  /*4f670*/  ISETP.NE.AND P0, PT, RZ, UR8, PT ;  /* 0x00000008ff007c0c */ /* 0x000fda000bf05270 */
[----:B------:R-:W-:Y:S05]  /*4f680*/  @P0 EXIT ;  /* 0x000000000000094d */ /* 0x000fea0003800000 */
[----:B0-----:R-:W-:Y:S01]  /*4f690*/  LOP3.LUT P0, RZ, R6, 0xff, RZ, 0xc0, !PT ;  /* 0x000000ff06ff7812 */ /* 0x001fe2000780c0ff */
[----:B------:R-:W-:Y:S02]  /*4f6a0*/  IMAD.MOV.U32 R0, RZ, RZ, 0x1 ;  /* 0x00000001ff007424 */ /* 0x000fe400078e00ff */
[----:B------:R-:W-:-:S10]  /*4f6b0*/  IMAD.MOV.U32 R6, RZ, RZ, RZ ;  /* 0x000000ffff067224 */ /* 0x000fd400078e00ff */
[----:B------:R-:W-:Y:S05]  /*4f6c0*/  @!P0 BRA `(.L_x_47) ;  /* 0x0000000c00608947 */ /* 0x000fea0003800000 */
[----:B------:R-:W2:Y:S01]  /*4f6d0*/  LDL R2, [R1+0x7f8] ;  /* 0x0007f80001027983 */ /* 0x000ea20000100800 */
[----:B------:R-:W0:Y:S01]  /*4f6e0*/  LDC R0, c[0x0][0x28c] ;  /* 0x0000a300ff007b82 */ /* 0x000e220000000800 */
[----:B------:R-:W-:Y:S01]  /*4f6f0*/  ULDC UR5, c[0x0][0x658] ;  /* 0x0001960000057ab9 */ /* 0x000fe20000000800 */
[----:B------:R-:W-:Y:S01]  /*4f700*/  UMOV UR7, 0xffffffff ;  /* 0xffffffff00077882 */ /* 0x000fe20000000000 */
[----:B------:R-:W1:Y:S01]  /*4f710*/  S2R R10, SR_CgaCtaId ;  /* 0x00000000000a7919 */ /* 0x000e620000008800 */
[----:B------:R-:W-:Y:S01]  /*4f720*/  ULDC UR6, c[0x0][0xc] ;  /* 0x0000030000067ab9 */ /* 0x000fe20000000800 */
[----:B------:R-:W-:Y:S01]  /*4f730*/  UMOV UR9, 0x1 ;  /* 0x0000000100097882 */ /* 0x000fe20000000000 */
[----:B------:R-:W-:Y:S01]  /*4f740*/  BSSY B0, `(.L_x_47) ;  /* 0x00000d0000007945 */ /* 0x000fe20003800000 */
[----:B------:R-:W-:Y:S01]  /*4f750*/  USHF.L.U32 UR18, UR9, UR5, URZ ;  /* 0x0000000509127299 */ /* 0x000fe2000800063f */
[----:B------:R-:W-:Y:S01]  /*4f760*/  IMAD.MOV.U32 R9, RZ, RZ, 0x1 ;  /* 0x00000001ff097424 */ /* 0x000fe200078e00ff */
[----:B------:R-:W-:Y:S01]  /*4f770*/  ULDC UR4, c[0x0][0x600] ;  /* 0x0001800000047ab9 */ /* 0x000fe20000000800 */
[----:B------:R-:W-:Y:S01]  /*4f780*/  IMAD.MOV.U32 R6, RZ, RZ, RZ ;  /* 0x000000ffff067224 */ /* 0x000fe200078e00ff */
[----:B------:R-:W-:Y:S01]  /*4f790*/  UIADD3 UR4, UR4, -0x1, URZ ;  /* 0xffffffff04047890 */ /* 0x000fe2000fffe03f */
[----:B------:R-:W-:Y:S01]  /*4f7a0*/  ULDC.64 UR22, c[0x0][0x198] ;  /* 0x0000660000167ab9 */ /* 0x000fe20000000a00 */
[----:B0-----:R-:W-:-:S05]  /*4f7b0*/  VIADD R0, R0, 0x7f ;  /* 0x0000007f00007836 */ /* 0x001fca0000000000 */
[----:B------:R-:W-:-:S04]  /*4f7c0*/  SHF.R.S32.HI R3, RZ, 0x1f, R0 ;  /* 0x0000001fff037819 */ /* 0x000fc80000011400 */
[----:B------:R-:W-:Y:S01]  /*4f7d0*/  LEA.HI R3, R3, R0, RZ, 0x7 ;  /* 0x0000000003037211 */ /* 0x000fe200078f38ff */
[----:B------:R-:W-:Y:S01]  /*4f7e0*/  IMAD.MOV.U32 R0, RZ, RZ, 0x1 ;  /* 0x00000001ff007424 */ /* 0x000fe200078e00ff */
[----:B-1----:R-:W-:Y:S02]  /*4f7f0*/  LOP3.LUT R10, R10, 0x1, RZ, 0xc0, !PT ;  /* 0x000000010a0a7812 */ /* 0x002fe400078ec0ff */
[----:B------:R-:W-:-:S05]  /*4f800*/  SHF.R.S32.HI R7, RZ, 0x7, R3 ;  /* 0x00000007ff077819 */ /* 0x000fca0000011403 */
[----:B------:R-:W-:Y:S01]  /*4f810*/  VIADD R16, R7, 0x1 ;  /* 0x0000000107107836 */ /* 0x000fe20000000000 */
[----:B--2---:R-:W-:-:S13]  /*4f820*/  R2UR UR8, R2 ;  /* 0x00000000020872ca */ /* 0x004fda00000e0000 */
[----:B------:R-:W-:Y:S02]  /*4f830*/  ULOP3.LUT UR24, UR8, 0x2, URZ, 0xfc, !UPT ;  /* 0x0000000208187892 */ /* 0x000fe4000f8efc3f */
[----:B------:R-:W-:-:S03]  /*4f840*/  USHF.L.U32 UR8, UR7, UR5, URZ ;  /* 0x0000000507087299 */ /* 0x000fc6000800063f */
[----:B------:R-:W-:Y:S01]  /*4f850*/  ULDC UR7, c[0x0][0x10] ;  /* 0x0000040000077ab9 */ /* 0x000fe20000000800 */
[----:B------:R-:W-:Y:S01]  /*4f860*/  ULDC UR5, c[0x0][0x14] ;  /* 0x0000050000057ab9 */ /* 0x000fe20000000800 */
[----:B------:R-:W-:Y:S02]  /*4f870*/  UIMAD.WIDE.U32 UR6, UR6, UR7, URZ ;  /* 0x00000007060672a5 */ /* 0x000fe4000f8e003f */
[----:B------:R-:W-:Y:S02]  /*4f880*/  ULOP3.LUT UR17, URZ, UR8, URZ, 0x33, !UPT ;  /* 0x000000083f117292 */ /* 0x000fe4000f8e333f */
[----:B------:R-:W-:Y:S02]  /*4f890*/  UIMAD.WIDE.U32 UR20, UR6, UR5, URZ ;  /* 0x00000005061472a5 */ /* 0x000fe4000f8e003f */
[----:B------:R-:W-:-:S04]  /*4f8a0*/  UIMAD UR13, UR7, UR5, URZ ;  /* 0x00000005070d72a4 */ /* 0x000fc8000f8e023f */
[----:B------:R-:W-:-:S12]  /*4f8b0*/  UIADD3 UR13, UR21, UR13, URZ ;  /* 0x0000000d150d7290 */ /* 0x000fd8000fffe03f */
.L_x_58:
[----:B------:R-:W-:-:S03]  /*4f8c0*/  UMOV UR5, 0xffffffff ;  /* 0xffffffff00057882 */ /* 0x000fc60000000000 */
[----:B------:R-:W-:Y:S05]  /*4f8d0*/  BRA.DIV UR5, `(.L_x_48) ;  /* 0x0000000e05987947 */ /* 0x000fea000b800000 */
[----:B------:R-:W-:-:S13]  /*4f8e0*/  ELECT P0, URZ, PT ;  /* 0x00000000003f782f */ /* 0x000fda0003800000 */
.L_x_67:
[----:B------:R-:W0:Y:S01]  /*4f8f0*/  LDC R2, c[0x0][0x28c] ;  /* 0x0000a300ff027b82 */ /* 0x000e220000000800 */
[----:B------:R-:W-:Y:S01]  /*4f900*/  BSSY B1, `(.L_x_49) ;  /* 0x000003b000017945 */ /* 0x000fe20003800000 */
[----:B0-----:R-:W-:-:S13]  /*4f910*/  ISETP.LT.OR P0, PT, R2, 0x1, !P0 ;  /* 0x000000010200780c */ /* 0x001fda0004701670 */
[----:B------:R-:W-:Y:S05]  /*4f920*/  @P0 BRA `(.L_x_50) ;  /* 0x0000000000e00947 */ /* 0x000fea0003800000 */
[----:B------:R-:W-:Y:S02]  /*4f930*/  IMAD R3, R5, 0x2, R10 ;  /* 0x0000000205037824 */ /* 0x000fe400078e020a */
[----:B------:R-:W-:Y:S02]  /*4f940*/  IMAD R2, R4, 0x180, RZ ;  /* 0x0000018004027824 */ /* 0x000fe400078e02ff */
[----:B------:R-:W-:Y:S02]  /*4f950*/  IMAD R3, R3, 0x78, RZ ;  /* 0x0000007803037824 */ /* 0x000fe400078e02ff */
[----:B------:R-:W-:Y:S02]  /*4f960*/  IMAD.MOV.U32 R14, RZ, RZ, RZ ;  /* 0x000000ffff0e7224 */ /* 0x000fe400078e00ff */
[----:B------:R-:W-:Y:S02]  /*4f970*/  IMAD.MOV.U32 R4, RZ, RZ, R16 ;  /* 0x000000ffff047224 */ /* 0x000fe400078e0010 */
[----:B------:R-:W-:-:S02]  /*4f980*/  IMAD.MOV.U32 R5, RZ, RZ, R0 ;  /* 0x000000ffff057224 */ /* 0x000fc400078e0000 */
[----:B------:R-:W-:-:S07]  /*4f990*/  IMAD.MOV.U32 R13, RZ, RZ, R6 ;  /* 0x000000ffff0d7224 */ /* 0x000fce00078e0006 */
.L_x_53:
[----:B------:R-:W0:Y:S01]  /*4f9a0*/  S2R R15, SR_CgaCtaId ;  /* 0x00000000000f7919 */ /* 0x000e220000008800 */
[----:B------:R-:W-:-:S04]  /*4f9b0*/  MOV R8, 0x400 ;  /* 0x0000040000087802 */ /* 0x000fc80000000f00 */
[----:B0-----:R-:W-:Y:S02]  /*4f9c0*/  LEA R8, R15, R8, 0x18 ;  /* 0x000000080f087211 */ /* 0x001fe400078ec0ff */
[----:B------:R-:W-:-:S03]  /*4f9d0*/  SHF.L.U32 R15, R5, 0x1f, RZ ;  /* 0x0000001f050f7819 */ /* 0x000fc600000006ff */
[----:B------:R-:W-:-:S04]  /*4f9e0*/  IMAD R12, R13, 0x8, R8 ;  /* 0x000000080d0c7824 */ /* 0x000fc800078e0208 */
[----:B------:R-:W0:Y:S02]  /*4f9f0*/  SYNCS.PHASECHK.TRANS64.TRYWAIT P0, [R12+URZ+0x10], R15 ;  /* 0x0000100f0c0075a7 */ /* 0x000e24000800017f */
[----:B0-----:R-:W-:Y:S05]  /*4fa00*/  @!P0 BRA `(.L_x_51) ;  /* 0x0000000c006c8947 */ /* 0x001fea0003800000 */
.L_x_68:
[----:B------:R-:W1:Y:S01]  /*4fa10*/  S2R R17, SR_TID.X ;  /* 0x0000000000117919 */ /* 0x000e620000002100 */
[----:B------:R-:W-:-:S04]  /*4fa20*/  UPRMT UR5, UR24, 0x9910, URZ ;  /* 0x0000991018057896 */ /* 0x000fc8000800003f */
[----:B------:R-:W-:Y:S01]  /*4fa30*/  UISETP.NE.AND UP0, UPT, UR5, 0x2, UPT ;  /* 0x000000020500788c */ /* 0x000fe2000bf05270 */
[----:B-1----:R-:W-:-:S13]  /*4fa40*/  LOP3.LUT P0, RZ, R17, 0x7f, RZ, 0xc0, !PT ;  /* 0x0000007f11ff7812 */ /* 0x002fda000780c0ff */
[----:B0-----:R-:W0:Y:S02]  /*4fa50*/  @!P0 LDC R15, c[0x0][0x500] ;  /* 0x00014000ff0f8b82 */ /* 0x001e240000000800 */
[----:B0-----:R0:W-:Y:S01]  /*4fa60*/  @!P0 SYNCS.ARRIVE.TRANS64 RZ, [R12+URZ], R15 ;  /* 0x0000000f0cff89a7 */ /* 0x0011e2000800003f */
[----:B------:R-:W-:-:S13]  /*4fa70*/  PLOP3.LUT P0, PT, PT, PT, UP0, 0x80, 0x0 ;  /* 0x000000000000781c */ /* 0x000fda0003f0f008 */
[----:B0-----:R-:W-:Y:S05]  /*4fa80*/  @P0 BRA `(.L_x_52) ;  /* 0x0000000000040947 */ /* 0x001fea0003800000 */
[----:B------:R-:W-:Y:S01]  /*4fa90*/  BPT.TRAP 0x1 ;  /* 0x000000040000795c */ /* 0x000fe20000300000 */
.L_x_52:
[----:B------:R-:W-:Y:S01]  /*4faa0*/  R2UR UR9, R12 ;  /* 0x000000000c0972ca */ /* 0x000fe200000e0000 */
[C---:B------:R-:W-:Y:S01]  /*4fab0*/  IMAD R15, R13.reuse, 0x2, R10 ;  /* 0x000000020d0f7824 */ /* 0x040fe200078e020a */
[----:B------:R-:W-:Y:S01]  /*4fac0*/  UIADD3 UR6, UP0, UR22, 0xf0, URZ ;  /* 0x000000f016067890 */ /* 0x000fe2000ff1e03f */
[--C-:B------:R-:W-:Y:S01]  /*4fad0*/  IMAD R12, R13, 0xc000, R8.reuse ;  /* 0x0000c0000d0c7824 */ /* 0x100fe200078e0208 */
[----:B------:R-:W-:Y:S01]  /*4fae0*/  R2UR UR11, R2 ;  /* 0x00000000020b72ca */ /* 0x000fe200000e0000 */
[----:B------:R-:W-:Y:S01]  /*4faf0*/  IMAD R15, R15, 0x3c00, R8 ;  /* 0x00003c000f0f7824 */ /* 0x000fe200078e0208 */
[----:B------:R-:W-:Y:S01]  /*4fb00*/  R2UR UR10, R14 ;  /* 0x000000000e0a72ca */ /* 0x000fe200000e0000 */
[----:B------:R-:W-:Y:S01]  /*4fb10*/  VIADD R4, R4, 0xffffffff ;  /* 0xffffffff04047836 */ /* 0x000fe20000000000 */
[----:B------:R-:W-:Y:S01]  /*4fb20*/  R2UR UR5, R12 ;  /* 0x000000000c0572ca */ /* 0x000fe200000e0000 */
[----:B------:R-:W-:Y:S01]  /*4fb30*/  UIADD3 UR26, UP1, UR22, 0x1f0, URZ ;  /* 0x000001f0161a7890 */ /* 0x000fe2000ff3e03f */
[----:B------:R-:W-:Y:S01]  /*4fb40*/  R2UR UR8, R15 ;  /* 0x000000000f0872ca */ /* 0x000fe200000e0000 */
[----:B------:R-:W-:Y:S01]  /*4fb50*/  UIADD3.X UR7, URZ, UR23, URZ, UP0, !UPT ;  /* 0x000000173f077290 */ /* 0x000fe200087fe43f */
[----:B------:R-:W-:Y:S01]  /*4fb60*/  R2UR UR12, R11 ;  /* 0x000000000b0c72ca */ /* 0x000fe200000e0000 */
[----:B------:R-:W-:Y:S01]  /*4fb70*/  VIADD R13, R13, 0x1 ;  /* 0x000000010d0d7836 */ /* 0x000fe20000000000 */
[----:B------:R-:W-:Y:S01]  /*4fb80*/  R2UR UR19, R3 ;  /* 0x00000000031372ca */ /* 0x000fe200000e0000 */
[----:B------:R-:W-:Y:S01]  /*4fb90*/  UIADD3.X UR27, URZ, UR23, URZ, UP1, !UPT ;  /* 0x000000173f1b7290 */ /* 0x000fe20008ffe43f */
[----:B------:R-:W-:Y:S01]  /*4fba0*/  ISETP.GT.AND P1, PT, R4, 0x1, PT ;  /* 0x000000010400780c */ /* 0x000fe20003f24270 */
[----:B------:R-:W-:Y:S01]  /*4fbb0*/  UMOV UR14, 0x0 ;  /* 0x00000000000e7882 */ /* 0x000fe20000000000 */
[----:B------:R-:W-:Y:S01]  /*4fbc0*/  UMOV UR15, 0x10000000 ;  /* 0x10000000000f7882 */ /* 0x000fe20000000000 */
[----:B------:R-:W-:Y:S01]  /*4fbd0*/  ISETP.NE.AND P0, PT, R13, 0x2, PT ;  /* 0x000000020d00780c */ /* 0x000fe20003f05270 */
[----:B------:R-:W-:Y:S01]  /*4fbe0*/  UMOV UR25, 0x30000 ;  /* 0x0003000000197882 */ /* 0x000fe20000000000 */
[----:B------:R-:W-:Y:S01]  /*4fbf0*/  UIADD3 UR5, UR5, 0x100, URZ ;  /* 0x0000010005057890 */ /* 0x000fe2000fffe03f */
[----:B------:R-:W-:Y:S01]  /*4fc00*/  VIADD R14, R14, 0x80 ;  /* 0x000000800e0e7836 */ /* 0x000fe20000000000 */
[----:B------:R-:W-:Y:S01]  /*4fc10*/  UIADD3 UR16, UR8, 0x18100, URZ ;  /* 0x0001810008107890 */ /* 0x000fe2000fffe03f */
[----:B------:R-:W-:-:S02]  /*4fc20*/  SEL R8, RZ, 0x1, P0 ;  /* 0x00000001ff087807 */ /* 0x000fc40000000000 */
[----:B------:R-:W-:Y:S02]  /*4fc30*/  SEL R13, R13, RZ, P0 ;  /* 0x000000ff0d0d7207 */ /* 0x000fe40000000000 */
[----:B------:R-:W-:Y:S01]  /*4fc40*/  UMOV UR8, UR5 ;  /* 0x0000000500087c82 */ /* 0x000fe20008000000 */
[----:B------:R-:W-:Y:S01]  /*4fc50*/  LOP3.LUT R5, R5, R8, RZ, 0x3c, !PT ;  /* 0x0000000805057212 */ /* 0x000fe200078e3cff */
[----:B------:R0:W-:Y:S02]  /*4fc60*/  UTMALDG.3D [UR8], [UR6], desc[UR14] ;  /* 0x00000e08060075b4 */ /* 0x0001e40008011000 */
[----:B0-----:R-:W-:Y:S01]  /*4fc70*/  UMOV UR8, UR16 ;  /* 0x0000001000087c82 */ /* 0x001fe20008000000 */
[----:B------:R-:W-:Y:S02]  /*4fc80*/  UMOV UR11, UR19 ;  /* 0x00000013000b7c82 */ /* 0x000fe40008000000 */
[----:B------:R0:W-:Y:S02]  /*4fc90*/  UTMALDG.3D.MULTICAST [UR8], [UR26], UR25, desc[UR14] ;  /* 0x00000e081a0073b4 */ /* 0x0001e40008011819 */
[----:B0-----:R-:W-:Y:S05]  /*4fca0*/  @P1 BRA `(.L_x_53) ;  /* 0xfffffffc003c1947 */ /* 0x001fea000383ffff */
.L_x_50:
[----:B------:R-:W-:Y:S05]  /*4fcb0*/  BSYNC B1 ;  /* 0x0000000000017941 */ /* 0x000fea0003800000 */
.L_x_49:
[----:B------:R-:W2:Y:S01]  /*4fcc0*/  LDL.LU R15, [R1+0x7fc] ;  /* 0x0007fc00010f7983 */ /* 0x000ea20000300800 */
[----:B------:R-:W-:Y:S01]  /*4fcd0*/  LOP3.LUT P2, RZ, R9, 0xff, RZ, 0xc0, !PT ;  /* 0x000000ff09ff7812 */ /* 0x000fe2000784c0ff */
[----:B------:R-:W-:Y:S01]  /*4fce0*/  IMAD.IADD R6, R7, 0x1, R6 ;  /* 0x0000000107067824 */ /* 0x000fe200078e0206 */
[----:B------:R-:W-:Y:S01]  /*4fcf0*/  ULDC.64 UR6, c[0x0][0x650] ;  /* 0x0001940000067ab9 */ /* 0x000fe20000000a00 */
[----:B------:R-:W3:Y:S01]  /*4fd00*/  LDL.LU R12, [R1+0x800] ;  /* 0x00080000010c7983 */ /* 0x000ee20000300800 */
[----:B------:R-:W-:Y:S01]  /*4fd10*/  BSSY B1, `(.L_x_54) ;  /* 0x0000070000017945 */ /* 0x000fe20003800000 */
[----:B------:R-:W-:Y:S01]  /*4fd20*/  IMAD.MOV.U32 R4, RZ, RZ, -0x1 ;  /* 0xffffffffff047424 */ /* 0x000fe200078e00ff */
[----:B------:R-:W-:Y:S01]  /*4fd30*/  SHF.R.U32.HI R2, RZ, 0x1, R6 ;  /* 0x00000001ff027819 */ /* 0x000fe20000011606 */
[----:B------:R-:W-:Y:S01]  /*4fd40*/  IMAD.MOV.U32 R5, RZ, RZ, -0x1 ;  /* 0xffffffffff057424 */ /* 0x000fe200078e00ff */
[----:B------:R-:W-:Y:S01]  /*4fd50*/  ISETP.GT.U32.AND P0, PT, R6, 0x1, PT ;  /* 0x000000010600780c */ /* 0x000fe20003f04070 */
[----:B------:R-:W-:Y:S01]  /*4fd60*/  IMAD.MOV.U32 R11, RZ, RZ, -0x1 ;  /* 0xffffffffff0b7424 */ /* 0x000fe200078e00ff */
[----:B------:R-:W-:-:S02]  /*4fd70*/  LOP3.LUT R2, R2, 0x1, RZ, 0xc0, !PT ;  /* 0x0000000102027812 */ /* 0x000fc400078ec0ff */
[C---:B------:R-:W-:Y:S01]  /*4fd80*/  ISETP.LT.U32.AND P0, PT, R7.reuse, 0x2, P0 ;  /* 0x000000020700780c */ /* 0x040fe20000701070 */
[----:B------:R-:W0:Y:S01]  /*4fd90*/  @P2 S2R R3, SR_CgaCtaId ;  /* 0x0000000000032919 */ /* 0x000e220000008800 */
[----:B------:R-:W-:Y:S02]  /*4fda0*/  ISETP.NE.U32.AND P1, PT, R2, 0x1, PT ;  /* 0x000000010200780c */ /* 0x000fe40003f25070 */
[----:B------:R-:W-:Y:S02]  /*4fdb0*/  @P2 MOV R2, 0x400 ;  /* 0x0000040000022802 */ /* 0x000fe40000000f00 */
[----:B------:R-:W-:Y:S02]  /*4fdc0*/  ISETP.GT.U32.AND P1, PT, R7, 0x1, !P1 ;  /* 0x000000010700780c */ /* 0x000fe40004f24070 */
[----:B------:R-:W-:Y:S02]  /*4fdd0*/  LOP3.LUT R6, R6, 0x1, RZ, 0xc0, !PT ;  /* 0x0000000106067812 */ /* 0x000fe400078ec0ff */
[----:B------:R-:W-:-:S02]  /*4fde0*/  PRMT R9, RZ, 0x7610, R9 ;  /* 0x00007610ff097816 */ /* 0x000fc40000000009 */
[----:B0-----:R-:W-:Y:S02]  /*4fdf0*/  @P2 LEA R2, R3, R2, 0x18 ;  /* 0x0000000203022211 */ /* 0x001fe400078ec0ff */
[----:B------:R-:W-:Y:S02]  /*4fe00*/  SEL R3, RZ, 0x1, !P0 ;  /* 0x00000001ff037807 */ /* 0x000fe40004000000 */
[----:B------:R0:W-:Y:S02]  /*4fe10*/  @P2 SYNCS.ARRIVE.TRANS64.A1T0 RZ, [R2+URZ+0x38], RZ ;  /* 0x000038ff02ff29a7 */ /* 0x0001e4000810003f */
[----:B0-----:R-:W-:-:S04]  /*4fe20*/  SEL R2, RZ, 0x1, !P1 ;  /* 0x00000001ff027807 */ /* 0x001fc80004800000 */
[----:B------:R-:W-:Y:S02]  /*4fe30*/  LOP3.LUT R0, R2, R0, R3, 0x96, !PT ;  /* 0x0000000002007212 */ /* 0x000fe400078e9603 */
[----:B------:R-:W-:Y:S02]  /*4fe40*/  PRMT R2, RZ, 0x7610, R2 ;  /* 0x00007610ff027816 */ /* 0x000fe40000000002 */
[----:B---3--:R-:W-:-:S04]  /*4fe50*/  IADD3 R12, P0, R12, UR20, RZ ;  /* 0x000000140c0c7c10 */ /* 0x008fc8000ff1e0ff */
[----:B--2---:R-:W-:Y:S01]  /*4fe60*/  IADD3.X R15, R15, UR13, RZ, P0, !PT ;  /* 0x0000000d0f0f7c10 */ /* 0x004fe200087fe4ff */
[----:B------:R0:W-:Y:S01]  /*4fe70*/  STL [R1+0x800], R12 ;  /* 0x0008000c01007387 */ /* 0x0001e20000100800 */
[----:B------:R-:W-:-:S03]  /*4fe80*/  ISETP.GE.U32.AND P0, PT, R12, UR6, PT ;  /* 0x000000060c007c0c */ /* 0x000fc6000bf06070 */
[----:B------:R0:W-:Y:S01]  /*4fe90*/  STL [R1+0x7fc], R15 ;  /* 0x0007fc0f01007387 */ /* 0x0001e20000100800 */
[----:B------:R-:W-:-:S13]  /*4fea0*/  ISETP.GE.U32.AND.EX P0, PT, R15, UR7, PT, P0 ;  /* 0x000000070f007c0c */ /* 0x000fda000bf06100 */
[----:B0-----:R-:W-:Y:S05]  /*4feb0*/  @P0 BRA `(.L_x_55) ;  /* 0x0000000400540947 */ /* 0x001fea0003800000 */
[----:B------:R-:W0:Y:S01]  /*4fec0*/  S2R R8, SR_CTAID.X ;  /* 0x0000000000087919 */ /* 0x000e220000002500 */
[----:B------:R-:W1:Y:S01]  /*4fed0*/  LDC R17, c[0x0][0x65c] ;  /* 0x00019700ff117b82 */ /* 0x000e620000000800 */
[----:B------:R-:W-:Y:S01]  /*4fee0*/  ULDC UR5, c[0x0][0x150] ;  /* 0x0000540000057ab9 */ /* 0x000fe20000000800 */
[----:B------:R-:W-:Y:S01]  /*4fef0*/  ULDC.64 UR6, c[0x0][0x628] ;  /* 0x00018a0000067ab9 */ /* 0x000fe20000000a00 */
[----:B------:R-:W2:Y:S01]  /*4ff00*/  S2R R2, SR_CTAID.Y ;  /* 0x0000000000027919 */ /* 0x000ea20000002600 */
[----:B------:R-:W-:Y:S01]  /*4ff10*/  ISETP.NE.U32.AND P0, PT, RZ, UR6, PT ;  /* 0x00000006ff007c0c */ /* 0x000fe2000bf05070 */
[----:B------:R-:W-:-:S03]  /*4ff20*/  ULDC UR8, c[0x0][0x630] ;  /* 0x00018c0000087ab9 */ /* 0x000fc60000000800 */
[----:B------:R-:W3:Y:S01]  /*4ff30*/  LDC R5, c[0x0][0x144] ;  /* 0x00005100ff057b82 */ /* 0x000ee20000000800 */
[----:B------:R-:W-:-:S07]  /*4ff40*/  ISETP.NE.AND.EX P0, PT, RZ, UR7, PT, P0 ;  /* 0x00000007ff007c0c */ /* 0x000fce000bf05300 */
[----:B------:R-:W4:Y:S01]  /*4ff50*/  LDC R13, c[0x0][0x148] ;  /* 0x00005200ff0d7b82 */ /* 0x000f220000000800 */
[----:B-1----:R-:W-:Y:S02]  /*4ff60*/  ISETP.NE.AND P3, PT, R17, 0x1, PT ;  /* 0x000000011100780c */ /* 0x002fe40003f65270 */
[----:B0-----:R-:W-:Y:S02]  /*4ff70*/  I2FP.F32.U32 R3, R8 ;  /* 0x0000000800037245 */ /* 0x001fe40000201000 */
[----:B--2---:R-:W-:-:S03]  /*4ff80*/  I2FP.F32.U32 R4, R2 ;  /* 0x0000000200047245 */ /* 0x004fc60000201000 */
[----:B------:R-:W-:Y:S01]  /*4ff90*/  FMUL R3, R3, UR5 ;  /* 0x0000000503037c20 */ /* 0x000fe20008400000 */
[----:B------:R-:W-:Y:S02]  /*4ffa0*/  ULDC UR5, c[0x0][0x154] ;  /* 0x0000550000057ab9 */ /* 0x000fe40000000800 */
[----:B------:R-:W-:-:S03]  /*4ffb0*/  FMUL R11, R4, UR5 ;  /* 0x00000005040b7c20 */ /* 0x000fc60008400000 */
[----:B------:R-:W0:Y:S08]  /*4ffc0*/  F2I.U32.TRUNC.NTZ R3, R3 ;  /* 0x0000000300037305 */ /* 0x000e30000020f000 */
[----:B------:R-:W1:Y:S01]  /*4ffd0*/  F2I.U32.TRUNC.NTZ R11, R11 ;  /* 0x0000000b000b7305 */ /* 0x000e62000020f000 */
[----:B0-----:R-:W-:Y:S02]  /*4ffe0*/  IMAD.MOV R4, RZ, RZ, -R3 ;  /* 0x000000ffff047224 */ /* 0x001fe400078e0a03 */
[----:B------:R-:W-:-:S02]  /*4fff0*/  IMAD.MOV.U32 R3, RZ, RZ, R15 ;  /* 0x000000ffff037224 */ /* 0x000fc400078e000f */
[----:B---3--:R-:W-:Y:S02]  /*50000*/  IMAD R8, R5, R4, R8 ;  /* 0x0000000405087224 */ /* 0x008fe400078e0208 */
[----:B-1----:R-:W-:-:S04]  /*50010*/  IMAD.MOV R4, RZ, RZ, -R11 ;  /* 0x000000ffff047224 */ /* 0x002fc800078e0a0b */
[----:B----4-:R-:W-:Y:S02]  /*50020*/  @P3 IMAD R8, R13, R4, R2 ;  /* 0x000000040d083224 */ /* 0x010fe400078e0202 */
[----:B------:R-:W-:Y:S01]  /*50030*/  IMAD.MOV.U32 R2, RZ, RZ, R12 ;  /* 0x000000ffff027224 */ /* 0x000fe200078e000c */
[----:B------:R-:W-:Y:S06]  /*50040*/  @!P0 BRA `(.L_x_56) ;  /* 0x0000000000288947 */ /* 0x000fec0003800000 */
[----:B------:R-:W-:Y:S02]  /*50050*/  ULDC UR5, c[0x0][0x634] ;  /* 0x00018d0000057ab9 */ /* 0x000fe40000000800 */
[----:B------:R-:W-:-:S05]  /*50060*/  IADD3 R3, P0, R12, UR5, RZ ;  /* 0x000000050c037c10 */ /* 0x000fca000ff1e0ff */
[----:B------:R-:W-:-:S04]  /*50070*/  IMAD.X R11, RZ, RZ, R15, P0 ;  /* 0x000000ffff0b7224 */ /* 0x000fc800000e060f */
[----:B------:R-:W-:-:S04]  /*50080*/  IMAD.WIDE.U32 R4, R11, UR6, RZ ;  /* 0x000000060b047c25 */ /* 0x000fc8000f8e00ff */
[----:B------:R-:W-:-:S04]  /*50090*/  IMAD.WIDE.U32 R4, P0, R3, UR7, R4 ;  /* 0x0000000703047c25 */ /* 0x000fc8000f800004 */
[----:B------:R-:W-:-:S04]  /*500a0*/  IMAD.WIDE.U32 R2, R3, UR6, RZ ;  /* 0x0000000603027c25 */ /* 0x000fc8000f8e00ff */
[----:B------:R-:W-:Y:S01]  /*500b0*/  IMAD.MOV.U32 R2, RZ, RZ, R5 ;  /* 0x000000ffff027224 */ /* 0x000fe200078e0005 */
[----:B------:R-:W-:Y:S01]  /*500c0*/  IADD3 RZ, P1, R3, R4, RZ ;  /* 0x0000000403ff7210 */ /* 0x000fe20007f3e0ff */
[----:B------:R-:W-:-:S04]  /*500d0*/  IMAD.X R3, RZ, RZ, RZ, P0 ;  /* 0x000000ffff037224 */ /* 0x000fc800000e06ff */
[----:B------:R-:W-:-:S08]  /*500e0*/  IMAD.WIDE.U32.X R2, R11, UR7, R2, P1 ;  /* 0x000000070b027c25 */ /* 0x000fd000088e0402 */
.L_x_56:
[--C-:B------:R-:W-:Y:S01]  /*500f0*/  SHF.R.U64 R11, R2, UR8, R3.reuse ;  /* 0x00000008020b7c19 */ /* 0x100fe20008001203 */
[----:B------:R-:W-:Y:S01]  /*50100*/  ULDC.64 UR6, c[0x0][0x620] ;  /* 0x0001880000067ab9 */ /* 0x000fe20000000a00 */
[----:B------:R-:W-:Y:S01]  /*50110*/  SHF.R.U32.HI R2, RZ, UR8, R3 ;  /* 0x00000008ff027c19 */ /* 0x000fe20008011603 */
[----:B------:R-:W-:Y:S01]  /*50120*/  IMAD.MOV.U32 R3, RZ, RZ, R15 ;  /* 0x000000ffff037224 */ /* 0x000fe200078e000f */
[----:B------:R-:W-:Y:S01]  /*50130*/  IADD3 R13, P0, RZ, -R11, RZ ;  /* 0x8000000bff0d7210 */ /* 0x000fe20007f1e0ff */
[----:B------:R-:W-:-:S04]  /*50140*/  ULDC UR5, c[0x0][0x618] ;  /* 0x0001860000057ab9 */ /* 0x000fc80000000800 */
[----:B------:R-:W-:-:S04]  /*50150*/  IMAD.X R2, RZ, RZ, ~R2, P0 ;  /* 0x000000ffff027224 */ /* 0x000fc800000e0e02 */
[----:B------:R-:W-:-:S04]  /*50160*/  IMAD R2, R2, UR6, RZ ;  /* 0x0000000602027c24 */ /* 0x000fc8000f8e02ff */
[----:B------:R-:W-:Y:S02]  /*50170*/  IMAD R5, R13, UR7, R2 ;  /* 0x000000070d057c24 */ /* 0x000fe4000f8e0202 */
[----:B------:R-:W-:-:S04]  /*50180*/  IMAD.MOV.U32 R2, RZ, RZ, R12 ;  /* 0x000000ffff027224 */ /* 0x000fc800078e000c */
[----:B------:R-:W-:Y:S01]  /*50190*/  IMAD.WIDE.U32 R2, R13, UR6, R2 ;  /* 0x000000060d027c25 */ /* 0x000fe2000f8e0002 */
[----:B------:R-:W-:Y:S02]  /*501a0*/  ULDC.64 UR6, c[0x0][0x640] ;  /* 0x0001900000067ab9 */ /* 0x000fe40000000a00 */
[----:B------:R-:W-:Y:S01]  /*501b0*/  ISETP.NE.U32.AND P0, PT, RZ, UR6, PT ;  /* 0x00000006ff007c0c */ /* 0x000fe2000bf05070 */
[----:B------:R-:W-:-:S03]  /*501c0*/  IMAD.IADD R3, R3, 0x1, R5 ;  /* 0x0000000103037824 */ /* 0x000fc600078e0205 */
[----:B------:R-:W-:Y:S02]  /*501d0*/  ISETP.NE.AND.EX P0, PT, RZ, UR7, PT, P0 ;  /* 0x00000007ff007c0c */ /* 0x000fe4000bf05300 */
[--C-:B------:R-:W-:Y:S02]  /*501e0*/  SHF.R.U64 R12, R2, UR5, R3.reuse ;  /* 0x00000005020c7c19 */ /* 0x100fe40008001203 */
[----:B------:R-:W-:Y:S01]  /*501f0*/  SHF.R.U32.HI R3, RZ, UR5, R3 ;  /* 0x00000005ff037c19 */ /* 0x000fe20008011603 */
[----:B------:R-:W-:-:S03]  /*50200*/  ULDC UR5, c[0x0][0x608] ;  /* 0x0001820000057ab9 */ /* 0x000fc60000000800 */
[--C-:B------:R-:W-:Y:S02]  /*50210*/  SHF.R.U64 R13, R12, UR5, R3.reuse ;  /* 0x000000050c0d7c19 */ /* 0x100fe40008001203 */
[----:B------:R-:W-:Y:S01]  /*50220*/  SHF.R.U32.HI R2, RZ, UR5, R3 ;  /* 0x00000005ff027c19 */ /* 0x000fe20008011603 */
[----:B------:R-:W-:-:S03]  /*50230*/  ULDC UR5, c[0x0][0x658] ;  /* 0x0001960000057ab9 */ /* 0x000fc60000000800 */
[--C-:B------:R-:W-:Y:S02]  /*50240*/  SHF.R.U64 R14, R13, UR5, R2.reuse ;  /* 0x000000050d0e7c19 */ /* 0x100fe40008001202 */
[----:B------:R-:W-:-:S03]  /*50250*/  SHF.R.U32.HI R3, RZ, UR5, R2 ;  /* 0x00000005ff037c19 */ /* 0x000fc60008011602 */
        /* <DEDUP_REMOVED lines=12> */
.L_x_57:
[----:B------:R-:W-:Y:S01]  /*50320*/  ULDC UR5, c[0x0][0x648] ;  /* 0x0001920000057ab9 */ /* 0x000fe20000000800 */
[----:B------:R-:W-:Y:S02]  /*50330*/  LOP3.LUT R13, R13, UR17, RZ, 0xc0, !PT ;  /* 0x000000110d0d7c12 */ /* 0x000fe4000f8ec0ff */
[----:B------:R-:W-:Y:S01]  /*50340*/  SHF.R.U64 R2, R2, UR5, R3 ;  /* 0x0000000502027c19 */ /* 0x000fe20008001203 */
[----:B------:R-:W-:-:S04]  /*50350*/  ULDC UR5, c[0x0][0x638] ;  /* 0x00018e0000057ab9 */ /* 0x000fc80000000800 */
[----:B------:R-:W-:Y:S02]  /*50360*/  IMAD.MOV R3, RZ, RZ, -R2 ;  /* 0x000000ffff037224 */ /* 0x000fe400078e0a02 */
[----:B------:R-:W-:Y:S02]  /*50370*/  IMAD R13, R2, UR18, R13 ;  /* 0x00000012020d7c24 */ /* 0x000fe4000f8e020d */
[----:B------:R-:W-:Y:S01]  /*50380*/  IMAD R14, R3, UR5, R14 ;  /* 0x00000005030e7c24 */ /* 0x000fe2000f8e020e */
[----:B------:R-:W-:Y:S01]  /*50390*/  ULDC UR5, c[0x0][0x610] ;  /* 0x0001840000057ab9 */ /* 0x000fe20000000800 */
[----:B------:R-:W-:Y:S01]  /*503a0*/  LOP3.LUT R3, R12, UR4, RZ, 0xc0, !PT ;  /* 0x000000040c037c12 */ /* 0x000fe2000f8ec0ff */
[----:B------:R-:W-:Y:S01]  /*503b0*/  IMAD R8, R13, UR5, R8 ;  /* 0x000000050d087c24 */ /* 0x000fe2000f8e0208 */
[----:B------:R-:W-:Y:S01]  /*503c0*/  ULDC UR5, c[0x0][0x600] ;  /* 0x0001800000057ab9 */ /* 0x000fe20000000800 */
[----:B------:R-:W-:Y:S02]  /*503d0*/  IMAD.MOV.U32 R2, RZ, RZ, 0x1 ;  /* 0x00000001ff027424 */ /* 0x000fe400078e00ff */
[----:B------:R-:W-:-:S05]  /*503e0*/  IMAD R3, R14, UR5, R3 ;  /* 0x000000050e037c24 */ /* 0x000fca000f8e0203 */
[----:B------:R-:W-:Y:S02]  /*503f0*/  SEL R5, R3, R8, !P3 ;  /* 0x0000000803057207 */ /* 0x000fe40005800000 */
[----:B------:R-:W-:-:S07]  /*50400*/  SEL R4, R8, R3, !P3 ;  /* 0x0000000308047207 */ /* 0x000fce0005800000 */
.L_x_55:
[----:B------:R-:W-:Y:S05]  /*50410*/  BSYNC B1 ;  /* 0x0000000000017941 */ /* 0x000fea0003800000 */
.L_x_54:
[----:B------:R-:W-:-:S13]  /*50420*/  LOP3.LUT P0, RZ, R2, 0xff, RZ, 0xc0, !PT ;  /* 0x000000ff02ff7812 */ /* 0x000fda000780c0ff */
[----:B------:R-:W-:Y:S05]  /*50430*/  @P0 BRA `(.L_x_58) ;  /* 0xfffffff400200947 */ /* 0x000fea000383ffff */
[----:B------:R-:W-:Y:S05]  /*50440*/  BSYNC B0 ;  /* 0x0000000000007941 */ /* 0x000fea0003800000 */
.L_x_47:
[----:B------:R-:W-:-:S03]  /*50450*/  UMOV UR5, 0xffffffff ;  /* 0xffffffff00057882 */ /* 0x000fc60000000000 */
[----:B------:R-:W-:Y:S05]  /*50460*/  BRA.DIV UR5, `(.L_x_59) ;  /* 0x0000000205e87947 */ /* 0x000fea000b800000 */
[----:B------:R-:W-:-:S13]  /*50470*/  ELECT P0, URZ, PT ;  /* 0x00000000003f782f */ /* 0x000fda0003800000 */
.L_x_71:
[----:B------:R-:W-:Y:S04]  /*50480*/  BSSY B0, `(.L_x_60) ;  /* 0x000001c000007945 */ /* 0x000fe80003800000 */
[----:B------:R-:W-:Y:S05]  /*50490*/  @!P0 BRA `(.L_x_61) ;  /* 0x0000000000688947 */ /* 0x000fea0003800000 */
[----:B------:R-:W2:Y:S02]  /*504a0*/  LDL R2, [R1+0x7f8] ;  /* 0x0007f80001027983 */ /* 0x000ea40000100800 */
[----:B--2---:R-:W-:-:S13]  /*504b0*/  R2UR UR5, R2 ;  /* 0x00000000020572ca */ /* 0x004fda00000e0000 */
[----:B------:R-:W-:-:S04]  /*504c0*/  ULOP3.LUT UR5, UR5, 0x2, URZ, 0xfc, !UPT ;  /* 0x0000000205057892 */ /* 0x000fc8000f8efc3f */
[----:B------:R-:W-:-:S06]  /*504d0*/  UISETP.NE.AND UP0, UPT, UR5, 0x3, UPT ;  /* 0x000000030500788c */ /* 0x000fcc000bf05270 */
[----:B------:R-:W-:-:S13]  /*504e0*/  PLOP3.LUT P0, PT, PT, PT, UP0, 0x80, 0x0 ;  /* 0x000000000000781c */ /* 0x000fda0003f0f008 */
[----:B------:R-:W-:Y:S05]  /*504f0*/  @!P0 BRA `(.L_x_62) ;  /* 0x0000000000048947 */ /* 0x000fea0003800000 */
[----:B------:R-:W-:Y:S01]  /*50500*/  BPT.TRAP 0x1 ;  /* 0x000000040000795c */ /* 0x000fe20000300000 */
.L_x_62:
[----:B------:R-:W0:Y:S01]  /*50510*/  S2R R3, SR_CgaCtaId ;  /* 0x0000000000037919 */ /* 0x000e220000008800 */
[----:B------:R-:W-:-:S04]  /*50520*/  MOV R2, 0x400 ;  /* 0x0000040000027802 */ /* 0x000fc80000000f00 */
[----:B0-----:R-:W-:Y:S02]  /*50530*/  LEA R3, R3, R2, 0x18 ;  /* 0x0000000203037211 */ /* 0x001fe400078ec0ff */
[----:B------:R-:W-:-:S03]  /*50540*/  SHF.L.U32 R2, R0, 0x1f, RZ ;  /* 0x0000001f00027819 */ /* 0x000fc600000006ff */
[----:B------:R-:W-:-:S04]  /*50550*/  VIADD R3, R3, 0x10 ;  /* 0x0000001003037836 */ /* 0x000fc80000000000 */
[----:B------:R-:W-:-:S04]  /*50560*/  IMAD R5, R6, 0x8, R3 ;  /* 0x0000000806057824 */ /* 0x000fc800078e0203 */
[----:B------:R-:W0:Y:S02]  /*50570*/  SYNCS.PHASECHK.TRANS64.TRYWAIT P0, [R5+URZ], R2 ;  /* 0x00000002050075a7 */ /* 0x000e24000800017f */
[----:B0-----:R-:W-:Y:S05]  /*50580*/  @!P0 BRA `(.L_x_63) ;  /* 0x0000000000c08947 */ /* 0x001fea0003800000 */
.L_x_72:
[----:B------:R-:W-:-:S05]  /*50590*/  VIADD R6, R6, 0x1 ;  /* 0x0000000106067836 */ /* 0x000fca0000000000 */
[----:B------:R-:W-:-:S04]  /*505a0*/  ISETP.NE.AND P0, PT, R6, 0x2, PT ;  /* 0x000000020600780c */ /* 0x000fc80003f05270 */
[----:B0-----:R-:W-:Y:S02]  /*505b0*/  SEL R5, RZ, 0x1, P0 ;  /* 0x00000001ff057807 */ /* 0x001fe40000000000 */
[----:B------:R-:W-:Y:S02]  /*505c0*/  SEL R6, R6, RZ, P0 ;  /* 0x000000ff06067207 */ /* 0x000fe40000000000 */
[----:B------:R-:W-:-:S03]  /*505d0*/  LOP3.LUT R0, R0, R5, RZ, 0x3c, !PT ;  /* 0x0000000500007212 */ /* 0x000fc600078e3cff */
[----:B------:R-:W-:Y:S01]  /*505e0*/  IMAD R3, R6, 0x8, R3 ;  /* 0x0000000806037824 */ /* 0x000fe200078e0203 */
[----:B------:R-:W-:-:S07]  /*505f0*/  SHF.L.U32 R0, R0, 0x1f, RZ ;  /* 0x0000001f00007819 */ /* 0x000fce00000006ff */
.L_x_64:
[----:B0-----:R0:W1:Y:S02]  /*50600*/  SYNCS.PHASECHK.TRANS64.TRYWAIT P0, [R3+URZ], R0 ;  /* 0x00000000030075a7 */ /* 0x001064000800017f */
[----:B-1----:R-:W-:Y:S05]  /*50610*/  @!P0 NANOSLEEP.SYNCS 0x989680 ;  /* 0x009896800000895d */ /* 0x002fea0003900000 */
[----:B------:R-:W1:Y:S02]  /*50620*/  @!P0 SYNCS.PHASECHK.TRANS64 P0, [R3+URZ], R0 ;  /* 0x00000000030085a7 */ /* 0x000e64000800007f */
[----:B-1----:R-:W-:Y:S05]  /*50630*/  @!P0 BRA `(.L_x_64) ;  /* 0xfffffffc00f08947 */ /* 0x002fea000383ffff */
.L_x_61:
[----:B------:R-:W-:Y:S05]  /*50640*/  BSYNC B0 ;  /* 0x0000000000007941 */ /* 0x000fea0003800000 */
.L_x_60:
[----:B------:R-:W-:Y:S05]  /*50650*/  EXIT ;  /* 0x000000000000794d */ /* 0x000fea0003800000 */
.L_x_21:
[----:B--2---:R-:W-:-:S04]  /*50660*/  IMAD.U32 R16, RZ, RZ, UR4 ;  /* 0x00000004ff107e24 */ /* 0x004fc8000f8e00ff */
[----:B------:R2:W4:Y:S03]  /*50670*/  SYNCS.PHASECHK.TRANS64.TRYWAIT P0, [R16+URZ], R13 ;  /* 0x0000000d100075a7 */ /* 0x000526000800017f */
[----:B----4-:R-:W-:Y:S05]  /*50680*/  @!P0 NANOSLEEP.SYNCS 0x989680 ;  /* 0x009896800000895d */ /* 0x010fea0003900000 */
[----:B------:R-:W4:Y:S02]  /*50690*/  @!P0 SYNCS.PHASECHK.TRANS64 P0, [R16+URZ], R13 ;  /* 0x0000000d100085a7 */ /* 0x000f24000800007f */
[----:B----4-:R-:W-:Y:S05]  /*506a0*/  @!P0 BRA `(.L_x_21) ;  /* 0xfffffffc00ec8947 */ /* 0x010fea000383ffff */
[----:B------:R-:W-:Y:S05]  /*506b0*/  BRA `(.L_x_20) ;  /* 0xfffffb3400e47947 */ /* 0x000fea000383ffff */
.L_x_27:
[----:B-----5:R1:W-:Y:S02]  /*506c0*/  STL [R1+0x814], R0 ;  /* 0x0008140001007387 */ /* 0x0203e40000100800 */
[----:B-1----:R-:W-:-:S04]  /*506d0*/  IMAD.U32 R0, RZ, RZ, UR6 ;  /* 0x00000006ff007e24 */ /* 0x002fc8000f8e00ff */
[----:B------:R1:W2:Y:S03]  /*506e0*/  SYNCS.PHASECHK.TRANS64.TRYWAIT P0, [R0+URZ], R18 ;  /* 0x00000012000075a7 */ /* 0x0002a6000800017f */
[----:B--2---:R-:W-:Y:S05]  /*506f0*/  @!P0 NANOSLEEP.SYNCS 0x989680 ;  /* 0x009896800000895d */ /* 0x004fea0003900000 */
[----:B------:R1:W2:Y:S02]  /*50700*/  @!P0 SYNCS.PHASECHK.TRANS64 P0, [R0+URZ], R18 ;  /* 0x00000012000085a7 */ /* 0x0002a4000800007f */
[----:B-1----:R3:W5:Y:S02]  /*50710*/  LDL.LU R0, [R1+0x814] ;  /* 0x0008140001007983 */ /* 0x0027640000300800 */
[----:B--23--:R-:W-:Y:S05]  /*50720*/  @!P0 BRA `(.L_x_27) ;  /* 0xfffffffc00e48947 */ /* 0x00cfea000383ffff */
[----:B------:R-:W-:Y:S05]  /*50730*/  BRA `(.L_x_26) ;  /* 0xfffffc1c00f47947 */ /* 0x000fea000383ffff */
.L_x_48:
[----:B------:R-:W-:Y:S01]  /*50740*/  BSSY B1, `(.L_x_65) ;  /* 0x0000006000017945 */ /* 0x000fe20003800000 */
[----:B------:R-:W-:-:S07]  /*50750*/  IMAD.MOV.U32 R2, RZ, RZ, -0x1 ;  /* 0xffffffffff027424 */ /* 0x000fce00078e00ff */
[----:B------:R-:W-:Y:S05]  /*50760*/  WARPSYNC.COLLECTIVE R2, `(.L_x_66) ;  /* 0x00000000020c7348 */ /* 0x000fea0003c00000 */
[----:B------:R-:W-:Y:S02]  /*50770*/  ELECT P0, UR62, PT ;  /* 0x00000000003e782f */ /* 0x000fe40003800000 */
[----:B------:R-:W-:Y:S01]  /*50780*/  MOV R2, UR62 ;  /* 0x0000003e00027c02 */ /* 0x000fe20008000f00 */
[----:B------:R-:W-:Y:S10]  /*50790*/  ENDCOLLECTIVE ;  /* 0x000000000000791b */ /* 0x000ff40003800000 */
.L_x_66:
[----:B------:R-:W-:Y:S05]  /*507a0*/  BSYNC B1 ;  /* 0x0000000000017941 */ /* 0x000fea0003800000 */
.L_x_65:
[----:B------:R-:W-:Y:S05]  /*507b0*/  BRA `(.L_x_67) ;  /* 0xfffffff0004c7947 */ /* 0x000fea000383ffff */
.L_x_51:
[----:B0-----:R0:W1:Y:S02]  /*507c0*/  SYNCS.PHASECHK.TRANS64.TRYWAIT P0, [R12+URZ+0x10], R15 ;  /* 0x0000100f0c0075a7 */ /* 0x001064000800017f */
[----:B-1----:R-:W-:Y:S05]  /*507d0*/  @!P0 NANOSLEEP.SYNCS 0x989680 ;  /* 0x009896800000895d */ /* 0x002fea0003900000 */
[----:B------:R-:W1:Y:S02]  /*507e0*/  @!P0 SYNCS.PHASECHK.TRANS64 P0, [R12+URZ+0x10], R15 ;  /* 0x0000100f0c0085a7 */ /* 0x000e64000800007f */
[----:B-1----:R-:W-:Y:S05]  /*507f0*/  @!P0 BRA `(.L_x_51) ;  /* 0xfffffffc00f08947 */ /* 0x002fea000383ffff */
[----:B------:R-:W-:Y:S05]  /*50800*/  BRA `(.L_x_68) ;  /* 0xfffffff000807947 */ /* 0x000fea000383ffff */
.L_x_59:
[----:B------:R-:W-:Y:S01]  /*50810*/  BSSY B0, `(.L_x_69) ;  /* 0x0000006000007945 */ /* 0x000fe20003800000 */
[----:B------:R-:W-:-:S07]  /*50820*/  IMAD.MOV.U32 R2, RZ, RZ, -0x1 ;  /* 0xffffffffff027424 */ /* 0x000fce00078e00ff */
[----:B------:R-:W-:Y:S05]  /*50830*/  WARPSYNC.COLLECTIVE R2, `(.L_x_70) ;  /* 0x00000000020c7348 */ /* 0x000fea0003c00000 */
[----:B------:R-:W-:Y:S02]  /*50840*/  ELECT P0, UR62, PT ;  /* 0x00000000003e782f */ /* 0x000fe40003800000 */
[----:B------:R-:W-:Y:S01]  /*50850*/  MOV R2, UR62 ;  /* 0x0000003e00027c02 */ /* 0x000fe20008000f00 */
[----:B------:R-:W-:Y:S10]  /*50860*/  ENDCOLLECTIVE ;  /* 0x000000000000791b */ /* 0x000ff40003800000 */
.L_x_70:
[----:B------:R-:W-:Y:S05]  /*50870*/  BSYNC B0 ;  /* 0x0000000000007941 */ /* 0x000fea0003800000 */
.L_x_69:
[----:B------:R-:W-:Y:S05]  /*50880*/  BRA `(.L_x_71) ;  /* 0xfffffff800fc7947 */ /* 0x000fea000383ffff */
.L_x_63:
[----:B0-----:R0:W1:Y:S02]  /*50890*/  SYNCS.PHASECHK.TRANS64.TRYWAIT P0, [R5+URZ], R2 ;  /* 0x00000002050075a7 */ /* 0x001064000800017f */
[----:B-1----:R-:W-:Y:S05]  /*508a0*/  @!P0 NANOSLEEP.SYNCS 0x989680 ;  /* 0x009896800000895d */ /* 0x002fea0003900000 */
[----:B------:R-:W1:Y:S02]  /*508b0*/  @!P0 SYNCS.PHASECHK.TRANS64 P0, [R5+URZ], R2 ;  /* 0x00000002050085a7 */ /* 0x000e64000800007f */
[----:B-1----:R-:W-:Y:S05]  /*508c0*/  @!P0 BRA `(.L_x_63) ;  /* 0xfffffffc00f08947 */ /* 0x002fea000383ffff */
[----:B------:R-:W-:Y:S05]  /*508d0*/  BRA `(.L_x_72) ;  /* 0xfffffffc002c7947 */ /* 0x000fea000383ffff */
.L_x_73:
[----:B------:R-:W-:-:S00]  /*508e0*/  BRA `(.L_x_73) ;  /* 0xfffffffc00fc7947 */ /* 0x000fc0000383ffff */
[----:B------:R-:W-:-:S00]  /*508f0*/  NOP ;  /* 0x0000000000007918 */ /* 0x000fc00000000000 */
        /* <DEDUP_REMOVED lines=8> */
.L_x_74:


//--------------------- .nv.shared._ZN7cutlass13device_kernelINS_4gemm6kernel13GemmUniversalIN4cute5tupleIJiiiiEEENS1_10collective13CollectiveMmaINS1_37MainloopSm90TmaGmmaWarpSpecializedFP8ILi2ENS5_IJNS4_1CILi2EEENSA_ILi1EEESC_EEENS1_35KernelTmaWarpSpecializedCooperativeEEENS5_IJNSA_ILi384EEENSA_ILi240EEENSA_ILi128EEEEEENS_12float_e4m3_tENS5_IJlSC_lEEESK_SL_NS4_8TiledMMAINS4_8MMA_AtomIJNS4_4SM904GMMA30MMA_64x16x32_F32E4M3E4M3_SS_TNILNSP_7ScaleInE1ELSR_1EEEEEENS4_6LayoutISD_NS5_IJSC_NSA_ILi0EEESV_EEEEENS5_IJNS4_10UnderscoreESY_SY_EEEEENS4_13SM90_TMA_LOADENS4_14ComposedLayoutINS4_7SwizzleILi3ELi4ELi3EEENS4_18smem_ptr_flag_bitsILi8EEENSU_INS5_IJNSA_ILi8EEESI_EEENS5_IJSI_SC_EEEEEEEvNS4_8identityENS4_23SM90_TMA_LOAD_MULTICASTES1B_vS1C_EENS_8epilogue10collective6detail29Sm90TmaWarpSpecializedAdapterINS1G_15DefaultEpilogueISK_SL_SL_NS1F_6thread17LinearCombinationISK_Li1EffLNS1K_9ScaleType4KindE0ELNS_15FloatRoundStyleE2ESK_EENS1_15EpilogueDefaultEEEEEvvEEEEvNT_6ParamsE --------------------------
	.section	.nv.shared._ZN7cutlass13device_kernelINS_4gemm6kernel13GemmUniversalIN4cute5tupleIJiiiiEEENS1_10collective13CollectiveMmaINS1_37MainloopSm90TmaGmmaWarpSpecializedFP8ILi2ENS5_IJNS4_1CILi2EEENSA_ILi1EEESC_EEENS1_35KernelTmaWarpSpecializedCooperativeEEENS5_IJNSA_ILi384EEENSA_ILi240EEENSA_ILi128EEEEEENS_12float_e4m3_tENS5_IJlSC_lEEESK_SL_NS4_8TiledMMAINS4_8MMA_AtomIJNS4_4SM904GMMA30MMA_64x16x32_F32E4M3E4M3_SS_TNILNSP_7ScaleInE1ELSR_1EEEEEENS4_6LayoutISD_NS5_IJSC_NSA_ILi0EEESV_EEEEENS5_IJNS4_10UnderscoreESY_SY_EEEEENS4_13SM90_TMA_LOADENS4_14ComposedLayoutINS4_7SwizzleILi3ELi4ELi3EEENS4_18smem_ptr_flag_bitsILi8EEENSU_INS5_IJNSA_ILi8EEESI_EEENS5_IJSI_SC_EEEEEEEvNS4_8identityENS4_23SM90_TMA_LOAD_MULTICASTES1B_vS1C_EENS_8epilogue10collective6detail29Sm90TmaWarpSpecializedAdapterINS1G_15DefaultEpilogueISK_SL_SL_NS1F_6thread17LinearCombinationISK_Li1EffLNS1K_9ScaleType4KindE0ELNS_15FloatRoundStyleE2ESK_EENS1_15EpilogueDefaultEEEEEvvEEEEvNT_6ParamsE,"aw",@nobits
	.sectionflags	@""
	.align	16
	.zero		1024


//--------------------- .nv.shared.reserved.0     --------------------------
	.section	.nv.shared.reserved.0,"aw",@nobits
	.weak		__nv_reservedSMEM_offset_0_alias
	.size		__nv_reservedSMEM_offset_0_alias, 0, 0
	.other		__nv_reservedSMEM_offset_0_alias,@"STO_CUDA_RESERVED_SHARED STV_DEFAULT"
__nv_reservedSMEM_offset_0_alias:
	.zero		0


//--------------------- .nv.global                --------------------------
	.section	.nv.global,"aw",@nobits
.nv.global:
	.type		_ZN40_INTERNAL_f45959aa_4_k_cu_393c5553_126194cute1_E,@object
	.size		_ZN40_INTERNAL_f45959aa_4_k_cu_393c5553_126194cute1_E,(_ZN40_INTERNAL_f45959aa_4_k_cu_393c5553_126194cuda3std3__45__cpo6cbeginE - _ZN40_INTERNAL_f45959aa_4_k_cu_393c5553_126194cute1_E)
_ZN40_INTERNAL_f45959aa_4_k_cu_393c5553_126194cute1_E:
	.zero		1
	.type		_ZN40_INTERNAL_f45959aa_4_k_cu_393c5553_126194cuda3std3__45__cpo6cbeginE,@object
	.size		_ZN40_INTERNAL_f45959aa_4_k_cu_393c5553_126194cuda3std3__45__cpo6cbeginE,(_ZN40_INTERNAL_f45959aa_4_k_cu_393c5553_126194cuda3std3__48in_placeE - _ZN40_INTERNAL_f45959aa_4_k_cu_393c5553_126194cuda3std3__45__cpo6cbeginE)
_ZN40_INTERNAL_f45959aa_4_k_cu_393c5553_126194cuda3std3__45__cpo6cbeginE:
	.zero		1
	.type		_ZN40_INTERNAL_f45959aa_4_k_cu_393c5553_126194cuda3std3__48in_placeE,@object
	.size		_ZN40_INTERNAL_f45959aa_4_k_cu_393c5553_126194cuda3std3__48in_placeE,(_ZN40_INTERNAL_f45959aa_4_k_cu_393c5553_126194cuda3std6ranges3__45__cpo9iter_moveE - _ZN40_INTERNAL_f45959aa_4_k_cu_393c5553_126194cuda3std3__48in_placeE)
_ZN40_INTERNAL_f45959aa_4_k_cu_393c5553_126194cuda3std3__48in_placeE:
	.zero		1
	.type		_ZN40_INTERNAL_f45959aa_4_k_cu_393c5553_126194cuda3std6ranges3__45__cpo9iter_moveE,@object
	.size		_ZN40_INTERNAL_f45959aa_4_k_cu_393c5553_126194cuda3std6ranges3__45__cpo9iter_moveE,(_ZN40_INTERNAL_f45959aa_4_k_cu_393c5553_126194cuda3std3__45__cpo5beginE - _ZN40_INTERNAL_f45959aa_4_k_cu_393c5553_126194cuda3std6ranges3__45__cpo9iter_moveE)
_ZN40_INTERNAL_f45959aa_4_k_cu_393c5553_126194cuda3std6ranges3__45__cpo9iter_moveE:
	.zero		1
	.type		_ZN40_INTERNAL_f45959aa_4_k_cu_393c5553_126194cuda3std3__45__cpo5beginE,@object
	.size		_ZN40_INTERNAL_f45959aa_4_k_cu_393c5553_126194cuda3std3__45__cpo5beginE,(_ZN40_INTERNAL_f45959aa_4_k_cu_393c5553_126194cuda3std3__442_GLOBAL__N__f45959aa_4_k_cu_393c5553_126196ignoreE - _ZN40_INTERNAL_f45959aa_4_k_cu_393c5553_126194cuda3std3__45__cpo5beginE)
_ZN40_INTERNAL_f45959aa_4_k_cu_393c5553_126194cuda3std3__45__cpo5beginE:
	.zero		1
	.type		_ZN40_INTERNAL_f45959aa_4_k_cu_393c5553_126194cuda3std3__442_GLOBAL__N__f45959aa_4_k_cu_393c5553_126196ignoreE,@object
	.size		_ZN40_INTERNAL_f45959aa_4_k_cu_393c5553_126194cuda3std3__442_GLOBAL__N__f45959aa_4_k_cu_393c5553_126196ignoreE,(_ZN40_INTERNAL_f45959aa_4_k_cu_393c5553_126194cute7productE - _ZN40_INTERNAL_f45959aa_4_k_cu_393c5553_126194cuda3std3__442_GLOBAL__N__f45959aa_4_k_cu_393c5553_126196ignoreE)
_ZN40_INTERNAL_f45959aa_4_k_cu_393c5553_126194cuda3std3__442_GLOBAL__N__f45959aa_4_k_cu_393c5553_126196ignoreE:
	.zero		1
	.type		_ZN40_INTERNAL_f45959aa_4_k_cu_393c5553_126194cute7productE,@object
	.size		_ZN40_INTERNAL_f45959aa_4_k_cu_393c5553_126194cute7productE,(_ZN40_INTERNAL_f45959aa_4_k_cu_393c5553_126194cuda3std3__45__cpo3endE - _ZN40_INTERNAL_f45959aa_4_k_cu_393c5553_126194cute7productE)
_ZN40_INTERNAL_f45959aa_4_k_cu_393c5553_126194cute7productE:
	.zero		1
	.type		_ZN40_INTERNAL_f45959aa_4_k_cu_393c5553_126194cuda3std3__45__cpo3endE,@object
	.size		_ZN40_INTERNAL_f45959aa_4_k_cu_393c5553_126194cuda3std3__45__cpo3endE,(_ZN40_INTERNAL_f45959aa_4_k_cu_393c5553_126194cuda3std3__419piecewise_constructE - _ZN40_INTERNAL_f45959aa_4_k_cu_393c5553_126194cuda3std3__45__cpo3endE)
_ZN40_INTERNAL_f45959aa_4_k_cu_393c5553_126194cuda3std3__45__cpo3endE:
	.zero		1
	.type		_ZN40_INTERNAL_f45959aa_4_k_cu_393c5553_126194cuda3std3__419piecewise_constructE,@object
	.size		_ZN40_INTERNAL_f45959aa_4_k_cu_393c5553_126194cuda3std3__419piecewise_constructE,(_ZN40_INTERNAL_f45959aa_4_k_cu_393c5553_126194cuda3std3__45__cpo4cendE - _ZN40_INTERNAL_f45959aa_4_k_cu_393c5553_126194cuda3std3__419piecewise_constructE)
_ZN40_INTERNAL_f45959aa_4_k_cu_393c5553_126194cuda3std3__419piecewise_constructE:
	.zero		1
	.type		_ZN40_INTERNAL_f45959aa_4_k_cu_393c5553_126194cuda3std3__45__cpo4cendE,@object
	.size		_ZN40_INTERNAL_f45959aa_4_k_cu_393c5553_126194cuda3std3__45__cpo4cendE,(_ZN40_INTERNAL_f45959aa_4_k_cu_393c5553_126194cuda3std6ranges3__45__cpo4swapE - _ZN40_INTERNAL_f45959aa_4_k_cu_393c5553_126194cuda3std3__45__cpo4cendE)
_ZN40_INTERNAL_f45959aa_4_k_cu_393c5553_126194cuda3std3__45__cpo4cendE:
	.zero		1
	.type		_ZN40_INTERNAL_f45959aa_4_k_cu_393c5553_126194cuda3std6ranges3__45__cpo4swapE,@object
	.size		_ZN40_INTERNAL_f45959aa_4_k_cu_393c5553_126194cuda3std6ranges3__45__cpo4swapE,(.L_7 - _ZN40_INTERNAL_f45959aa_4_k_cu_393c5553_126194cuda3std6ranges3__45__cpo4swapE)
_ZN40_INTERNAL_f45959aa_4_k_cu_393c5553_126194cuda3std6ranges3__45__cpo4swapE:
	.zero		1
.L_7:


//--------------------- .nv.constant0._ZN7cutlass13device_kernelINS_4gemm6kernel13GemmUniversalIN4cute5tupleIJiiiiEEENS1_10collective13CollectiveMmaINS1_37MainloopSm90TmaGmmaWarpSpecializedFP8ILi2ENS5_IJNS4_1CILi2EEENSA_ILi1EEESC_EEENS1_35KernelTmaWarpSpecializedCooperativeEEENS5_IJNSA_ILi384EEENSA_ILi240EEENSA_ILi128EEEEEENS_12float_e4m3_tENS5_IJlSC_lEEESK_SL_NS4_8TiledMMAINS4_8MMA_AtomIJNS4_4SM904GMMA30MMA_64x16x32_F32E4M3E4M3_SS_TNILNSP_7ScaleInE1ELSR_1EEEEEENS4_6LayoutISD_NS5_IJSC_NSA_ILi0EEESV_EEEEENS5_IJNS4_10UnderscoreESY_SY_EEEEENS4_13SM90_TMA_LOADENS4_14ComposedLayoutINS4_7SwizzleILi3ELi4ELi3EEENS4_18smem_ptr_flag_bitsILi8EEENSU_INS5_IJNSA_ILi8EEESI_EEENS5_IJSI_SC_EEEEEEEvNS4_8identityENS4_23SM90_TMA_LOAD_MULTICASTES1B_vS1C_EENS_8epilogue10collective6detail29Sm90TmaWarpSpecializedAdapterINS1G_15DefaultEpilogueISK_SL_SL_NS1F_6thread17LinearCombinationISK_Li1EffLNS1K_9ScaleType4KindE0ELNS_15FloatRoundStyleE2ESK_EENS1_15EpilogueDefaultEEEEEvvEEEEvNT_6ParamsE --------------------------
	.section	.nv.constant0._ZN7cutlass13device_kernelINS_4gemm6kernel13GemmUniversalIN4cute5tupleIJiiiiEEENS1_10collective13CollectiveMmaINS1_37MainloopSm90TmaGmmaWarpSpecializedFP8ILi2ENS5_IJNS4_1CILi2EEENSA_ILi1EEESC_EEENS1_35KernelTmaWarpSpecializedCooperativeEEENS5_IJNSA_ILi384EEENSA_ILi240EEENSA_ILi128EEEEEENS_12float_e4m3_tENS5_IJlSC_lEEESK_SL_NS4_8TiledMMAINS4_8MMA_AtomIJNS4_4SM904GMMA30MMA_64x16x32_F32E4M3E4M3_SS_TNILNSP_7ScaleInE1ELSR_1EEEEEENS4_6LayoutISD_NS5_IJSC_NSA_ILi0EEESV_EEEEENS5_IJNS4_10UnderscoreESY_SY_EEEEENS4_13SM90_TMA_LOADENS4_14ComposedLayoutINS4_7SwizzleILi3ELi4ELi3EEENS4_18smem_ptr_flag_bitsILi8EEENSU_INS5_IJNSA_ILi8EEESI_EEENS5_IJSI_SC_EEEEEEEvNS4_8identityENS4_23SM90_TMA_LOAD_MULTICASTES1B_vS1C_EENS_8epilogue10collective6detail29Sm90TmaWarpSpecializedAdapterINS1G_15DefaultEpilogueISK_SL_SL_NS1F_6thread17LinearCombinationISK_Li1EffLNS1K_9ScaleType4KindE0ELNS_15FloatRoundStyleE2ESK_EENS1_15EpilogueDefaultEEEEEvvEEEEvNT_6ParamsE,"a",@progbits
	.sectionflags	@""
	.align	4
.nv.constant0._ZN7cutlass13device_kernelINS_4gemm6kernel13GemmUniversalIN4cute5tupleIJiiiiEEENS1_10collective13CollectiveMmaINS1_37MainloopSm90TmaGmmaWarpSpecializedFP8ILi2ENS5_IJNS4_1CILi2EEENSA_ILi1EEESC_EEENS1_35KernelTmaWarpSpecializedCooperativeEEENS5_IJNSA_ILi384EEENSA_ILi240EEENSA_ILi128EEEEEENS_12float_e4m3_tENS5_IJlSC_lEEESK_SL_NS4_8TiledMMAINS4_8MMA_AtomIJNS4_4SM904GMMA30MMA_64x16x32_F32E4M3E4M3_SS_TNILNSP_7ScaleInE1ELSR_1EEEEEENS4_6LayoutISD_NS5_IJSC_NSA_ILi0EEESV_EEEEENS5_IJNS4_10UnderscoreESY_SY_EEEEENS4_13SM90_TMA_LOADENS4_14ComposedLayoutINS4_7SwizzleILi3ELi4ELi3EEENS4_18smem_ptr_flag_bitsILi8EEENSU_INS5_IJNSA_ILi8EEESI_EEENS5_IJSI_SC_EEEEEEEvNS4_8identityENS4_23SM90_TMA_LOAD_MULTICASTES1B_vS1C_EENS_8epilogue10collective6detail29Sm90TmaWarpSpecializedAdapterINS1G_15DefaultEpilogueISK_SL_SL_NS1F_6thread17LinearCombinationISK_Li1EffLNS1K_9ScaleType4KindE0ELNS_15FloatRoundStyleE2ESK_EENS1_15EpilogueDefaultEEEEEvvEEEEvNT_6ParamsE:
	.zero		1664


//--------------------- SYMBOLS --------------------------

	.type		.nv.reservedSmem.offset0,@object
	.size		.nv.reservedSmem.offset0,0x4
